//
// Generated by NVIDIA NVVM Compiler
//
// Compiler Build ID: CL-36424714
// Cuda compilation tools, release 13.0, V13.0.88
// Based on NVVM 20.0.0
//

.version 9.0
.target sm_100
.address_size 64

	// .globl	_Z10reluKernelPdi
// _ZZ16softmaxSumKernelPdS_iE5sdata has been demoted
// _ZZ18batchSoftmaxKernelPdiiE11shared_data has been demoted

.visible .entry _Z10reluKernelPdi(
	.param .u64 .ptr .align 1 _Z10reluKernelPdi_param_0,
	.param .u32 _Z10reluKernelPdi_param_1
)
{
	.reg .pred 	%p<2>;
	.reg .b32 	%r<6>;
	.reg .b64 	%rd<5>;
	.reg .b64 	%fd<3>;

	ld.param.u64 	%rd1, [_Z10reluKernelPdi_param_0];
	ld.param.u32 	%r2, [_Z10reluKernelPdi_param_1];
	mov.u32 	%r3, %ctaid.x;
	mov.u32 	%r4, %ntid.x;
	mov.u32 	%r5, %tid.x;
	mad.lo.s32 	%r1, %r3, %r4, %r5;
	setp.ge.s32 	%p1, %r1, %r2;
	@%p1 bra 	$L__BB0_2;
	cvta.to.global.u64 	%rd2, %rd1;
	mul.wide.s32 	%rd3, %r1, 8;
	add.s64 	%rd4, %rd2, %rd3;
	ld.global.f64 	%fd1, [%rd4];
	max.f64 	%fd2, %fd1, 0d0000000000000000;
	st.global.f64 	[%rd4], %fd2;
$L__BB0_2:
	ret;

}
	// .globl	_Z24forwardHiddenLayerKernelPdS_S_S_ii
.visible .entry _Z24forwardHiddenLayerKernelPdS_S_S_ii(
	.param .u64 .ptr .align 1 _Z24forwardHiddenLayerKernelPdS_S_S_ii_param_0,
	.param .u64 .ptr .align 1 _Z24forwardHiddenLayerKernelPdS_S_S_ii_param_1,
	.param .u64 .ptr .align 1 _Z24forwardHiddenLayerKernelPdS_S_S_ii_param_2,
	.param .u64 .ptr .align 1 _Z24forwardHiddenLayerKernelPdS_S_S_ii_param_3,
	.param .u32 _Z24forwardHiddenLayerKernelPdS_S_S_ii_param_4,
	.param .u32 _Z24forwardHiddenLayerKernelPdS_S_S_ii_param_5
)
{
	.reg .pred 	%p<11>;
	.reg .b32 	%r<38>;
	.reg .b64 	%rd<34>;
	.reg .b64 	%fd<99>;

	ld.param.u64 	%rd13, [_Z24forwardHiddenLayerKernelPdS_S_S_ii_param_0];
	ld.param.u64 	%rd11, [_Z24forwardHiddenLayerKernelPdS_S_S_ii_param_1];
	ld.param.u64 	%rd14, [_Z24forwardHiddenLayerKernelPdS_S_S_ii_param_2];
	ld.param.u64 	%rd12, [_Z24forwardHiddenLayerKernelPdS_S_S_ii_param_3];
	ld.param.u32 	%r24, [_Z24forwardHiddenLayerKernelPdS_S_S_ii_param_4];
	ld.param.u32 	%r23, [_Z24forwardHiddenLayerKernelPdS_S_S_ii_param_5];
	cvta.to.global.u64 	%rd1, %rd14;
	cvta.to.global.u64 	%rd2, %rd13;
	mov.u32 	%r25, %ctaid.x;
	mov.u32 	%r26, %ntid.x;
	mov.u32 	%r27, %tid.x;
	mad.lo.s32 	%r1, %r25, %r26, %r27;
	setp.ge.s32 	%p1, %r1, %r24;
	@%p1 bra 	$L__BB1_14;
	cvta.to.global.u64 	%rd15, %rd12;
	cvta.to.global.u64 	%rd16, %rd11;
	mul.wide.s32 	%rd17, %r1, 8;
	add.s64 	%rd18, %rd16, %rd17;
	ld.global.f64 	%fd95, [%rd18];
	add.s64 	%rd3, %rd15, %rd17;
	st.global.f64 	[%rd3], %fd95;
	setp.lt.s32 	%p2, %r23, 1;
	@%p2 bra 	$L__BB1_14;
	mul.lo.s32 	%r2, %r23, %r1;
	and.b32  	%r3, %r23, 15;
	setp.lt.u32 	%p3, %r23, 16;
	mov.b32 	%r34, 0;
	@%p3 bra 	$L__BB1_5;
	and.b32  	%r34, %r23, 2147483632;
	neg.s32 	%r32, %r34;
	add.s64 	%rd4, %rd2, 64;
	add.s64 	%rd32, %rd1, 64;
	mov.u32 	%r31, %r2;
$L__BB1_4:
	.pragma "nounroll";
	mul.wide.s32 	%rd19, %r31, 8;
	add.s64 	%rd20, %rd4, %rd19;
	ld.global.f64 	%fd11, [%rd20+-64];
	ld.global.f64 	%fd12, [%rd32+-64];
	fma.rn.f64 	%fd13, %fd11, %fd12, %fd95;
	st.global.f64 	[%rd3], %fd13;
	ld.global.f64 	%fd14, [%rd20+-56];
	ld.global.f64 	%fd15, [%rd32+-56];
	fma.rn.f64 	%fd16, %fd14, %fd15, %fd13;
	st.global.f64 	[%rd3], %fd16;
	ld.global.f64 	%fd17, [%rd20+-48];
	ld.global.f64 	%fd18, [%rd32+-48];
	fma.rn.f64 	%fd19, %fd17, %fd18, %fd16;
	st.global.f64 	[%rd3], %fd19;
	ld.global.f64 	%fd20, [%rd20+-40];
	ld.global.f64 	%fd21, [%rd32+-40];
	fma.rn.f64 	%fd22, %fd20, %fd21, %fd19;
	st.global.f64 	[%rd3], %fd22;
	ld.global.f64 	%fd23, [%rd20+-32];
	ld.global.f64 	%fd24, [%rd32+-32];
	fma.rn.f64 	%fd25, %fd23, %fd24, %fd22;
	st.global.f64 	[%rd3], %fd25;
	ld.global.f64 	%fd26, [%rd20+-24];
	ld.global.f64 	%fd27, [%rd32+-24];
	fma.rn.f64 	%fd28, %fd26, %fd27, %fd25;
	st.global.f64 	[%rd3], %fd28;
	ld.global.f64 	%fd29, [%rd20+-16];
	ld.global.f64 	%fd30, [%rd32+-16];
	fma.rn.f64 	%fd31, %fd29, %fd30, %fd28;
	st.global.f64 	[%rd3], %fd31;
	ld.global.f64 	%fd32, [%rd20+-8];
	ld.global.f64 	%fd33, [%rd32+-8];
	fma.rn.f64 	%fd34, %fd32, %fd33, %fd31;
	st.global.f64 	[%rd3], %fd34;
	ld.global.f64 	%fd35, [%rd20];
	ld.global.f64 	%fd36, [%rd32];
	fma.rn.f64 	%fd37, %fd35, %fd36, %fd34;
	st.global.f64 	[%rd3], %fd37;
	ld.global.f64 	%fd38, [%rd20+8];
	ld.global.f64 	%fd39, [%rd32+8];
	fma.rn.f64 	%fd40, %fd38, %fd39, %fd37;
	st.global.f64 	[%rd3], %fd40;
	ld.global.f64 	%fd41, [%rd20+16];
	ld.global.f64 	%fd42, [%rd32+16];
	fma.rn.f64 	%fd43, %fd41, %fd42, %fd40;
	st.global.f64 	[%rd3], %fd43;
	ld.global.f64 	%fd44, [%rd20+24];
	ld.global.f64 	%fd45, [%rd32+24];
	fma.rn.f64 	%fd46, %fd44, %fd45, %fd43;
	st.global.f64 	[%rd3], %fd46;
	ld.global.f64 	%fd47, [%rd20+32];
	ld.global.f64 	%fd48, [%rd32+32];
	fma.rn.f64 	%fd49, %fd47, %fd48, %fd46;
	st.global.f64 	[%rd3], %fd49;
	ld.global.f64 	%fd50, [%rd20+40];
	ld.global.f64 	%fd51, [%rd32+40];
	fma.rn.f64 	%fd52, %fd50, %fd51, %fd49;
	st.global.f64 	[%rd3], %fd52;
	ld.global.f64 	%fd53, [%rd20+48];
	ld.global.f64 	%fd54, [%rd32+48];
	fma.rn.f64 	%fd55, %fd53, %fd54, %fd52;
	st.global.f64 	[%rd3], %fd55;
	ld.global.f64 	%fd56, [%rd20+56];
	ld.global.f64 	%fd57, [%rd32+56];
	fma.rn.f64 	%fd95, %fd56, %fd57, %fd55;
	st.global.f64 	[%rd3], %fd95;
	add.s32 	%r32, %r32, 16;
	add.s32 	%r31, %r31, 16;
	add.s64 	%rd32, %rd32, 128;
	setp.ne.s32 	%p4, %r32, 0;
	@%p4 bra 	$L__BB1_4;
$L__BB1_5:
	setp.eq.s32 	%p5, %r3, 0;
	@%p5 bra 	$L__BB1_14;
	and.b32  	%r11, %r23, 7;
	setp.lt.u32 	%p6, %r3, 8;
	@%p6 bra 	$L__BB1_8;
	add.s32 	%r29, %r34, %r2;
	mul.wide.s32 	%rd21, %r29, 8;
	add.s64 	%rd22, %rd2, %rd21;
	ld.global.f64 	%fd58, [%rd22];
	mul.wide.u32 	%rd23, %r34, 8;
	add.s64 	%rd24, %rd1, %rd23;
	ld.global.f64 	%fd59, [%rd24];
	fma.rn.f64 	%fd60, %fd58, %fd59, %fd95;
	st.global.f64 	[%rd3], %fd60;
	ld.global.f64 	%fd61, [%rd22+8];
	ld.global.f64 	%fd62, [%rd24+8];
	fma.rn.f64 	%fd63, %fd61, %fd62, %fd60;
	st.global.f64 	[%rd3], %fd63;
	ld.global.f64 	%fd64, [%rd22+16];
	ld.global.f64 	%fd65, [%rd24+16];
	fma.rn.f64 	%fd66, %fd64, %fd65, %fd63;
	st.global.f64 	[%rd3], %fd66;
	ld.global.f64 	%fd67, [%rd22+24];
	ld.global.f64 	%fd68, [%rd24+24];
	fma.rn.f64 	%fd69, %fd67, %fd68, %fd66;
	st.global.f64 	[%rd3], %fd69;
	ld.global.f64 	%fd70, [%rd22+32];
	ld.global.f64 	%fd71, [%rd24+32];
	fma.rn.f64 	%fd72, %fd70, %fd71, %fd69;
	st.global.f64 	[%rd3], %fd72;
	ld.global.f64 	%fd73, [%rd22+40];
	ld.global.f64 	%fd74, [%rd24+40];
	fma.rn.f64 	%fd75, %fd73, %fd74, %fd72;
	st.global.f64 	[%rd3], %fd75;
	ld.global.f64 	%fd76, [%rd22+48];
	ld.global.f64 	%fd77, [%rd24+48];
	fma.rn.f64 	%fd78, %fd76, %fd77, %fd75;
	st.global.f64 	[%rd3], %fd78;
	ld.global.f64 	%fd79, [%rd22+56];
	ld.global.f64 	%fd80, [%rd24+56];
	fma.rn.f64 	%fd95, %fd79, %fd80, %fd78;
	st.global.f64 	[%rd3], %fd95;
	add.s32 	%r34, %r34, 8;
$L__BB1_8:
	setp.eq.s32 	%p7, %r11, 0;
	@%p7 bra 	$L__BB1_14;
	and.b32  	%r14, %r23, 3;
	setp.lt.u32 	%p8, %r11, 4;
	@%p8 bra 	$L__BB1_11;
	add.s32 	%r30, %r34, %r2;
	mul.wide.s32 	%rd25, %r30, 8;
	add.s64 	%rd26, %rd2, %rd25;
	ld.global.f64 	%fd81, [%rd26];
	mul.wide.u32 	%rd27, %r34, 8;
	add.s64 	%rd28, %rd1, %rd27;
	ld.global.f64 	%fd82, [%rd28];
	fma.rn.f64 	%fd83, %fd81, %fd82, %fd95;
	st.global.f64 	[%rd3], %fd83;
	ld.global.f64 	%fd84, [%rd26+8];
	ld.global.f64 	%fd85, [%rd28+8];
	fma.rn.f64 	%fd86, %fd84, %fd85, %fd83;
	st.global.f64 	[%rd3], %fd86;
	ld.global.f64 	%fd87, [%rd26+16];
	ld.global.f64 	%fd88, [%rd28+16];
	fma.rn.f64 	%fd89, %fd87, %fd88, %fd86;
	st.global.f64 	[%rd3], %fd89;
	ld.global.f64 	%fd90, [%rd26+24];
	ld.global.f64 	%fd91, [%rd28+24];
	fma.rn.f64 	%fd95, %fd90, %fd91, %fd89;
	st.global.f64 	[%rd3], %fd95;
	add.s32 	%r34, %r34, 4;
$L__BB1_11:
	setp.eq.s32 	%p9, %r14, 0;
	@%p9 bra 	$L__BB1_14;
	mul.wide.u32 	%rd29, %r34, 8;
	add.s64 	%rd33, %rd1, %rd29;
	add.s32 	%r37, %r34, %r2;
	neg.s32 	%r36, %r14;
$L__BB1_13:
	.pragma "nounroll";
	mul.wide.s32 	%rd30, %r37, 8;
	add.s64 	%rd31, %rd2, %rd30;
	ld.global.f64 	%fd92, [%rd31];
	ld.global.f64 	%fd93, [%rd33];
	fma.rn.f64 	%fd95, %fd92, %fd93, %fd95;
	st.global.f64 	[%rd3], %fd95;
	add.s64 	%rd33, %rd33, 8;
	add.s32 	%r37, %r37, 1;
	add.s32 	%r36, %r36, 1;
	setp.ne.s32 	%p10, %r36, 0;
	@%p10 bra 	$L__BB1_13;
$L__BB1_14:
	ret;

}
	// .globl	_Z24forwardOutputLayerKernelPdS_S_S_ii
.visible .entry _Z24forwardOutputLayerKernelPdS_S_S_ii(
	.param .u64 .ptr .align 1 _Z24forwardOutputLayerKernelPdS_S_S_ii_param_0,
	.param .u64 .ptr .align 1 _Z24forwardOutputLayerKernelPdS_S_S_ii_param_1,
	.param .u64 .ptr .align 1 _Z24forwardOutputLayerKernelPdS_S_S_ii_param_2,
	.param .u64 .ptr .align 1 _Z24forwardOutputLayerKernelPdS_S_S_ii_param_3,
	.param .u32 _Z24forwardOutputLayerKernelPdS_S_S_ii_param_4,
	.param .u32 _Z24forwardOutputLayerKernelPdS_S_S_ii_param_5
)
{
	.reg .pred 	%p<11>;
	.reg .b32 	%r<38>;
	.reg .b64 	%rd<34>;
	.reg .b64 	%fd<99>;

	ld.param.u64 	%rd13, [_Z24forwardOutputLayerKernelPdS_S_S_ii_param_0];
	ld.param.u64 	%rd11, [_Z24forwardOutputLayerKernelPdS_S_S_ii_param_1];
	ld.param.u64 	%rd14, [_Z24forwardOutputLayerKernelPdS_S_S_ii_param_2];
	ld.param.u64 	%rd12, [_Z24forwardOutputLayerKernelPdS_S_S_ii_param_3];
	ld.param.u32 	%r24, [_Z24forwardOutputLayerKernelPdS_S_S_ii_param_4];
	ld.param.u32 	%r23, [_Z24forwardOutputLayerKernelPdS_S_S_ii_param_5];
	cvta.to.global.u64 	%rd1, %rd14;
	cvta.to.global.u64 	%rd2, %rd13;
	mov.u32 	%r25, %ctaid.x;
	mov.u32 	%r26, %ntid.x;
	mov.u32 	%r27, %tid.x;
	mad.lo.s32 	%r1, %r25, %r26, %r27;
	setp.ge.s32 	%p1, %r1, %r24;
	@%p1 bra 	$L__BB2_14;
	cvta.to.global.u64 	%rd15, %rd12;
	cvta.to.global.u64 	%rd16, %rd11;
	mul.wide.s32 	%rd17, %r1, 8;
	add.s64 	%rd18, %rd16, %rd17;
	ld.global.f64 	%fd95, [%rd18];
	add.s64 	%rd3, %rd15, %rd17;
	st.global.f64 	[%rd3], %fd95;
	setp.lt.s32 	%p2, %r23, 1;
	@%p2 bra 	$L__BB2_14;
	mul.lo.s32 	%r2, %r23, %r1;
	and.b32  	%r3, %r23, 15;
	setp.lt.u32 	%p3, %r23, 16;
	mov.b32 	%r34, 0;
	@%p3 bra 	$L__BB2_5;
	and.b32  	%r34, %r23, 2147483632;
	neg.s32 	%r32, %r34;
	add.s64 	%rd4, %rd2, 64;
	add.s64 	%rd32, %rd1, 64;
	mov.u32 	%r31, %r2;
$L__BB2_4:
	.pragma "nounroll";
	mul.wide.s32 	%rd19, %r31, 8;
	add.s64 	%rd20, %rd4, %rd19;
	ld.global.f64 	%fd11, [%rd20+-64];
	ld.global.f64 	%fd12, [%rd32+-64];
	fma.rn.f64 	%fd13, %fd11, %fd12, %fd95;
	st.global.f64 	[%rd3], %fd13;
	ld.global.f64 	%fd14, [%rd20+-56];
	ld.global.f64 	%fd15, [%rd32+-56];
	fma.rn.f64 	%fd16, %fd14, %fd15, %fd13;
	st.global.f64 	[%rd3], %fd16;
	ld.global.f64 	%fd17, [%rd20+-48];
	ld.global.f64 	%fd18, [%rd32+-48];
	fma.rn.f64 	%fd19, %fd17, %fd18, %fd16;
	st.global.f64 	[%rd3], %fd19;
	ld.global.f64 	%fd20, [%rd20+-40];
	ld.global.f64 	%fd21, [%rd32+-40];
	fma.rn.f64 	%fd22, %fd20, %fd21, %fd19;
	st.global.f64 	[%rd3], %fd22;
	ld.global.f64 	%fd23, [%rd20+-32];
	ld.global.f64 	%fd24, [%rd32+-32];
	fma.rn.f64 	%fd25, %fd23, %fd24, %fd22;
	st.global.f64 	[%rd3], %fd25;
	ld.global.f64 	%fd26, [%rd20+-24];
	ld.global.f64 	%fd27, [%rd32+-24];
	fma.rn.f64 	%fd28, %fd26, %fd27, %fd25;
	st.global.f64 	[%rd3], %fd28;
	ld.global.f64 	%fd29, [%rd20+-16];
	ld.global.f64 	%fd30, [%rd32+-16];
	fma.rn.f64 	%fd31, %fd29, %fd30, %fd28;
	st.global.f64 	[%rd3], %fd31;
	ld.global.f64 	%fd32, [%rd20+-8];
	ld.global.f64 	%fd33, [%rd32+-8];
	fma.rn.f64 	%fd34, %fd32, %fd33, %fd31;
	st.global.f64 	[%rd3], %fd34;
	ld.global.f64 	%fd35, [%rd20];
	ld.global.f64 	%fd36, [%rd32];
	fma.rn.f64 	%fd37, %fd35, %fd36, %fd34;
	st.global.f64 	[%rd3], %fd37;
	ld.global.f64 	%fd38, [%rd20+8];
	ld.global.f64 	%fd39, [%rd32+8];
	fma.rn.f64 	%fd40, %fd38, %fd39, %fd37;
	st.global.f64 	[%rd3], %fd40;
	ld.global.f64 	%fd41, [%rd20+16];
	ld.global.f64 	%fd42, [%rd32+16];
	fma.rn.f64 	%fd43, %fd41, %fd42, %fd40;
	st.global.f64 	[%rd3], %fd43;
	ld.global.f64 	%fd44, [%rd20+24];
	ld.global.f64 	%fd45, [%rd32+24];
	fma.rn.f64 	%fd46, %fd44, %fd45, %fd43;
	st.global.f64 	[%rd3], %fd46;
	ld.global.f64 	%fd47, [%rd20+32];
	ld.global.f64 	%fd48, [%rd32+32];
	fma.rn.f64 	%fd49, %fd47, %fd48, %fd46;
	st.global.f64 	[%rd3], %fd49;
	ld.global.f64 	%fd50, [%rd20+40];
	ld.global.f64 	%fd51, [%rd32+40];
	fma.rn.f64 	%fd52, %fd50, %fd51, %fd49;
	st.global.f64 	[%rd3], %fd52;
	ld.global.f64 	%fd53, [%rd20+48];
	ld.global.f64 	%fd54, [%rd32+48];
	fma.rn.f64 	%fd55, %fd53, %fd54, %fd52;
	st.global.f64 	[%rd3], %fd55;
	ld.global.f64 	%fd56, [%rd20+56];
	ld.global.f64 	%fd57, [%rd32+56];
	fma.rn.f64 	%fd95, %fd56, %fd57, %fd55;
	st.global.f64 	[%rd3], %fd95;
	add.s32 	%r32, %r32, 16;
	add.s32 	%r31, %r31, 16;
	add.s64 	%rd32, %rd32, 128;
	setp.ne.s32 	%p4, %r32, 0;
	@%p4 bra 	$L__BB2_4;
$L__BB2_5:
	setp.eq.s32 	%p5, %r3, 0;
	@%p5 bra 	$L__BB2_14;
	and.b32  	%r11, %r23, 7;
	setp.lt.u32 	%p6, %r3, 8;
	@%p6 bra 	$L__BB2_8;
	add.s32 	%r29, %r34, %r2;
	mul.wide.s32 	%rd21, %r29, 8;
	add.s64 	%rd22, %rd2, %rd21;
	ld.global.f64 	%fd58, [%rd22];
	mul.wide.u32 	%rd23, %r34, 8;
	add.s64 	%rd24, %rd1, %rd23;
	ld.global.f64 	%fd59, [%rd24];
	fma.rn.f64 	%fd60, %fd58, %fd59, %fd95;
	st.global.f64 	[%rd3], %fd60;
	ld.global.f64 	%fd61, [%rd22+8];
	ld.global.f64 	%fd62, [%rd24+8];
	fma.rn.f64 	%fd63, %fd61, %fd62, %fd60;
	st.global.f64 	[%rd3], %fd63;
	ld.global.f64 	%fd64, [%rd22+16];
	ld.global.f64 	%fd65, [%rd24+16];
	fma.rn.f64 	%fd66, %fd64, %fd65, %fd63;
	st.global.f64 	[%rd3], %fd66;
	ld.global.f64 	%fd67, [%rd22+24];
	ld.global.f64 	%fd68, [%rd24+24];
	fma.rn.f64 	%fd69, %fd67, %fd68, %fd66;
	st.global.f64 	[%rd3], %fd69;
	ld.global.f64 	%fd70, [%rd22+32];
	ld.global.f64 	%fd71, [%rd24+32];
	fma.rn.f64 	%fd72, %fd70, %fd71, %fd69;
	st.global.f64 	[%rd3], %fd72;
	ld.global.f64 	%fd73, [%rd22+40];
	ld.global.f64 	%fd74, [%rd24+40];
	fma.rn.f64 	%fd75, %fd73, %fd74, %fd72;
	st.global.f64 	[%rd3], %fd75;
	ld.global.f64 	%fd76, [%rd22+48];
	ld.global.f64 	%fd77, [%rd24+48];
	fma.rn.f64 	%fd78, %fd76, %fd77, %fd75;
	st.global.f64 	[%rd3], %fd78;
	ld.global.f64 	%fd79, [%rd22+56];
	ld.global.f64 	%fd80, [%rd24+56];
	fma.rn.f64 	%fd95, %fd79, %fd80, %fd78;
	st.global.f64 	[%rd3], %fd95;
	add.s32 	%r34, %r34, 8;
$L__BB2_8:
	setp.eq.s32 	%p7, %r11, 0;
	@%p7 bra 	$L__BB2_14;
	and.b32  	%r14, %r23, 3;
	setp.lt.u32 	%p8, %r11, 4;
	@%p8 bra 	$L__BB2_11;
	add.s32 	%r30, %r34, %r2;
	mul.wide.s32 	%rd25, %r30, 8;
	add.s64 	%rd26, %rd2, %rd25;
	ld.global.f64 	%fd81, [%rd26];
	mul.wide.u32 	%rd27, %r34, 8;
	add.s64 	%rd28, %rd1, %rd27;
	ld.global.f64 	%fd82, [%rd28];
	fma.rn.f64 	%fd83, %fd81, %fd82, %fd95;
	st.global.f64 	[%rd3], %fd83;
	ld.global.f64 	%fd84, [%rd26+8];
	ld.global.f64 	%fd85, [%rd28+8];
	fma.rn.f64 	%fd86, %fd84, %fd85, %fd83;
	st.global.f64 	[%rd3], %fd86;
	ld.global.f64 	%fd87, [%rd26+16];
	ld.global.f64 	%fd88, [%rd28+16];
	fma.rn.f64 	%fd89, %fd87, %fd88, %fd86;
	st.global.f64 	[%rd3], %fd89;
	ld.global.f64 	%fd90, [%rd26+24];
	ld.global.f64 	%fd91, [%rd28+24];
	fma.rn.f64 	%fd95, %fd90, %fd91, %fd89;
	st.global.f64 	[%rd3], %fd95;
	add.s32 	%r34, %r34, 4;
$L__BB2_11:
	setp.eq.s32 	%p9, %r14, 0;
	@%p9 bra 	$L__BB2_14;
	mul.wide.u32 	%rd29, %r34, 8;
	add.s64 	%rd33, %rd1, %rd29;
	add.s32 	%r37, %r34, %r2;
	neg.s32 	%r36, %r14;
$L__BB2_13:
	.pragma "nounroll";
	mul.wide.s32 	%rd30, %r37, 8;
	add.s64 	%rd31, %rd2, %rd30;
	ld.global.f64 	%fd92, [%rd31];
	ld.global.f64 	%fd93, [%rd33];
	fma.rn.f64 	%fd95, %fd92, %fd93, %fd95;
	st.global.f64 	[%rd3], %fd95;
	add.s64 	%rd33, %rd33, 8;
	add.s32 	%r37, %r37, 1;
	add.s32 	%r36, %r36, 1;
	setp.ne.s32 	%p10, %r36, 0;
	@%p10 bra 	$L__BB2_13;
$L__BB2_14:
	ret;

}
	// .globl	_Z13softmaxKernelPdS_i
.visible .entry _Z13softmaxKernelPdS_i(
	.param .u64 .ptr .align 1 _Z13softmaxKernelPdS_i_param_0,
	.param .u64 .ptr .align 1 _Z13softmaxKernelPdS_i_param_1,
	.param .u32 _Z13softmaxKernelPdS_i_param_2
)
{
	.reg .pred 	%p<6>;
	.reg .b32 	%r<21>;
	.reg .b32 	%f<3>;
	.reg .b64 	%rd<12>;
	.reg .b64 	%fd<28>;

	ld.param.u64 	%rd6, [_Z13softmaxKernelPdS_i_param_0];
	ld.param.u64 	%rd7, [_Z13softmaxKernelPdS_i_param_1];
	ld.param.u32 	%r5, [_Z13softmaxKernelPdS_i_param_2];
	cvta.to.global.u64 	%rd1, %rd7;
	mov.u32 	%r6, %ctaid.x;
	mov.u32 	%r7, %ntid.x;
	mov.u32 	%r8, %tid.x;
	mad.lo.s32 	%r1, %r6, %r7, %r8;
	setp.ge.s32 	%p1, %r1, %r5;
	@%p1 bra 	$L__BB3_6;
	cvta.to.global.u64 	%rd8, %rd6;
	mul.wide.s32 	%rd9, %r1, 8;
	add.s64 	%rd2, %rd8, %rd9;
	ld.global.f64 	%fd1, [%rd2];
	fma.rn.f64 	%fd6, %fd1, 0d3FF71547652B82FE, 0d4338000000000000;
	{
	.reg .b32 %temp; 
	mov.b64 	{%r2, %temp}, %fd6;
	}
	mov.f64 	%fd7, 0dC338000000000000;
	add.rn.f64 	%fd8, %fd6, %fd7;
	fma.rn.f64 	%fd9, %fd8, 0dBFE62E42FEFA39EF, %fd1;
	fma.rn.f64 	%fd10, %fd8, 0dBC7ABC9E3B39803F, %fd9;
	fma.rn.f64 	%fd11, %fd10, 0d3E5ADE1569CE2BDF, 0d3E928AF3FCA213EA;
	fma.rn.f64 	%fd12, %fd11, %fd10, 0d3EC71DEE62401315;
	fma.rn.f64 	%fd13, %fd12, %fd10, 0d3EFA01997C89EB71;
	fma.rn.f64 	%fd14, %fd13, %fd10, 0d3F2A01A014761F65;
	fma.rn.f64 	%fd15, %fd14, %fd10, 0d3F56C16C1852B7AF;
	fma.rn.f64 	%fd16, %fd15, %fd10, 0d3F81111111122322;
	fma.rn.f64 	%fd17, %fd16, %fd10, 0d3FA55555555502A1;
	fma.rn.f64 	%fd18, %fd17, %fd10, 0d3FC5555555555511;
	fma.rn.f64 	%fd19, %fd18, %fd10, 0d3FE000000000000B;
	fma.rn.f64 	%fd20, %fd19, %fd10, 0d3FF0000000000000;
	fma.rn.f64 	%fd21, %fd20, %fd10, 0d3FF0000000000000;
	{
	.reg .b32 %temp; 
	mov.b64 	{%r3, %temp}, %fd21;
	}
	{
	.reg .b32 %temp; 
	mov.b64 	{%temp, %r4}, %fd21;
	}
	shl.b32 	%r9, %r2, 20;
	add.s32 	%r10, %r9, %r4;
	mov.b64 	%fd27, {%r3, %r10};
	{
	.reg .b32 %temp; 
	mov.b64 	{%temp, %r11}, %fd1;
	}
	mov.b32 	%f2, %r11;
	abs.f32 	%f1, %f2;
	setp.lt.f32 	%p2, %f1, 0f4086232B;
	@%p2 bra 	$L__BB3_4;
	setp.lt.f64 	%p3, %fd1, 0d0000000000000000;
	add.f64 	%fd22, %fd1, 0d7FF0000000000000;
	selp.f64 	%fd27, 0d0000000000000000, %fd22, %p3;
	setp.geu.f32 	%p4, %f1, 0f40874800;
	@%p4 bra 	$L__BB3_4;
	shr.u32 	%r12, %r2, 31;
	add.s32 	%r13, %r2, %r12;
	shr.s32 	%r14, %r13, 1;
	shl.b32 	%r15, %r14, 20;
	add.s32 	%r16, %r4, %r15;
	mov.b64 	%fd23, {%r3, %r16};
	sub.s32 	%r17, %r2, %r14;
	shl.b32 	%r18, %r17, 20;
	add.s32 	%r19, %r18, 1072693248;
	mov.b32 	%r20, 0;
	mov.b64 	%fd24, {%r20, %r19};
	mul.f64 	%fd27, %fd24, %fd23;
$L__BB3_4:
	st.global.f64 	[%rd2], %fd27;
	ld.global.u64 	%rd11, [%rd1];
$L__BB3_5:
	mov.b64 	%fd25, %rd11;
	add.f64 	%fd26, %fd27, %fd25;
	mov.b64 	%rd10, %fd26;
	atom.relaxed.global.cas.b64 	%rd5, [%rd1], %rd11, %rd10;
	setp.ne.s64 	%p5, %rd11, %rd5;
	mov.u64 	%rd11, %rd5;
	@%p5 bra 	$L__BB3_5;
$L__BB3_6:
	ret;

}
	// .globl	_Z22softmaxNormalizeKernelPdS_i
.visible .entry _Z22softmaxNormalizeKernelPdS_i(
	.param .u64 .ptr .align 1 _Z22softmaxNormalizeKernelPdS_i_param_0,
	.param .u64 .ptr .align 1 _Z22softmaxNormalizeKernelPdS_i_param_1,
	.param .u32 _Z22softmaxNormalizeKernelPdS_i_param_2
)
{
	.reg .pred 	%p<2>;
	.reg .b32 	%r<6>;
	.reg .b64 	%rd<7>;
	.reg .b64 	%fd<4>;

	ld.param.u64 	%rd1, [_Z22softmaxNormalizeKernelPdS_i_param_0];
	ld.param.u64 	%rd2, [_Z22softmaxNormalizeKernelPdS_i_param_1];
	ld.param.u32 	%r2, [_Z22softmaxNormalizeKernelPdS_i_param_2];
	mov.u32 	%r3, %ctaid.x;
	mov.u32 	%r4, %ntid.x;
	mov.u32 	%r5, %tid.x;
	mad.lo.s32 	%r1, %r3, %r4, %r5;
	setp.ge.s32 	%p1, %r1, %r2;
	@%p1 bra 	$L__BB4_2;
	cvta.to.global.u64 	%rd3, %rd1;
	cvta.to.global.u64 	%rd4, %rd2;
	mul.wide.s32 	%rd5, %r1, 8;
	add.s64 	%rd6, %rd3, %rd5;
	ld.global.f64 	%fd1, [%rd6];
	ld.global.f64 	%fd2, [%rd4];
	div.rn.f64 	%fd3, %fd1, %fd2;
	st.global.f64 	[%rd6], %fd3;
$L__BB4_2:
	ret;

}
	// .globl	_Z27computeOutputGradientKernelPdS_S_i
.visible .entry _Z27computeOutputGradientKernelPdS_S_i(
	.param .u64 .ptr .align 1 _Z27computeOutputGradientKernelPdS_S_i_param_0,
	.param .u64 .ptr .align 1 _Z27computeOutputGradientKernelPdS_S_i_param_1,
	.param .u64 .ptr .align 1 _Z27computeOutputGradientKernelPdS_S_i_param_2,
	.param .u32 _Z27computeOutputGradientKernelPdS_S_i_param_3
)
{
	.reg .pred 	%p<2>;
	.reg .b32 	%r<6>;
	.reg .b64 	%rd<11>;
	.reg .b64 	%fd<4>;

	ld.param.u64 	%rd1, [_Z27computeOutputGradientKernelPdS_S_i_param_0];
	ld.param.u64 	%rd2, [_Z27computeOutputGradientKernelPdS_S_i_param_1];
	ld.param.u64 	%rd3, [_Z27computeOutputGradientKernelPdS_S_i_param_2];
	ld.param.u32 	%r2, [_Z27computeOutputGradientKernelPdS_S_i_param_3];
	mov.u32 	%r3, %ctaid.x;
	mov.u32 	%r4, %ntid.x;
	mov.u32 	%r5, %tid.x;
	mad.lo.s32 	%r1, %r3, %r4, %r5;
	setp.ge.s32 	%p1, %r1, %r2;
	@%p1 bra 	$L__BB5_2;
	cvta.to.global.u64 	%rd4, %rd1;
	cvta.to.global.u64 	%rd5, %rd2;
	cvta.to.global.u64 	%rd6, %rd3;
	mul.wide.s32 	%rd7, %r1, 8;
	add.s64 	%rd8, %rd4, %rd7;
	ld.global.f64 	%fd1, [%rd8];
	add.s64 	%rd9, %rd5, %rd7;
	ld.global.f64 	%fd2, [%rd9];
	sub.f64 	%fd3, %fd1, %fd2;
	add.s64 	%rd10, %rd6, %rd7;
	st.global.f64 	[%rd10], %fd3;
$L__BB5_2:
	ret;

}
	// .globl	_Z27computeHiddenGradientKernelPdS_S_S_ii
.visible .entry _Z27computeHiddenGradientKernelPdS_S_S_ii(
	.param .u64 .ptr .align 1 _Z27computeHiddenGradientKernelPdS_S_S_ii_param_0,
	.param .u64 .ptr .align 1 _Z27computeHiddenGradientKernelPdS_S_S_ii_param_1,
	.param .u64 .ptr .align 1 _Z27computeHiddenGradientKernelPdS_S_S_ii_param_2,
	.param .u64 .ptr .align 1 _Z27computeHiddenGradientKernelPdS_S_S_ii_param_3,
	.param .u32 _Z27computeHiddenGradientKernelPdS_S_S_ii_param_4,
	.param .u32 _Z27computeHiddenGradientKernelPdS_S_S_ii_param_5
)
{
	.reg .pred 	%p<12>;
	.reg .b32 	%r<31>;
	.reg .b64 	%rd<46>;
	.reg .b64 	%fd<62>;

	ld.param.u64 	%rd9, [_Z27computeHiddenGradientKernelPdS_S_S_ii_param_0];
	ld.param.u64 	%rd10, [_Z27computeHiddenGradientKernelPdS_S_S_ii_param_1];
	ld.param.u64 	%rd7, [_Z27computeHiddenGradientKernelPdS_S_S_ii_param_2];
	ld.param.u64 	%rd8, [_Z27computeHiddenGradientKernelPdS_S_S_ii_param_3];
	ld.param.u32 	%r16, [_Z27computeHiddenGradientKernelPdS_S_S_ii_param_4];
	ld.param.u32 	%r17, [_Z27computeHiddenGradientKernelPdS_S_S_ii_param_5];
	cvta.to.global.u64 	%rd1, %rd10;
	cvta.to.global.u64 	%rd2, %rd9;
	mov.u32 	%r18, %ctaid.x;
	mov.u32 	%r19, %ntid.x;
	mov.u32 	%r20, %tid.x;
	mad.lo.s32 	%r1, %r18, %r19, %r20;
	setp.ge.s32 	%p1, %r1, %r16;
	@%p1 bra 	$L__BB6_14;
	cvta.to.global.u64 	%rd11, %rd8;
	mul.wide.s32 	%rd12, %r1, 8;
	add.s64 	%rd3, %rd11, %rd12;
	mov.b64 	%rd13, 0;
	st.global.u64 	[%rd3], %rd13;
	setp.lt.s32 	%p2, %r17, 1;
	mov.f64 	%fd61, 0d0000000000000000;
	@%p2 bra 	$L__BB6_13;
	and.b32  	%r2, %r17, 7;
	setp.lt.u32 	%p3, %r17, 8;
	mov.b32 	%r29, 0;
	mov.f64 	%fd61, 0d0000000000000000;
	@%p3 bra 	$L__BB6_5;
	and.b32  	%r29, %r17, 2147483640;
	neg.s32 	%r27, %r29;
	shl.b32 	%r5, %r16, 3;
	add.s64 	%rd45, %rd1, 32;
	mov.f64 	%fd61, 0d0000000000000000;
	mul.wide.s32 	%rd16, %r16, 8;
	mov.u32 	%r26, %r1;
$L__BB6_4:
	.pragma "nounroll";
	mul.wide.s32 	%rd14, %r26, 8;
	add.s64 	%rd15, %rd2, %rd14;
	ld.global.f64 	%fd13, [%rd15];
	ld.global.f64 	%fd14, [%rd45+-32];
	fma.rn.f64 	%fd15, %fd13, %fd14, %fd61;
	st.global.f64 	[%rd3], %fd15;
	add.s64 	%rd17, %rd15, %rd16;
	ld.global.f64 	%fd16, [%rd17];
	ld.global.f64 	%fd17, [%rd45+-24];
	fma.rn.f64 	%fd18, %fd16, %fd17, %fd15;
	st.global.f64 	[%rd3], %fd18;
	add.s64 	%rd18, %rd17, %rd16;
	ld.global.f64 	%fd19, [%rd18];
	ld.global.f64 	%fd20, [%rd45+-16];
	fma.rn.f64 	%fd21, %fd19, %fd20, %fd18;
	st.global.f64 	[%rd3], %fd21;
	add.s64 	%rd19, %rd18, %rd16;
	ld.global.f64 	%fd22, [%rd19];
	ld.global.f64 	%fd23, [%rd45+-8];
	fma.rn.f64 	%fd24, %fd22, %fd23, %fd21;
	st.global.f64 	[%rd3], %fd24;
	add.s64 	%rd20, %rd19, %rd16;
	ld.global.f64 	%fd25, [%rd20];
	ld.global.f64 	%fd26, [%rd45];
	fma.rn.f64 	%fd27, %fd25, %fd26, %fd24;
	st.global.f64 	[%rd3], %fd27;
	add.s64 	%rd21, %rd20, %rd16;
	ld.global.f64 	%fd28, [%rd21];
	ld.global.f64 	%fd29, [%rd45+8];
	fma.rn.f64 	%fd30, %fd28, %fd29, %fd27;
	st.global.f64 	[%rd3], %fd30;
	add.s64 	%rd22, %rd21, %rd16;
	ld.global.f64 	%fd31, [%rd22];
	ld.global.f64 	%fd32, [%rd45+16];
	fma.rn.f64 	%fd33, %fd31, %fd32, %fd30;
	st.global.f64 	[%rd3], %fd33;
	add.s64 	%rd23, %rd22, %rd16;
	ld.global.f64 	%fd34, [%rd23];
	ld.global.f64 	%fd35, [%rd45+24];
	fma.rn.f64 	%fd61, %fd34, %fd35, %fd33;
	st.global.f64 	[%rd3], %fd61;
	add.s32 	%r27, %r27, 8;
	add.s32 	%r26, %r26, %r5;
	add.s64 	%rd45, %rd45, 64;
	setp.ne.s32 	%p4, %r27, 0;
	@%p4 bra 	$L__BB6_4;
$L__BB6_5:
	setp.eq.s32 	%p5, %r2, 0;
	@%p5 bra 	$L__BB6_13;
	and.b32  	%r11, %r17, 3;
	setp.lt.u32 	%p6, %r2, 4;
	@%p6 bra 	$L__BB6_8;
	mad.lo.s32 	%r22, %r29, %r16, %r1;
	mul.wide.s32 	%rd24, %r22, 8;
	add.s64 	%rd25, %rd2, %rd24;
	ld.global.f64 	%fd36, [%rd25];
	mul.wide.u32 	%rd26, %r29, 8;
	add.s64 	%rd27, %rd1, %rd26;
	ld.global.f64 	%fd37, [%rd27];
	fma.rn.f64 	%fd38, %fd36, %fd37, %fd61;
	st.global.f64 	[%rd3], %fd38;
	mul.wide.s32 	%rd28, %r16, 8;
	add.s64 	%rd29, %rd25, %rd28;
	ld.global.f64 	%fd39, [%rd29];
	ld.global.f64 	%fd40, [%rd27+8];
	fma.rn.f64 	%fd41, %fd39, %fd40, %fd38;
	st.global.f64 	[%rd3], %fd41;
	add.s64 	%rd30, %rd29, %rd28;
	ld.global.f64 	%fd42, [%rd30];
	ld.global.f64 	%fd43, [%rd27+16];
	fma.rn.f64 	%fd44, %fd42, %fd43, %fd41;
	st.global.f64 	[%rd3], %fd44;
	add.s64 	%rd31, %rd30, %rd28;
	ld.global.f64 	%fd45, [%rd31];
	ld.global.f64 	%fd46, [%rd27+24];
	fma.rn.f64 	%fd61, %fd45, %fd46, %fd44;
	st.global.f64 	[%rd3], %fd61;
	add.s32 	%r29, %r29, 4;
$L__BB6_8:
	setp.eq.s32 	%p7, %r11, 0;
	@%p7 bra 	$L__BB6_13;
	setp.eq.s32 	%p8, %r11, 1;
	@%p8 bra 	$L__BB6_11;
	mad.lo.s32 	%r23, %r29, %r16, %r1;
	mul.wide.s32 	%rd32, %r23, 8;
	add.s64 	%rd33, %rd2, %rd32;
	ld.global.f64 	%fd47, [%rd33];
	mul.wide.u32 	%rd34, %r29, 8;
	add.s64 	%rd35, %rd1, %rd34;
	ld.global.f64 	%fd48, [%rd35];
	fma.rn.f64 	%fd49, %fd47, %fd48, %fd61;
	st.global.f64 	[%rd3], %fd49;
	mul.wide.s32 	%rd36, %r16, 8;
	add.s64 	%rd37, %rd33, %rd36;
	ld.global.f64 	%fd50, [%rd37];
	ld.global.f64 	%fd51, [%rd35+8];
	fma.rn.f64 	%fd61, %fd50, %fd51, %fd49;
	st.global.f64 	[%rd3], %fd61;
	add.s32 	%r29, %r29, 2;
$L__BB6_11:
	and.b32  	%r24, %r17, 1;
	setp.eq.b32 	%p9, %r24, 1;
	not.pred 	%p10, %p9;
	@%p10 bra 	$L__BB6_13;
	mad.lo.s32 	%r25, %r29, %r16, %r1;
	mul.wide.s32 	%rd38, %r25, 8;
	add.s64 	%rd39, %rd2, %rd38;
	ld.global.f64 	%fd52, [%rd39];
	mul.wide.u32 	%rd40, %r29, 8;
	add.s64 	%rd41, %rd1, %rd40;
	ld.global.f64 	%fd53, [%rd41];
	fma.rn.f64 	%fd61, %fd52, %fd53, %fd61;
	st.global.f64 	[%rd3], %fd61;
$L__BB6_13:
	cvta.to.global.u64 	%rd42, %rd7;
	add.s64 	%rd44, %rd42, %rd12;
	ld.global.f64 	%fd54, [%rd44];
	setp.gt.f64 	%p11, %fd54, 0d0000000000000000;
	selp.f64 	%fd55, 0d3FF0000000000000, 0d0000000000000000, %p11;
	mul.f64 	%fd56, %fd61, %fd55;
	st.global.f64 	[%rd3], %fd56;
$L__BB6_14:
	ret;

}
	// .globl	_Z25updateOutputWeightsKernelPdS_S_dii
.visible .entry _Z25updateOutputWeightsKernelPdS_S_dii(
	.param .u64 .ptr .align 1 _Z25updateOutputWeightsKernelPdS_S_dii_param_0,
	.param .u64 .ptr .align 1 _Z25updateOutputWeightsKernelPdS_S_dii_param_1,
	.param .u64 .ptr .align 1 _Z25updateOutputWeightsKernelPdS_S_dii_param_2,
	.param .f64 _Z25updateOutputWeightsKernelPdS_S_dii_param_3,
	.param .u32 _Z25updateOutputWeightsKernelPdS_S_dii_param_4,
	.param .u32 _Z25updateOutputWeightsKernelPdS_S_dii_param_5
)
{
	.reg .pred 	%p<4>;
	.reg .b32 	%r<14>;
	.reg .b64 	%rd<13>;
	.reg .b64 	%fd<8>;

	ld.param.u64 	%rd1, [_Z25updateOutputWeightsKernelPdS_S_dii_param_0];
	ld.param.u64 	%rd2, [_Z25updateOutputWeightsKernelPdS_S_dii_param_1];
	ld.param.u64 	%rd3, [_Z25updateOutputWeightsKernelPdS_S_dii_param_2];
	ld.param.f64 	%fd1, [_Z25updateOutputWeightsKernelPdS_S_dii_param_3];
	ld.param.u32 	%r4, [_Z25updateOutputWeightsKernelPdS_S_dii_param_4];
	ld.param.u32 	%r5, [_Z25updateOutputWeightsKernelPdS_S_dii_param_5];
	mov.u32 	%r6, %ctaid.x;
	mov.u32 	%r7, %ntid.x;
	mov.u32 	%r8, %tid.x;
	mad.lo.s32 	%r1, %r6, %r7, %r8;
	mov.u32 	%r9, %ctaid.y;
	mov.u32 	%r10, %ntid.y;
	mov.u32 	%r11, %tid.y;
	mad.lo.s32 	%r12, %r9, %r10, %r11;
	setp.ge.s32 	%p1, %r1, %r4;
	setp.ge.s32 	%p2, %r12, %r5;
	or.pred  	%p3, %p1, %p2;
	@%p3 bra 	$L__BB7_2;
	cvta.to.global.u64 	%rd4, %rd2;
	cvta.to.global.u64 	%rd5, %rd3;
	cvta.to.global.u64 	%rd6, %rd1;
	mul.wide.s32 	%rd7, %r1, 8;
	add.s64 	%rd8, %rd4, %rd7;
	ld.global.f64 	%fd2, [%rd8];
	mul.f64 	%fd3, %fd1, %fd2;
	mul.wide.u32 	%rd9, %r12, 8;
	add.s64 	%rd10, %rd5, %rd9;
	ld.global.f64 	%fd4, [%rd10];
	mul.f64 	%fd5, %fd3, %fd4;
	mad.lo.s32 	%r13, %r5, %r1, %r12;
	mul.wide.s32 	%rd11, %r13, 8;
	add.s64 	%rd12, %rd6, %rd11;
	ld.global.f64 	%fd6, [%rd12];
	sub.f64 	%fd7, %fd6, %fd5;
	st.global.f64 	[%rd12], %fd7;
$L__BB7_2:
	ret;

}
	// .globl	_Z25updateHiddenWeightsKernelPdS_S_dii
.visible .entry _Z25updateHiddenWeightsKernelPdS_S_dii(
	.param .u64 .ptr .align 1 _Z25updateHiddenWeightsKernelPdS_S_dii_param_0,
	.param .u64 .ptr .align 1 _Z25updateHiddenWeightsKernelPdS_S_dii_param_1,
	.param .u64 .ptr .align 1 _Z25updateHiddenWeightsKernelPdS_S_dii_param_2,
	.param .f64 _Z25updateHiddenWeightsKernelPdS_S_dii_param_3,
	.param .u32 _Z25updateHiddenWeightsKernelPdS_S_dii_param_4,
	.param .u32 _Z25updateHiddenWeightsKernelPdS_S_dii_param_5
)
{
	.reg .pred 	%p<4>;
	.reg .b32 	%r<14>;
	.reg .b64 	%rd<13>;
	.reg .b64 	%fd<8>;

	ld.param.u64 	%rd1, [_Z25updateHiddenWeightsKernelPdS_S_dii_param_0];
	ld.param.u64 	%rd2, [_Z25updateHiddenWeightsKernelPdS_S_dii_param_1];
	ld.param.u64 	%rd3, [_Z25updateHiddenWeightsKernelPdS_S_dii_param_2];
	ld.param.f64 	%fd1, [_Z25updateHiddenWeightsKernelPdS_S_dii_param_3];
	ld.param.u32 	%r4, [_Z25updateHiddenWeightsKernelPdS_S_dii_param_4];
	ld.param.u32 	%r5, [_Z25updateHiddenWeightsKernelPdS_S_dii_param_5];
	mov.u32 	%r6, %ctaid.x;
	mov.u32 	%r7, %ntid.x;
	mov.u32 	%r8, %tid.x;
	mad.lo.s32 	%r1, %r6, %r7, %r8;
	mov.u32 	%r9, %ctaid.y;
	mov.u32 	%r10, %ntid.y;
	mov.u32 	%r11, %tid.y;
	mad.lo.s32 	%r12, %r9, %r10, %r11;
	setp.ge.s32 	%p1, %r1, %r4;
	setp.ge.s32 	%p2, %r12, %r5;
	or.pred  	%p3, %p1, %p2;
	@%p3 bra 	$L__BB8_2;
	cvta.to.global.u64 	%rd4, %rd2;
	cvta.to.global.u64 	%rd5, %rd3;
	cvta.to.global.u64 	%rd6, %rd1;
	mul.wide.s32 	%rd7, %r1, 8;
	add.s64 	%rd8, %rd4, %rd7;
	ld.global.f64 	%fd2, [%rd8];
	mul.f64 	%fd3, %fd1, %fd2;
	mul.wide.u32 	%rd9, %r12, 8;
	add.s64 	%rd10, %rd5, %rd9;
	ld.global.f64 	%fd4, [%rd10];
	mul.f64 	%fd5, %fd3, %fd4;
	mad.lo.s32 	%r13, %r5, %r1, %r12;
	mul.wide.s32 	%rd11, %r13, 8;
	add.s64 	%rd12, %rd6, %rd11;
	ld.global.f64 	%fd6, [%rd12];
	sub.f64 	%fd7, %fd6, %fd5;
	st.global.f64 	[%rd12], %fd7;
$L__BB8_2:
	ret;

}
	// .globl	_Z22updateOutputBiasKernelPdS_di
.visible .entry _Z22updateOutputBiasKernelPdS_di(
	.param .u64 .ptr .align 1 _Z22updateOutputBiasKernelPdS_di_param_0,
	.param .u64 .ptr .align 1 _Z22updateOutputBiasKernelPdS_di_param_1,
	.param .f64 _Z22updateOutputBiasKernelPdS_di_param_2,
	.param .u32 _Z22updateOutputBiasKernelPdS_di_param_3
)
{
	.reg .pred 	%p<2>;
	.reg .b32 	%r<6>;
	.reg .b64 	%rd<8>;
	.reg .b64 	%fd<6>;

	ld.param.u64 	%rd1, [_Z22updateOutputBiasKernelPdS_di_param_0];
	ld.param.u64 	%rd2, [_Z22updateOutputBiasKernelPdS_di_param_1];
	ld.param.f64 	%fd1, [_Z22updateOutputBiasKernelPdS_di_param_2];
	ld.param.u32 	%r2, [_Z22updateOutputBiasKernelPdS_di_param_3];
	mov.u32 	%r3, %ctaid.x;
	mov.u32 	%r4, %ntid.x;
	mov.u32 	%r5, %tid.x;
	mad.lo.s32 	%r1, %r3, %r4, %r5;
	setp.ge.s32 	%p1, %r1, %r2;
	@%p1 bra 	$L__BB9_2;
	cvta.to.global.u64 	%rd3, %rd2;
	cvta.to.global.u64 	%rd4, %rd1;
	mul.wide.s32 	%rd5, %r1, 8;
	add.s64 	%rd6, %rd3, %rd5;
	ld.global.f64 	%fd2, [%rd6];
	mul.f64 	%fd3, %fd1, %fd2;
	add.s64 	%rd7, %rd4, %rd5;
	ld.global.f64 	%fd4, [%rd7];
	sub.f64 	%fd5, %fd4, %fd3;
	st.global.f64 	[%rd7], %fd5;
$L__BB9_2:
	ret;

}
	// .globl	_Z22updateHiddenBiasKernelPdS_di
.visible .entry _Z22updateHiddenBiasKernelPdS_di(
	.param .u64 .ptr .align 1 _Z22updateHiddenBiasKernelPdS_di_param_0,
	.param .u64 .ptr .align 1 _Z22updateHiddenBiasKernelPdS_di_param_1,
	.param .f64 _Z22updateHiddenBiasKernelPdS_di_param_2,
	.param .u32 _Z22updateHiddenBiasKernelPdS_di_param_3
)
{
	.reg .pred 	%p<2>;
	.reg .b32 	%r<6>;
	.reg .b64 	%rd<8>;
	.reg .b64 	%fd<6>;

	ld.param.u64 	%rd1, [_Z22updateHiddenBiasKernelPdS_di_param_0];
	ld.param.u64 	%rd2, [_Z22updateHiddenBiasKernelPdS_di_param_1];
	ld.param.f64 	%fd1, [_Z22updateHiddenBiasKernelPdS_di_param_2];
	ld.param.u32 	%r2, [_Z22updateHiddenBiasKernelPdS_di_param_3];
	mov.u32 	%r3, %ctaid.x;
	mov.u32 	%r4, %ntid.x;
	mov.u32 	%r5, %tid.x;
	mad.lo.s32 	%r1, %r3, %r4, %r5;
	setp.ge.s32 	%p1, %r1, %r2;
	@%p1 bra 	$L__BB10_2;
	cvta.to.global.u64 	%rd3, %rd2;
	cvta.to.global.u64 	%rd4, %rd1;
	mul.wide.s32 	%rd5, %r1, 8;
	add.s64 	%rd6, %rd3, %rd5;
	ld.global.f64 	%fd2, [%rd6];
	mul.f64 	%fd3, %fd1, %fd2;
	add.s64 	%rd7, %rd4, %rd5;
	ld.global.f64 	%fd4, [%rd7];
	sub.f64 	%fd5, %fd4, %fd3;
	st.global.f64 	[%rd7], %fd5;
$L__BB10_2:
	ret;

}
	// .globl	_Z17computeLossKernelPdS_S_i
.visible .entry _Z17computeLossKernelPdS_S_i(
	.param .u64 .ptr .align 1 _Z17computeLossKernelPdS_S_i_param_0,
	.param .u64 .ptr .align 1 _Z17computeLossKernelPdS_S_i_param_1,
	.param .u64 .ptr .align 1 _Z17computeLossKernelPdS_S_i_param_2,
	.param .u32 _Z17computeLossKernelPdS_S_i_param_3
)
{
	.reg .pred 	%p<8>;
	.reg .b32 	%r<34>;
	.reg .b64 	%rd<16>;
	.reg .b64 	%fd<49>;

	ld.param.u64 	%rd5, [_Z17computeLossKernelPdS_S_i_param_0];
	ld.param.u64 	%rd6, [_Z17computeLossKernelPdS_S_i_param_1];
	ld.param.u64 	%rd7, [_Z17computeLossKernelPdS_S_i_param_2];
	ld.param.u32 	%r12, [_Z17computeLossKernelPdS_S_i_param_3];
	cvta.to.global.u64 	%rd1, %rd7;
	mov.u32 	%r13, %ctaid.x;
	mov.u32 	%r14, %ntid.x;
	mov.u32 	%r15, %tid.x;
	mad.lo.s32 	%r1, %r13, %r14, %r15;
	setp.ge.s32 	%p1, %r1, %r12;
	@%p1 bra 	$L__BB11_11;
	cvta.to.global.u64 	%rd8, %rd6;
	mul.wide.s32 	%rd9, %r1, 8;
	add.s64 	%rd10, %rd8, %rd9;
	ld.global.f64 	%fd10, [%rd10];
	setp.leu.f64 	%p2, %fd10, 0d0000000000000000;
	@%p2 bra 	$L__BB11_11;
	cvta.to.global.u64 	%rd11, %rd5;
	add.s64 	%rd13, %rd11, %rd9;
	ld.global.f64 	%fd46, [%rd13];
	{
	.reg .b32 %temp; 
	mov.b64 	{%temp, %r30}, %fd46;
	}
	{
	.reg .b32 %temp; 
	mov.b64 	{%r31, %temp}, %fd46;
	}
	setp.gt.s32 	%p3, %r30, 1048575;
	mov.b32 	%r32, -1023;
	@%p3 bra 	$L__BB11_4;
	mul.f64 	%fd46, %fd46, 0d4350000000000000;
	{
	.reg .b32 %temp; 
	mov.b64 	{%temp, %r30}, %fd46;
	}
	{
	.reg .b32 %temp; 
	mov.b64 	{%r31, %temp}, %fd46;
	}
	mov.b32 	%r32, -1077;
$L__BB11_4:
	add.s32 	%r18, %r30, -1;
	setp.gt.u32 	%p4, %r18, 2146435070;
	@%p4 bra 	$L__BB11_8;
	shr.u32 	%r21, %r30, 20;
	add.s32 	%r33, %r32, %r21;
	and.b32  	%r22, %r30, 1048575;
	or.b32  	%r23, %r22, 1072693248;
	mov.b64 	%fd47, {%r31, %r23};
	setp.lt.u32 	%p6, %r23, 1073127583;
	@%p6 bra 	$L__BB11_7;
	{
	.reg .b32 %temp; 
	mov.b64 	{%r24, %temp}, %fd47;
	}
	{
	.reg .b32 %temp; 
	mov.b64 	{%temp, %r25}, %fd47;
	}
	add.s32 	%r26, %r25, -1048576;
	mov.b64 	%fd47, {%r24, %r26};
	add.s32 	%r33, %r33, 1;
$L__BB11_7:
	add.f64 	%fd12, %fd47, 0dBFF0000000000000;
	add.f64 	%fd13, %fd47, 0d3FF0000000000000;
	rcp.approx.ftz.f64 	%fd14, %fd13;
	neg.f64 	%fd15, %fd13;
	fma.rn.f64 	%fd16, %fd15, %fd14, 0d3FF0000000000000;
	fma.rn.f64 	%fd17, %fd16, %fd16, %fd16;
	fma.rn.f64 	%fd18, %fd17, %fd14, %fd14;
	mul.f64 	%fd19, %fd12, %fd18;
	fma.rn.f64 	%fd20, %fd12, %fd18, %fd19;
	mul.f64 	%fd21, %fd20, %fd20;
	fma.rn.f64 	%fd22, %fd21, 0d3EB1380B3AE80F1E, 0d3ED0EE258B7A8B04;
	fma.rn.f64 	%fd23, %fd22, %fd21, 0d3EF3B2669F02676F;
	fma.rn.f64 	%fd24, %fd23, %fd21, 0d3F1745CBA9AB0956;
	fma.rn.f64 	%fd25, %fd24, %fd21, 0d3F3C71C72D1B5154;
	fma.rn.f64 	%fd26, %fd25, %fd21, 0d3F624924923BE72D;
	fma.rn.f64 	%fd27, %fd26, %fd21, 0d3F8999999999A3C4;
	fma.rn.f64 	%fd28, %fd27, %fd21, 0d3FB5555555555554;
	sub.f64 	%fd29, %fd12, %fd20;
	add.f64 	%fd30, %fd29, %fd29;
	neg.f64 	%fd31, %fd20;
	fma.rn.f64 	%fd32, %fd31, %fd12, %fd30;
	mul.f64 	%fd33, %fd18, %fd32;
	mul.f64 	%fd34, %fd21, %fd28;
	fma.rn.f64 	%fd35, %fd34, %fd20, %fd33;
	xor.b32  	%r27, %r33, -2147483648;
	mov.b32 	%r28, 1127219200;
	mov.b64 	%fd36, {%r27, %r28};
	mov.b32 	%r29, -2147483648;
	mov.b64 	%fd37, {%r29, %r28};
	sub.f64 	%fd38, %fd36, %fd37;
	fma.rn.f64 	%fd39, %fd38, 0d3FE62E42FEFA39EF, %fd20;
	fma.rn.f64 	%fd40, %fd38, 0dBFE62E42FEFA39EF, %fd39;
	sub.f64 	%fd41, %fd40, %fd20;
	sub.f64 	%fd42, %fd35, %fd41;
	fma.rn.f64 	%fd43, %fd38, 0d3C7ABC9E3B39803F, %fd42;
	add.f64 	%fd48, %fd39, %fd43;
	bra.uni 	$L__BB11_9;
$L__BB11_8:
	fma.rn.f64 	%fd11, %fd46, 0d7FF0000000000000, 0d7FF0000000000000;
	{
	.reg .b32 %temp; 
	mov.b64 	{%temp, %r19}, %fd46;
	}
	and.b32  	%r20, %r19, 2147483647;
	setp.eq.s32 	%p5, %r20, 0;
	selp.f64 	%fd48, 0dFFF0000000000000, %fd11, %p5;
$L__BB11_9:
	ld.global.u64 	%rd15, [%rd1];
$L__BB11_10:
	mov.b64 	%fd44, %rd15;
	sub.f64 	%fd45, %fd44, %fd48;
	mov.b64 	%rd14, %fd45;
	atom.relaxed.global.cas.b64 	%rd4, [%rd1], %rd15, %rd14;
	setp.ne.s64 	%p7, %rd15, %rd4;
	mov.u64 	%rd15, %rd4;
	@%p7 bra 	$L__BB11_10;
$L__BB11_11:
	ret;

}
	// .globl	_Z16softmaxExpKernelPdi
.visible .entry _Z16softmaxExpKernelPdi(
	.param .u64 .ptr .align 1 _Z16softmaxExpKernelPdi_param_0,
	.param .u32 _Z16softmaxExpKernelPdi_param_1
)
{
	.reg .pred 	%p<5>;
	.reg .b32 	%r<21>;
	.reg .b32 	%f<3>;
	.reg .b64 	%rd<5>;
	.reg .b64 	%fd<26>;

	ld.param.u64 	%rd2, [_Z16softmaxExpKernelPdi_param_0];
	ld.param.u32 	%r5, [_Z16softmaxExpKernelPdi_param_1];
	mov.u32 	%r6, %ctaid.x;
	mov.u32 	%r7, %ntid.x;
	mov.u32 	%r8, %tid.x;
	mad.lo.s32 	%r1, %r6, %r7, %r8;
	setp.ge.s32 	%p1, %r1, %r5;
	@%p1 bra 	$L__BB12_5;
	cvta.to.global.u64 	%rd3, %rd2;
	mul.wide.s32 	%rd4, %r1, 8;
	add.s64 	%rd1, %rd3, %rd4;
	ld.global.f64 	%fd1, [%rd1];
	fma.rn.f64 	%fd6, %fd1, 0d3FF71547652B82FE, 0d4338000000000000;
	{
	.reg .b32 %temp; 
	mov.b64 	{%r2, %temp}, %fd6;
	}
	mov.f64 	%fd7, 0dC338000000000000;
	add.rn.f64 	%fd8, %fd6, %fd7;
	fma.rn.f64 	%fd9, %fd8, 0dBFE62E42FEFA39EF, %fd1;
	fma.rn.f64 	%fd10, %fd8, 0dBC7ABC9E3B39803F, %fd9;
	fma.rn.f64 	%fd11, %fd10, 0d3E5ADE1569CE2BDF, 0d3E928AF3FCA213EA;
	fma.rn.f64 	%fd12, %fd11, %fd10, 0d3EC71DEE62401315;
	fma.rn.f64 	%fd13, %fd12, %fd10, 0d3EFA01997C89EB71;
	fma.rn.f64 	%fd14, %fd13, %fd10, 0d3F2A01A014761F65;
	fma.rn.f64 	%fd15, %fd14, %fd10, 0d3F56C16C1852B7AF;
	fma.rn.f64 	%fd16, %fd15, %fd10, 0d3F81111111122322;
	fma.rn.f64 	%fd17, %fd16, %fd10, 0d3FA55555555502A1;
	fma.rn.f64 	%fd18, %fd17, %fd10, 0d3FC5555555555511;
	fma.rn.f64 	%fd19, %fd18, %fd10, 0d3FE000000000000B;
	fma.rn.f64 	%fd20, %fd19, %fd10, 0d3FF0000000000000;
	fma.rn.f64 	%fd21, %fd20, %fd10, 0d3FF0000000000000;
	{
	.reg .b32 %temp; 
	mov.b64 	{%r3, %temp}, %fd21;
	}
	{
	.reg .b32 %temp; 
	mov.b64 	{%temp, %r4}, %fd21;
	}
	shl.b32 	%r9, %r2, 20;
	add.s32 	%r10, %r9, %r4;
	mov.b64 	%fd25, {%r3, %r10};
	{
	.reg .b32 %temp; 
	mov.b64 	{%temp, %r11}, %fd1;
	}
	mov.b32 	%f2, %r11;
	abs.f32 	%f1, %f2;
	setp.lt.f32 	%p2, %f1, 0f4086232B;
	@%p2 bra 	$L__BB12_4;
	setp.lt.f64 	%p3, %fd1, 0d0000000000000000;
	add.f64 	%fd22, %fd1, 0d7FF0000000000000;
	selp.f64 	%fd25, 0d0000000000000000, %fd22, %p3;
	setp.geu.f32 	%p4, %f1, 0f40874800;
	@%p4 bra 	$L__BB12_4;
	shr.u32 	%r12, %r2, 31;
	add.s32 	%r13, %r2, %r12;
	shr.s32 	%r14, %r13, 1;
	shl.b32 	%r15, %r14, 20;
	add.s32 	%r16, %r4, %r15;
	mov.b64 	%fd23, {%r3, %r16};
	sub.s32 	%r17, %r2, %r14;
	shl.b32 	%r18, %r17, 20;
	add.s32 	%r19, %r18, 1072693248;
	mov.b32 	%r20, 0;
	mov.b64 	%fd24, {%r20, %r19};
	mul.f64 	%fd25, %fd24, %fd23;
$L__BB12_4:
	st.global.f64 	[%rd1], %fd25;
$L__BB12_5:
	ret;

}
	// .globl	_Z16softmaxSumKernelPdS_i
.visible .entry _Z16softmaxSumKernelPdS_i(
	.param .u64 .ptr .align 1 _Z16softmaxSumKernelPdS_i_param_0,
	.param .u64 .ptr .align 1 _Z16softmaxSumKernelPdS_i_param_1,
	.param .u32 _Z16softmaxSumKernelPdS_i_param_2
)
{
	.reg .pred 	%p<6>;
	.reg .b32 	%r<14>;
	.reg .b64 	%rd<9>;
	.reg .b64 	%fd<9>;
	// demoted variable
	.shared .align 8 .b8 _ZZ16softmaxSumKernelPdS_iE5sdata[2048];
	ld.param.u64 	%rd1, [_Z16softmaxSumKernelPdS_i_param_0];
	ld.param.u64 	%rd2, [_Z16softmaxSumKernelPdS_i_param_1];
	ld.param.u32 	%r8, [_Z16softmaxSumKernelPdS_i_param_2];
	mov.u32 	%r1, %tid.x;
	mov.u32 	%r2, %ctaid.x;
	mov.u32 	%r13, %ntid.x;
	mad.lo.s32 	%r4, %r2, %r13, %r1;
	setp.ge.u32 	%p1, %r4, %r8;
	mov.f64 	%fd8, 0d0000000000000000;
	@%p1 bra 	$L__BB13_2;
	cvta.to.global.u64 	%rd3, %rd1;
	mul.wide.u32 	%rd4, %r4, 8;
	add.s64 	%rd5, %rd3, %rd4;
	ld.global.f64 	%fd8, [%rd5];
$L__BB13_2:
	shl.b32 	%r9, %r1, 3;
	mov.u32 	%r10, _ZZ16softmaxSumKernelPdS_iE5sdata;
	add.s32 	%r5, %r10, %r9;
	st.shared.f64 	[%r5], %fd8;
	bar.sync 	0;
	setp.lt.u32 	%p2, %r13, 2;
	@%p2 bra 	$L__BB13_6;
$L__BB13_3:
	shr.u32 	%r7, %r13, 1;
	setp.ge.u32 	%p3, %r1, %r7;
	@%p3 bra 	$L__BB13_5;
	shl.b32 	%r11, %r7, 3;
	add.s32 	%r12, %r5, %r11;
	ld.shared.f64 	%fd4, [%r12];
	ld.shared.f64 	%fd5, [%r5];
	add.f64 	%fd6, %fd4, %fd5;
	st.shared.f64 	[%r5], %fd6;
$L__BB13_5:
	bar.sync 	0;
	setp.gt.u32 	%p4, %r13, 3;
	mov.u32 	%r13, %r7;
	@%p4 bra 	$L__BB13_3;
$L__BB13_6:
	setp.ne.s32 	%p5, %r1, 0;
	@%p5 bra 	$L__BB13_8;
	ld.shared.f64 	%fd7, [_ZZ16softmaxSumKernelPdS_iE5sdata];
	cvta.to.global.u64 	%rd6, %rd2;
	mul.wide.u32 	%rd7, %r2, 8;
	add.s64 	%rd8, %rd6, %rd7;
	st.global.f64 	[%rd8], %fd7;
$L__BB13_8:
	ret;

}
	// .globl	_Z29batchForwardHiddenLayerKernelPdS_S_S_iii
.visible .entry _Z29batchForwardHiddenLayerKernelPdS_S_S_iii(
	.param .u64 .ptr .align 1 _Z29batchForwardHiddenLayerKernelPdS_S_S_iii_param_0,
	.param .u64 .ptr .align 1 _Z29batchForwardHiddenLayerKernelPdS_S_S_iii_param_1,
	.param .u64 .ptr .align 1 _Z29batchForwardHiddenLayerKernelPdS_S_S_iii_param_2,
	.param .u64 .ptr .align 1 _Z29batchForwardHiddenLayerKernelPdS_S_S_iii_param_3,
	.param .u32 _Z29batchForwardHiddenLayerKernelPdS_S_S_iii_param_4,
	.param .u32 _Z29batchForwardHiddenLayerKernelPdS_S_S_iii_param_5,
	.param .u32 _Z29batchForwardHiddenLayerKernelPdS_S_S_iii_param_6
)
{
	.reg .pred 	%p<13>;
	.reg .b32 	%r<46>;
	.reg .b64 	%rd<43>;
	.reg .b64 	%fd<66>;

	ld.param.u64 	%rd5, [_Z29batchForwardHiddenLayerKernelPdS_S_S_iii_param_0];
	ld.param.u64 	%rd3, [_Z29batchForwardHiddenLayerKernelPdS_S_S_iii_param_1];
	ld.param.u64 	%rd6, [_Z29batchForwardHiddenLayerKernelPdS_S_S_iii_param_2];
	ld.param.u64 	%rd4, [_Z29batchForwardHiddenLayerKernelPdS_S_S_iii_param_3];
	ld.param.u32 	%r22, [_Z29batchForwardHiddenLayerKernelPdS_S_S_iii_param_4];
	ld.param.u32 	%r20, [_Z29batchForwardHiddenLayerKernelPdS_S_S_iii_param_5];
	ld.param.u32 	%r23, [_Z29batchForwardHiddenLayerKernelPdS_S_S_iii_param_6];
	cvta.to.global.u64 	%rd1, %rd6;
	cvta.to.global.u64 	%rd2, %rd5;
	mov.u32 	%r24, %ctaid.x;
	mov.u32 	%r25, %ntid.x;
	mov.u32 	%r26, %tid.x;
	mad.lo.s32 	%r1, %r24, %r25, %r26;
	mov.u32 	%r27, %ctaid.y;
	mov.u32 	%r28, %ntid.y;
	mov.u32 	%r29, %tid.y;
	mad.lo.s32 	%r30, %r27, %r28, %r29;
	setp.ge.s32 	%p1, %r1, %r22;
	setp.ge.s32 	%p2, %r30, %r23;
	or.pred  	%p3, %p1, %p2;
	@%p3 bra 	$L__BB14_14;
	cvta.to.global.u64 	%rd7, %rd3;
	mul.wide.s32 	%rd8, %r1, 8;
	add.s64 	%rd9, %rd7, %rd8;
	ld.global.f64 	%fd65, [%rd9];
	setp.lt.s32 	%p4, %r20, 1;
	@%p4 bra 	$L__BB14_13;
	mul.lo.s32 	%r3, %r20, %r1;
	and.b32  	%r4, %r20, 7;
	setp.lt.u32 	%p5, %r20, 8;
	mov.b32 	%r44, 0;
	@%p5 bra 	$L__BB14_5;
	and.b32  	%r44, %r20, 2147483640;
	neg.s32 	%r42, %r44;
	shl.b32 	%r7, %r23, 3;
	mul.wide.s32 	%rd14, %r23, 8;
	mov.u32 	%r40, %r3;
	mov.u32 	%r41, %r30;
$L__BB14_4:
	.pragma "nounroll";
	mul.wide.s32 	%rd10, %r40, 8;
	add.s64 	%rd11, %rd2, %rd10;
	ld.global.f64 	%fd15, [%rd11];
	mul.wide.s32 	%rd12, %r41, 8;
	add.s64 	%rd13, %rd1, %rd12;
	ld.global.f64 	%fd16, [%rd13];
	fma.rn.f64 	%fd17, %fd15, %fd16, %fd65;
	ld.global.f64 	%fd18, [%rd11+8];
	add.s64 	%rd15, %rd13, %rd14;
	ld.global.f64 	%fd19, [%rd15];
	fma.rn.f64 	%fd20, %fd18, %fd19, %fd17;
	ld.global.f64 	%fd21, [%rd11+16];
	add.s64 	%rd16, %rd15, %rd14;
	ld.global.f64 	%fd22, [%rd16];
	fma.rn.f64 	%fd23, %fd21, %fd22, %fd20;
	ld.global.f64 	%fd24, [%rd11+24];
	add.s64 	%rd17, %rd16, %rd14;
	ld.global.f64 	%fd25, [%rd17];
	fma.rn.f64 	%fd26, %fd24, %fd25, %fd23;
	ld.global.f64 	%fd27, [%rd11+32];
	add.s64 	%rd18, %rd17, %rd14;
	ld.global.f64 	%fd28, [%rd18];
	fma.rn.f64 	%fd29, %fd27, %fd28, %fd26;
	ld.global.f64 	%fd30, [%rd11+40];
	add.s64 	%rd19, %rd18, %rd14;
	ld.global.f64 	%fd31, [%rd19];
	fma.rn.f64 	%fd32, %fd30, %fd31, %fd29;
	ld.global.f64 	%fd33, [%rd11+48];
	add.s64 	%rd20, %rd19, %rd14;
	ld.global.f64 	%fd34, [%rd20];
	fma.rn.f64 	%fd35, %fd33, %fd34, %fd32;
	ld.global.f64 	%fd36, [%rd11+56];
	add.s64 	%rd21, %rd20, %rd14;
	ld.global.f64 	%fd37, [%rd21];
	fma.rn.f64 	%fd65, %fd36, %fd37, %fd35;
	add.s32 	%r42, %r42, 8;
	add.s32 	%r41, %r41, %r7;
	add.s32 	%r40, %r40, 8;
	setp.ne.s32 	%p6, %r42, 0;
	@%p6 bra 	$L__BB14_4;
$L__BB14_5:
	setp.eq.s32 	%p7, %r4, 0;
	@%p7 bra 	$L__BB14_13;
	and.b32  	%r15, %r20, 3;
	setp.lt.u32 	%p8, %r4, 4;
	@%p8 bra 	$L__BB14_8;
	add.s32 	%r32, %r44, %r3;
	mul.wide.s32 	%rd22, %r32, 8;
	add.s64 	%rd23, %rd2, %rd22;
	ld.global.f64 	%fd39, [%rd23];
	mad.lo.s32 	%r33, %r44, %r23, %r30;
	mul.wide.s32 	%rd24, %r33, 8;
	add.s64 	%rd25, %rd1, %rd24;
	ld.global.f64 	%fd40, [%rd25];
	fma.rn.f64 	%fd41, %fd39, %fd40, %fd65;
	ld.global.f64 	%fd42, [%rd23+8];
	mul.wide.s32 	%rd26, %r23, 8;
	add.s64 	%rd27, %rd25, %rd26;
	ld.global.f64 	%fd43, [%rd27];
	fma.rn.f64 	%fd44, %fd42, %fd43, %fd41;
	ld.global.f64 	%fd45, [%rd23+16];
	add.s64 	%rd28, %rd27, %rd26;
	ld.global.f64 	%fd46, [%rd28];
	fma.rn.f64 	%fd47, %fd45, %fd46, %fd44;
	ld.global.f64 	%fd48, [%rd23+24];
	add.s64 	%rd29, %rd28, %rd26;
	ld.global.f64 	%fd49, [%rd29];
	fma.rn.f64 	%fd65, %fd48, %fd49, %fd47;
	add.s32 	%r44, %r44, 4;
$L__BB14_8:
	setp.eq.s32 	%p9, %r15, 0;
	@%p9 bra 	$L__BB14_13;
	setp.eq.s32 	%p10, %r15, 1;
	@%p10 bra 	$L__BB14_11;
	add.s32 	%r34, %r44, %r3;
	mul.wide.s32 	%rd30, %r34, 8;
	add.s64 	%rd31, %rd2, %rd30;
	ld.global.f64 	%fd51, [%rd31];
	mad.lo.s32 	%r35, %r44, %r23, %r30;
	mul.wide.s32 	%rd32, %r35, 8;
	add.s64 	%rd33, %rd1, %rd32;
	ld.global.f64 	%fd52, [%rd33];
	fma.rn.f64 	%fd53, %fd51, %fd52, %fd65;
	ld.global.f64 	%fd54, [%rd31+8];
	mul.wide.s32 	%rd34, %r23, 8;
	add.s64 	%rd35, %rd33, %rd34;
	ld.global.f64 	%fd55, [%rd35];
	fma.rn.f64 	%fd65, %fd54, %fd55, %fd53;
	add.s32 	%r44, %r44, 2;
$L__BB14_11:
	and.b32  	%r36, %r20, 1;
	setp.eq.b32 	%p11, %r36, 1;
	not.pred 	%p12, %p11;
	@%p12 bra 	$L__BB14_13;
	add.s32 	%r37, %r44, %r3;
	mul.wide.s32 	%rd36, %r37, 8;
	add.s64 	%rd37, %rd2, %rd36;
	ld.global.f64 	%fd56, [%rd37];
	mad.lo.s32 	%r38, %r44, %r23, %r30;
	mul.wide.s32 	%rd38, %r38, 8;
	add.s64 	%rd39, %rd1, %rd38;
	ld.global.f64 	%fd57, [%rd39];
	fma.rn.f64 	%fd65, %fd56, %fd57, %fd65;
$L__BB14_13:
	mad.lo.s32 	%r39, %r23, %r1, %r30;
	cvta.to.global.u64 	%rd40, %rd4;
	mul.wide.s32 	%rd41, %r39, 8;
	add.s64 	%rd42, %rd40, %rd41;
	st.global.f64 	[%rd42], %fd65;
$L__BB14_14:
	ret;

}
	// .globl	_Z15batchReluKernelPdi
.visible .entry _Z15batchReluKernelPdi(
	.param .u64 .ptr .align 1 _Z15batchReluKernelPdi_param_0,
	.param .u32 _Z15batchReluKernelPdi_param_1
)
{
	.reg .pred 	%p<2>;
	.reg .b32 	%r<6>;
	.reg .b64 	%rd<5>;
	.reg .b64 	%fd<3>;

	ld.param.u64 	%rd1, [_Z15batchReluKernelPdi_param_0];
	ld.param.u32 	%r2, [_Z15batchReluKernelPdi_param_1];
	mov.u32 	%r3, %ctaid.x;
	mov.u32 	%r4, %ntid.x;
	mov.u32 	%r5, %tid.x;
	mad.lo.s32 	%r1, %r3, %r4, %r5;
	setp.ge.s32 	%p1, %r1, %r2;
	@%p1 bra 	$L__BB15_2;
	cvta.to.global.u64 	%rd2, %rd1;
	mul.wide.s32 	%rd3, %r1, 8;
	add.s64 	%rd4, %rd2, %rd3;
	ld.global.f64 	%fd1, [%rd4];
	max.f64 	%fd2, %fd1, 0d0000000000000000;
	st.global.f64 	[%rd4], %fd2;
$L__BB15_2:
	ret;

}
	// .globl	_Z29batchForwardOutputLayerKernelPdS_S_S_iii
.visible .entry _Z29batchForwardOutputLayerKernelPdS_S_S_iii(
	.param .u64 .ptr .align 1 _Z29batchForwardOutputLayerKernelPdS_S_S_iii_param_0,
	.param .u64 .ptr .align 1 _Z29batchForwardOutputLayerKernelPdS_S_S_iii_param_1,
	.param .u64 .ptr .align 1 _Z29batchForwardOutputLayerKernelPdS_S_S_iii_param_2,
	.param .u64 .ptr .align 1 _Z29batchForwardOutputLayerKernelPdS_S_S_iii_param_3,
	.param .u32 _Z29batchForwardOutputLayerKernelPdS_S_S_iii_param_4,
	.param .u32 _Z29batchForwardOutputLayerKernelPdS_S_S_iii_param_5,
	.param .u32 _Z29batchForwardOutputLayerKernelPdS_S_S_iii_param_6
)
{
	.reg .pred 	%p<13>;
	.reg .b32 	%r<46>;
	.reg .b64 	%rd<43>;
	.reg .b64 	%fd<66>;

	ld.param.u64 	%rd5, [_Z29batchForwardOutputLayerKernelPdS_S_S_iii_param_0];
	ld.param.u64 	%rd3, [_Z29batchForwardOutputLayerKernelPdS_S_S_iii_param_1];
	ld.param.u64 	%rd6, [_Z29batchForwardOutputLayerKernelPdS_S_S_iii_param_2];
	ld.param.u64 	%rd4, [_Z29batchForwardOutputLayerKernelPdS_S_S_iii_param_3];
	ld.param.u32 	%r22, [_Z29batchForwardOutputLayerKernelPdS_S_S_iii_param_4];
	ld.param.u32 	%r20, [_Z29batchForwardOutputLayerKernelPdS_S_S_iii_param_5];
	ld.param.u32 	%r23, [_Z29batchForwardOutputLayerKernelPdS_S_S_iii_param_6];
	cvta.to.global.u64 	%rd1, %rd6;
	cvta.to.global.u64 	%rd2, %rd5;
	mov.u32 	%r24, %ctaid.x;
	mov.u32 	%r25, %ntid.x;
	mov.u32 	%r26, %tid.x;
	mad.lo.s32 	%r1, %r24, %r25, %r26;
	mov.u32 	%r27, %ctaid.y;
	mov.u32 	%r28, %ntid.y;
	mov.u32 	%r29, %tid.y;
	mad.lo.s32 	%r30, %r27, %r28, %r29;
	setp.ge.s32 	%p1, %r1, %r22;
	setp.ge.s32 	%p2, %r30, %r23;
	or.pred  	%p3, %p1, %p2;
	@%p3 bra 	$L__BB16_14;
	cvta.to.global.u64 	%rd7, %rd3;
	mul.wide.s32 	%rd8, %r1, 8;
	add.s64 	%rd9, %rd7, %rd8;
	ld.global.f64 	%fd65, [%rd9];
	setp.lt.s32 	%p4, %r20, 1;
	@%p4 bra 	$L__BB16_13;
	mul.lo.s32 	%r3, %r20, %r1;
	and.b32  	%r4, %r20, 7;
	setp.lt.u32 	%p5, %r20, 8;
	mov.b32 	%r44, 0;
	@%p5 bra 	$L__BB16_5;
	and.b32  	%r44, %r20, 2147483640;
	neg.s32 	%r42, %r44;
	shl.b32 	%r7, %r23, 3;
	mul.wide.s32 	%rd14, %r23, 8;
	mov.u32 	%r40, %r3;
	mov.u32 	%r41, %r30;
$L__BB16_4:
	.pragma "nounroll";
	mul.wide.s32 	%rd10, %r40, 8;
	add.s64 	%rd11, %rd2, %rd10;
	ld.global.f64 	%fd15, [%rd11];
	mul.wide.s32 	%rd12, %r41, 8;
	add.s64 	%rd13, %rd1, %rd12;
	ld.global.f64 	%fd16, [%rd13];
	fma.rn.f64 	%fd17, %fd15, %fd16, %fd65;
	ld.global.f64 	%fd18, [%rd11+8];
	add.s64 	%rd15, %rd13, %rd14;
	ld.global.f64 	%fd19, [%rd15];
	fma.rn.f64 	%fd20, %fd18, %fd19, %fd17;
	ld.global.f64 	%fd21, [%rd11+16];
	add.s64 	%rd16, %rd15, %rd14;
	ld.global.f64 	%fd22, [%rd16];
	fma.rn.f64 	%fd23, %fd21, %fd22, %fd20;
	ld.global.f64 	%fd24, [%rd11+24];
	add.s64 	%rd17, %rd16, %rd14;
	ld.global.f64 	%fd25, [%rd17];
	fma.rn.f64 	%fd26, %fd24, %fd25, %fd23;
	ld.global.f64 	%fd27, [%rd11+32];
	add.s64 	%rd18, %rd17, %rd14;
	ld.global.f64 	%fd28, [%rd18];
	fma.rn.f64 	%fd29, %fd27, %fd28, %fd26;
	ld.global.f64 	%fd30, [%rd11+40];
	add.s64 	%rd19, %rd18, %rd14;
	ld.global.f64 	%fd31, [%rd19];
	fma.rn.f64 	%fd32, %fd30, %fd31, %fd29;
	ld.global.f64 	%fd33, [%rd11+48];
	add.s64 	%rd20, %rd19, %rd14;
	ld.global.f64 	%fd34, [%rd20];
	fma.rn.f64 	%fd35, %fd33, %fd34, %fd32;
	ld.global.f64 	%fd36, [%rd11+56];
	add.s64 	%rd21, %rd20, %rd14;
	ld.global.f64 	%fd37, [%rd21];
	fma.rn.f64 	%fd65, %fd36, %fd37, %fd35;
	add.s32 	%r42, %r42, 8;
	add.s32 	%r41, %r41, %r7;
	add.s32 	%r40, %r40, 8;
	setp.ne.s32 	%p6, %r42, 0;
	@%p6 bra 	$L__BB16_4;
$L__BB16_5:
	setp.eq.s32 	%p7, %r4, 0;
	@%p7 bra 	$L__BB16_13;
	and.b32  	%r15, %r20, 3;
	setp.lt.u32 	%p8, %r4, 4;
	@%p8 bra 	$L__BB16_8;
	add.s32 	%r32, %r44, %r3;
	mul.wide.s32 	%rd22, %r32, 8;
	add.s64 	%rd23, %rd2, %rd22;
	ld.global.f64 	%fd39, [%rd23];
	mad.lo.s32 	%r33, %r44, %r23, %r30;
	mul.wide.s32 	%rd24, %r33, 8;
	add.s64 	%rd25, %rd1, %rd24;
	ld.global.f64 	%fd40, [%rd25];
	fma.rn.f64 	%fd41, %fd39, %fd40, %fd65;
	ld.global.f64 	%fd42, [%rd23+8];
	mul.wide.s32 	%rd26, %r23, 8;
	add.s64 	%rd27, %rd25, %rd26;
	ld.global.f64 	%fd43, [%rd27];
	fma.rn.f64 	%fd44, %fd42, %fd43, %fd41;
	ld.global.f64 	%fd45, [%rd23+16];
	add.s64 	%rd28, %rd27, %rd26;
	ld.global.f64 	%fd46, [%rd28];
	fma.rn.f64 	%fd47, %fd45, %fd46, %fd44;
	ld.global.f64 	%fd48, [%rd23+24];
	add.s64 	%rd29, %rd28, %rd26;
	ld.global.f64 	%fd49, [%rd29];
	fma.rn.f64 	%fd65, %fd48, %fd49, %fd47;
	add.s32 	%r44, %r44, 4;
$L__BB16_8:
	setp.eq.s32 	%p9, %r15, 0;
	@%p9 bra 	$L__BB16_13;
	setp.eq.s32 	%p10, %r15, 1;
	@%p10 bra 	$L__BB16_11;
	add.s32 	%r34, %r44, %r3;
	mul.wide.s32 	%rd30, %r34, 8;
	add.s64 	%rd31, %rd2, %rd30;
	ld.global.f64 	%fd51, [%rd31];
	mad.lo.s32 	%r35, %r44, %r23, %r30;
	mul.wide.s32 	%rd32, %r35, 8;
	add.s64 	%rd33, %rd1, %rd32;
	ld.global.f64 	%fd52, [%rd33];
	fma.rn.f64 	%fd53, %fd51, %fd52, %fd65;
	ld.global.f64 	%fd54, [%rd31+8];
	mul.wide.s32 	%rd34, %r23, 8;
	add.s64 	%rd35, %rd33, %rd34;
	ld.global.f64 	%fd55, [%rd35];
	fma.rn.f64 	%fd65, %fd54, %fd55, %fd53;
	add.s32 	%r44, %r44, 2;
$L__BB16_11:
	and.b32  	%r36, %r20, 1;
	setp.eq.b32 	%p11, %r36, 1;
	not.pred 	%p12, %p11;
	@%p12 bra 	$L__BB16_13;
	add.s32 	%r37, %r44, %r3;
	mul.wide.s32 	%rd36, %r37, 8;
	add.s64 	%rd37, %rd2, %rd36;
	ld.global.f64 	%fd56, [%rd37];
	mad.lo.s32 	%r38, %r44, %r23, %r30;
	mul.wide.s32 	%rd38, %r38, 8;
	add.s64 	%rd39, %rd1, %rd38;
	ld.global.f64 	%fd57, [%rd39];
	fma.rn.f64 	%fd65, %fd56, %fd57, %fd65;
$L__BB16_13:
	mad.lo.s32 	%r39, %r23, %r1, %r30;
	cvta.to.global.u64 	%rd40, %rd4;
	mul.wide.s32 	%rd41, %r39, 8;
	add.s64 	%rd42, %rd40, %rd41;
	st.global.f64 	[%rd42], %fd65;
$L__BB16_14:
	ret;

}
	// .globl	_Z18batchSoftmaxKernelPdii
.visible .entry _Z18batchSoftmaxKernelPdii(
	.param .u64 .ptr .align 1 _Z18batchSoftmaxKernelPdii_param_0,
	.param .u32 _Z18batchSoftmaxKernelPdii_param_1,
	.param .u32 _Z18batchSoftmaxKernelPdii_param_2
)
{
	.reg .pred 	%p<18>;
	.reg .b32 	%r<47>;
	.reg .b32 	%f<3>;
	.reg .b64 	%rd<9>;
	.reg .b64 	%fd<52>;
	// demoted variable
	.shared .align 8 .b8 _ZZ18batchSoftmaxKernelPdiiE11shared_data[2048];
	ld.param.u64 	%rd3, [_Z18batchSoftmaxKernelPdii_param_0];
	ld.param.u32 	%r19, [_Z18batchSoftmaxKernelPdii_param_1];
	ld.param.u32 	%r20, [_Z18batchSoftmaxKernelPdii_param_2];
	cvta.to.global.u64 	%rd1, %rd3;
	mov.u32 	%r1, %ctaid.x;
	setp.ge.s32 	%p1, %r1, %r20;
	@%p1 bra 	$L__BB17_23;
	mov.u32 	%r46, %tid.x;
	setp.ge.s32 	%p2, %r46, %r19;
	mov.f64 	%fd48, 0dFFF0000000000000;
	@%p2 bra 	$L__BB17_4;
	mov.f64 	%fd48, 0dFFF0000000000000;
	mov.u32 	%r3, %ntid.x;
	mov.u32 	%r42, %r46;
$L__BB17_3:
	mad.lo.s32 	%r21, %r42, %r20, %r1;
	mul.wide.s32 	%rd4, %r21, 8;
	add.s64 	%rd5, %rd1, %rd4;
	ld.global.f64 	%fd16, [%rd5];
	setp.gt.f64 	%p3, %fd16, %fd48;
	selp.f64 	%fd48, %fd16, %fd48, %p3;
	add.s32 	%r42, %r42, %r3;
	setp.lt.s32 	%p4, %r42, %r19;
	@%p4 bra 	$L__BB17_3;
$L__BB17_4:
	shl.b32 	%r22, %r46, 3;
	mov.u32 	%r23, _ZZ18batchSoftmaxKernelPdiiE11shared_data;
	add.s32 	%r6, %r23, %r22;
	st.shared.f64 	[%r6], %fd48;
	bar.sync 	0;
	mov.u32 	%r7, %ntid.x;
	setp.lt.u32 	%p5, %r7, 2;
	@%p5 bra 	$L__BB17_9;
	mov.u32 	%r43, %r7;
$L__BB17_6:
	shr.u32 	%r9, %r43, 1;
	setp.ge.u32 	%p6, %r46, %r9;
	@%p6 bra 	$L__BB17_8;
	ld.shared.f64 	%fd17, [%r6];
	shl.b32 	%r24, %r9, 3;
	add.s32 	%r25, %r6, %r24;
	ld.shared.f64 	%fd18, [%r25];
	max.f64 	%fd19, %fd17, %fd18;
	st.shared.f64 	[%r6], %fd19;
$L__BB17_8:
	bar.sync 	0;
	setp.gt.u32 	%p7, %r43, 3;
	mov.u32 	%r43, %r9;
	@%p7 bra 	$L__BB17_6;
$L__BB17_9:
	setp.ge.s32 	%p8, %r46, %r19;
	mov.f64 	%fd51, 0d0000000000000000;
	@%p8 bra 	$L__BB17_15;
	mov.f64 	%fd51, 0d0000000000000000;
	ld.shared.f64 	%fd4, [_ZZ18batchSoftmaxKernelPdiiE11shared_data];
	mov.u32 	%r44, %r46;
$L__BB17_11:
	mad.lo.s32 	%r26, %r44, %r20, %r1;
	mul.wide.s32 	%rd6, %r26, 8;
	add.s64 	%rd2, %rd1, %rd6;
	ld.global.f64 	%fd22, [%rd2];
	sub.f64 	%fd6, %fd22, %fd4;
	fma.rn.f64 	%fd23, %fd6, 0d3FF71547652B82FE, 0d4338000000000000;
	{
	.reg .b32 %temp; 
	mov.b64 	{%r11, %temp}, %fd23;
	}
	mov.f64 	%fd24, 0dC338000000000000;
	add.rn.f64 	%fd25, %fd23, %fd24;
	fma.rn.f64 	%fd26, %fd25, 0dBFE62E42FEFA39EF, %fd6;
	fma.rn.f64 	%fd27, %fd25, 0dBC7ABC9E3B39803F, %fd26;
	fma.rn.f64 	%fd28, %fd27, 0d3E5ADE1569CE2BDF, 0d3E928AF3FCA213EA;
	fma.rn.f64 	%fd29, %fd28, %fd27, 0d3EC71DEE62401315;
	fma.rn.f64 	%fd30, %fd29, %fd27, 0d3EFA01997C89EB71;
	fma.rn.f64 	%fd31, %fd30, %fd27, 0d3F2A01A014761F65;
	fma.rn.f64 	%fd32, %fd31, %fd27, 0d3F56C16C1852B7AF;
	fma.rn.f64 	%fd33, %fd32, %fd27, 0d3F81111111122322;
	fma.rn.f64 	%fd34, %fd33, %fd27, 0d3FA55555555502A1;
	fma.rn.f64 	%fd35, %fd34, %fd27, 0d3FC5555555555511;
	fma.rn.f64 	%fd36, %fd35, %fd27, 0d3FE000000000000B;
	fma.rn.f64 	%fd37, %fd36, %fd27, 0d3FF0000000000000;
	fma.rn.f64 	%fd38, %fd37, %fd27, 0d3FF0000000000000;
	{
	.reg .b32 %temp; 
	mov.b64 	{%r12, %temp}, %fd38;
	}
	{
	.reg .b32 %temp; 
	mov.b64 	{%temp, %r13}, %fd38;
	}
	shl.b32 	%r27, %r11, 20;
	add.s32 	%r28, %r27, %r13;
	mov.b64 	%fd50, {%r12, %r28};
	{
	.reg .b32 %temp; 
	mov.b64 	{%temp, %r29}, %fd6;
	}
	mov.b32 	%f2, %r29;
	abs.f32 	%f1, %f2;
	setp.lt.f32 	%p9, %f1, 0f4086232B;
	@%p9 bra 	$L__BB17_14;
	setp.lt.f64 	%p10, %fd6, 0d0000000000000000;
	add.f64 	%fd39, %fd6, 0d7FF0000000000000;
	selp.f64 	%fd50, 0d0000000000000000, %fd39, %p10;
	setp.geu.f32 	%p11, %f1, 0f40874800;
	@%p11 bra 	$L__BB17_14;
	shr.u32 	%r30, %r11, 31;
	add.s32 	%r31, %r11, %r30;
	shr.s32 	%r32, %r31, 1;
	shl.b32 	%r33, %r32, 20;
	add.s32 	%r34, %r13, %r33;
	mov.b64 	%fd40, {%r12, %r34};
	sub.s32 	%r35, %r11, %r32;
	shl.b32 	%r36, %r35, 20;
	add.s32 	%r37, %r36, 1072693248;
	mov.b32 	%r38, 0;
	mov.b64 	%fd41, {%r38, %r37};
	mul.f64 	%fd50, %fd41, %fd40;
$L__BB17_14:
	st.global.f64 	[%rd2], %fd50;
	add.f64 	%fd51, %fd51, %fd50;
	add.s32 	%r44, %r44, %r7;
	setp.lt.s32 	%p12, %r44, %r19;
	@%p12 bra 	$L__BB17_11;
$L__BB17_15:
	setp.lt.u32 	%p13, %r7, 2;
	st.shared.f64 	[%r6], %fd51;
	bar.sync 	0;
	@%p13 bra 	$L__BB17_20;
	mov.u32 	%r45, %r7;
$L__BB17_17:
	shr.u32 	%r16, %r45, 1;
	setp.ge.u32 	%p14, %r46, %r16;
	@%p14 bra 	$L__BB17_19;
	shl.b32 	%r39, %r16, 3;
	add.s32 	%r40, %r6, %r39;
	ld.shared.f64 	%fd42, [%r40];
	ld.shared.f64 	%fd43, [%r6];
	add.f64 	%fd44, %fd42, %fd43;
	st.shared.f64 	[%r6], %fd44;
$L__BB17_19:
	bar.sync 	0;
	setp.gt.u32 	%p15, %r45, 3;
	mov.u32 	%r45, %r16;
	@%p15 bra 	$L__BB17_17;
$L__BB17_20:
	setp.ge.s32 	%p16, %r46, %r19;
	@%p16 bra 	$L__BB17_23;
	ld.shared.f64 	%fd13, [_ZZ18batchSoftmaxKernelPdiiE11shared_data];
$L__BB17_22:
	mad.lo.s32 	%r41, %r46, %r20, %r1;
	mul.wide.s32 	%rd7, %r41, 8;
	add.s64 	%rd8, %rd1, %rd7;
	ld.global.f64 	%fd45, [%rd8];
	div.rn.f64 	%fd46, %fd45, %fd13;
	st.global.f64 	[%rd8], %fd46;
	add.s32 	%r46, %r46, %r7;
	setp.lt.s32 	%p17, %r46, %r19;
	@%p17 bra 	$L__BB17_22;
$L__BB17_23:
	ret;

}
	// .globl	_Z32batchComputeOutputGradientKernelPdS_S_ii
.visible .entry _Z32batchComputeOutputGradientKernelPdS_S_ii(
	.param .u64 .ptr .align 1 _Z32batchComputeOutputGradientKernelPdS_S_ii_param_0,
	.param .u64 .ptr .align 1 _Z32batchComputeOutputGradientKernelPdS_S_ii_param_1,
	.param .u64 .ptr .align 1 _Z32batchComputeOutputGradientKernelPdS_S_ii_param_2,
	.param .u32 _Z32batchComputeOutputGradientKernelPdS_S_ii_param_3,
	.param .u32 _Z32batchComputeOutputGradientKernelPdS_S_ii_param_4
)
{
	.reg .pred 	%p<4>;
	.reg .b32 	%r<14>;
	.reg .b64 	%rd<11>;
	.reg .b64 	%fd<4>;

	ld.param.u64 	%rd1, [_Z32batchComputeOutputGradientKernelPdS_S_ii_param_0];
	ld.param.u64 	%rd2, [_Z32batchComputeOutputGradientKernelPdS_S_ii_param_1];
	ld.param.u64 	%rd3, [_Z32batchComputeOutputGradientKernelPdS_S_ii_param_2];
	ld.param.u32 	%r4, [_Z32batchComputeOutputGradientKernelPdS_S_ii_param_3];
	ld.param.u32 	%r5, [_Z32batchComputeOutputGradientKernelPdS_S_ii_param_4];
	mov.u32 	%r6, %ctaid.x;
	mov.u32 	%r7, %ntid.x;
	mov.u32 	%r8, %tid.x;
	mad.lo.s32 	%r1, %r6, %r7, %r8;
	mov.u32 	%r9, %ctaid.y;
	mov.u32 	%r10, %ntid.y;
	mov.u32 	%r11, %tid.y;
	mad.lo.s32 	%r12, %r9, %r10, %r11;
	setp.ge.s32 	%p1, %r1, %r4;
	setp.ge.s32 	%p2, %r12, %r5;
	or.pred  	%p3, %p1, %p2;
	@%p3 bra 	$L__BB18_2;
	cvta.to.global.u64 	%rd4, %rd1;
	cvta.to.global.u64 	%rd5, %rd2;
	cvta.to.global.u64 	%rd6, %rd3;
	mad.lo.s32 	%r13, %r5, %r1, %r12;
	mul.wide.s32 	%rd7, %r13, 8;
	add.s64 	%rd8, %rd4, %rd7;
	ld.global.f64 	%fd1, [%rd8];
	add.s64 	%rd9, %rd5, %rd7;
	ld.global.f64 	%fd2, [%rd9];
	sub.f64 	%fd3, %fd1, %fd2;
	add.s64 	%rd10, %rd6, %rd7;
	st.global.f64 	[%rd10], %fd3;
$L__BB18_2:
	ret;

}
	// .globl	_Z32batchComputeHiddenGradientKernelPdS_S_S_iii
.visible .entry _Z32batchComputeHiddenGradientKernelPdS_S_S_iii(
	.param .u64 .ptr .align 1 _Z32batchComputeHiddenGradientKernelPdS_S_S_iii_param_0,
	.param .u64 .ptr .align 1 _Z32batchComputeHiddenGradientKernelPdS_S_S_iii_param_1,
	.param .u64 .ptr .align 1 _Z32batchComputeHiddenGradientKernelPdS_S_S_iii_param_2,
	.param .u64 .ptr .align 1 _Z32batchComputeHiddenGradientKernelPdS_S_S_iii_param_3,
	.param .u32 _Z32batchComputeHiddenGradientKernelPdS_S_S_iii_param_4,
	.param .u32 _Z32batchComputeHiddenGradientKernelPdS_S_S_iii_param_5,
	.param .u32 _Z32batchComputeHiddenGradientKernelPdS_S_S_iii_param_6
)
{
	.reg .pred 	%p<14>;
	.reg .b32 	%r<46>;
	.reg .b64 	%rd<58>;
	.reg .b64 	%fd<71>;

	ld.param.u64 	%rd5, [_Z32batchComputeHiddenGradientKernelPdS_S_S_iii_param_0];
	ld.param.u64 	%rd6, [_Z32batchComputeHiddenGradientKernelPdS_S_S_iii_param_1];
	ld.param.u32 	%r20, [_Z32batchComputeHiddenGradientKernelPdS_S_S_iii_param_4];
	ld.param.u32 	%r21, [_Z32batchComputeHiddenGradientKernelPdS_S_S_iii_param_5];
	ld.param.u32 	%r23, [_Z32batchComputeHiddenGradientKernelPdS_S_S_iii_param_6];
	cvta.to.global.u64 	%rd1, %rd6;
	cvta.to.global.u64 	%rd2, %rd5;
	mov.u32 	%r24, %ctaid.x;
	mov.u32 	%r25, %ntid.x;
	mov.u32 	%r26, %tid.x;
	mad.lo.s32 	%r1, %r24, %r25, %r26;
	mov.u32 	%r27, %ctaid.y;
	mov.u32 	%r28, %ntid.y;
	mov.u32 	%r29, %tid.y;
	mad.lo.s32 	%r30, %r27, %r28, %r29;
	setp.ge.s32 	%p1, %r1, %r20;
	setp.ge.s32 	%p2, %r30, %r23;
	or.pred  	%p3, %p1, %p2;
	@%p3 bra 	$L__BB19_14;
	setp.lt.s32 	%p4, %r21, 1;
	mov.f64 	%fd70, 0d0000000000000000;
	@%p4 bra 	$L__BB19_13;
	and.b32  	%r3, %r21, 7;
	setp.lt.u32 	%p5, %r21, 8;
	mov.f64 	%fd70, 0d0000000000000000;
	mov.b32 	%r44, 0;
	@%p5 bra 	$L__BB19_5;
	and.b32  	%r44, %r21, 2147483640;
	neg.s32 	%r42, %r44;
	shl.b32 	%r6, %r23, 3;
	shl.b32 	%r7, %r20, 3;
	mov.f64 	%fd70, 0d0000000000000000;
	mul.wide.s32 	%rd11, %r20, 8;
	mul.wide.s32 	%rd13, %r23, 8;
	mov.u32 	%r40, %r1;
	mov.u32 	%r41, %r30;
$L__BB19_4:
	.pragma "nounroll";
	mul.wide.s32 	%rd7, %r40, 8;
	add.s64 	%rd8, %rd2, %rd7;
	ld.global.f64 	%fd17, [%rd8];
	mul.wide.s32 	%rd9, %r41, 8;
	add.s64 	%rd10, %rd1, %rd9;
	ld.global.f64 	%fd18, [%rd10];
	fma.rn.f64 	%fd19, %fd17, %fd18, %fd70;
	add.s64 	%rd12, %rd8, %rd11;
	ld.global.f64 	%fd20, [%rd12];
	add.s64 	%rd14, %rd10, %rd13;
	ld.global.f64 	%fd21, [%rd14];
	fma.rn.f64 	%fd22, %fd20, %fd21, %fd19;
	add.s64 	%rd15, %rd12, %rd11;
	ld.global.f64 	%fd23, [%rd15];
	add.s64 	%rd16, %rd14, %rd13;
	ld.global.f64 	%fd24, [%rd16];
	fma.rn.f64 	%fd25, %fd23, %fd24, %fd22;
	add.s64 	%rd17, %rd15, %rd11;
	ld.global.f64 	%fd26, [%rd17];
	add.s64 	%rd18, %rd16, %rd13;
	ld.global.f64 	%fd27, [%rd18];
	fma.rn.f64 	%fd28, %fd26, %fd27, %fd25;
	add.s64 	%rd19, %rd17, %rd11;
	ld.global.f64 	%fd29, [%rd19];
	add.s64 	%rd20, %rd18, %rd13;
	ld.global.f64 	%fd30, [%rd20];
	fma.rn.f64 	%fd31, %fd29, %fd30, %fd28;
	add.s64 	%rd21, %rd19, %rd11;
	ld.global.f64 	%fd32, [%rd21];
	add.s64 	%rd22, %rd20, %rd13;
	ld.global.f64 	%fd33, [%rd22];
	fma.rn.f64 	%fd34, %fd32, %fd33, %fd31;
	add.s64 	%rd23, %rd21, %rd11;
	ld.global.f64 	%fd35, [%rd23];
	add.s64 	%rd24, %rd22, %rd13;
	ld.global.f64 	%fd36, [%rd24];
	fma.rn.f64 	%fd37, %fd35, %fd36, %fd34;
	add.s64 	%rd25, %rd23, %rd11;
	ld.global.f64 	%fd38, [%rd25];
	add.s64 	%rd26, %rd24, %rd13;
	ld.global.f64 	%fd39, [%rd26];
	fma.rn.f64 	%fd70, %fd38, %fd39, %fd37;
	add.s32 	%r42, %r42, 8;
	add.s32 	%r41, %r41, %r6;
	add.s32 	%r40, %r40, %r7;
	setp.ne.s32 	%p6, %r42, 0;
	@%p6 bra 	$L__BB19_4;
$L__BB19_5:
	setp.eq.s32 	%p7, %r3, 0;
	@%p7 bra 	$L__BB19_13;
	and.b32  	%r15, %r21, 3;
	setp.lt.u32 	%p8, %r3, 4;
	@%p8 bra 	$L__BB19_8;
	mad.lo.s32 	%r32, %r44, %r20, %r1;
	mul.wide.s32 	%rd27, %r32, 8;
	add.s64 	%rd28, %rd2, %rd27;
	ld.global.f64 	%fd41, [%rd28];
	mad.lo.s32 	%r33, %r44, %r23, %r30;
	mul.wide.s32 	%rd29, %r33, 8;
	add.s64 	%rd30, %rd1, %rd29;
	ld.global.f64 	%fd42, [%rd30];
	fma.rn.f64 	%fd43, %fd41, %fd42, %fd70;
	mul.wide.s32 	%rd31, %r20, 8;
	add.s64 	%rd32, %rd28, %rd31;
	ld.global.f64 	%fd44, [%rd32];
	mul.wide.s32 	%rd33, %r23, 8;
	add.s64 	%rd34, %rd30, %rd33;
	ld.global.f64 	%fd45, [%rd34];
	fma.rn.f64 	%fd46, %fd44, %fd45, %fd43;
	add.s64 	%rd35, %rd32, %rd31;
	ld.global.f64 	%fd47, [%rd35];
	add.s64 	%rd36, %rd34, %rd33;
	ld.global.f64 	%fd48, [%rd36];
	fma.rn.f64 	%fd49, %fd47, %fd48, %fd46;
	add.s64 	%rd37, %rd35, %rd31;
	ld.global.f64 	%fd50, [%rd37];
	add.s64 	%rd38, %rd36, %rd33;
	ld.global.f64 	%fd51, [%rd38];
	fma.rn.f64 	%fd70, %fd50, %fd51, %fd49;
	add.s32 	%r44, %r44, 4;
$L__BB19_8:
	setp.eq.s32 	%p9, %r15, 0;
	@%p9 bra 	$L__BB19_13;
	setp.eq.s32 	%p10, %r15, 1;
	@%p10 bra 	$L__BB19_11;
	mad.lo.s32 	%r34, %r44, %r20, %r1;
	mul.wide.s32 	%rd39, %r34, 8;
	add.s64 	%rd40, %rd2, %rd39;
	ld.global.f64 	%fd53, [%rd40];
	mad.lo.s32 	%r35, %r44, %r23, %r30;
	mul.wide.s32 	%rd41, %r35, 8;
	add.s64 	%rd42, %rd1, %rd41;
	ld.global.f64 	%fd54, [%rd42];
	fma.rn.f64 	%fd55, %fd53, %fd54, %fd70;
	mul.wide.s32 	%rd43, %r20, 8;
	add.s64 	%rd44, %rd40, %rd43;
	ld.global.f64 	%fd56, [%rd44];
	mul.wide.s32 	%rd45, %r23, 8;
	add.s64 	%rd46, %rd42, %rd45;
	ld.global.f64 	%fd57, [%rd46];
	fma.rn.f64 	%fd70, %fd56, %fd57, %fd55;
	add.s32 	%r44, %r44, 2;
$L__BB19_11:
	and.b32  	%r36, %r21, 1;
	setp.eq.b32 	%p11, %r36, 1;
	not.pred 	%p12, %p11;
	@%p12 bra 	$L__BB19_13;
	mad.lo.s32 	%r37, %r44, %r20, %r1;
	mul.wide.s32 	%rd47, %r37, 8;
	add.s64 	%rd48, %rd2, %rd47;
	ld.global.f64 	%fd58, [%rd48];
	mad.lo.s32 	%r38, %r44, %r23, %r30;
	mul.wide.s32 	%rd49, %r38, 8;
	add.s64 	%rd50, %rd1, %rd49;
	ld.global.f64 	%fd59, [%rd50];
	fma.rn.f64 	%fd70, %fd58, %fd59, %fd70;
$L__BB19_13:
	ld.param.u64 	%rd57, [_Z32batchComputeHiddenGradientKernelPdS_S_S_iii_param_3];
	ld.param.u64 	%rd56, [_Z32batchComputeHiddenGradientKernelPdS_S_S_iii_param_2];
	mad.lo.s32 	%r39, %r23, %r1, %r30;
	cvta.to.global.u64 	%rd51, %rd56;
	mul.wide.s32 	%rd52, %r39, 8;
	add.s64 	%rd53, %rd51, %rd52;
	ld.global.f64 	%fd60, [%rd53];
	setp.gt.f64 	%p13, %fd60, 0d0000000000000000;
	selp.f64 	%fd61, 0d3FF0000000000000, 0d0000000000000000, %p13;
	mul.f64 	%fd62, %fd70, %fd61;
	cvta.to.global.u64 	%rd54, %rd57;
	add.s64 	%rd55, %rd54, %rd52;
	st.global.f64 	[%rd55], %fd62;
$L__BB19_14:
	ret;

}
	// .globl	_Z24updateWeightsBatchKernelPdS_S_S_dddiii
.visible .entry _Z24updateWeightsBatchKernelPdS_S_S_dddiii(
	.param .u64 .ptr .align 1 _Z24updateWeightsBatchKernelPdS_S_S_dddiii_param_0,
	.param .u64 .ptr .align 1 _Z24updateWeightsBatchKernelPdS_S_S_dddiii_param_1,
	.param .u64 .ptr .align 1 _Z24updateWeightsBatchKernelPdS_S_S_dddiii_param_2,
	.param .u64 .ptr .align 1 _Z24updateWeightsBatchKernelPdS_S_S_dddiii_param_3,
	.param .f64 _Z24updateWeightsBatchKernelPdS_S_S_dddiii_param_4,
	.param .f64 _Z24updateWeightsBatchKernelPdS_S_S_dddiii_param_5,
	.param .f64 _Z24updateWeightsBatchKernelPdS_S_S_dddiii_param_6,
	.param .u32 _Z24updateWeightsBatchKernelPdS_S_S_dddiii_param_7,
	.param .u32 _Z24updateWeightsBatchKernelPdS_S_S_dddiii_param_8,
	.param .u32 _Z24updateWeightsBatchKernelPdS_S_S_dddiii_param_9
)
{
	.reg .pred 	%p<11>;
	.reg .b32 	%r<53>;
	.reg .b64 	%rd<29>;
	.reg .b64 	%fd<125>;

	ld.param.u64 	%rd5, [_Z24updateWeightsBatchKernelPdS_S_S_dddiii_param_1];
	ld.param.u64 	%rd6, [_Z24updateWeightsBatchKernelPdS_S_S_dddiii_param_2];
	ld.param.u64 	%rd4, [_Z24updateWeightsBatchKernelPdS_S_S_dddiii_param_3];
	ld.param.f64 	%fd15, [_Z24updateWeightsBatchKernelPdS_S_S_dddiii_param_5];
	ld.param.f64 	%fd16, [_Z24updateWeightsBatchKernelPdS_S_S_dddiii_param_6];
	ld.param.u32 	%r31, [_Z24updateWeightsBatchKernelPdS_S_S_dddiii_param_7];
	ld.param.u32 	%r29, [_Z24updateWeightsBatchKernelPdS_S_S_dddiii_param_8];
	ld.param.u32 	%r30, [_Z24updateWeightsBatchKernelPdS_S_S_dddiii_param_9];
	cvta.to.global.u64 	%rd1, %rd6;
	cvta.to.global.u64 	%rd2, %rd5;
	mov.u32 	%r32, %ctaid.x;
	mov.u32 	%r33, %ntid.x;
	mov.u32 	%r34, %tid.x;
	mad.lo.s32 	%r1, %r32, %r33, %r34;
	mul.lo.s32 	%r35, %r29, %r31;
	setp.ge.s32 	%p1, %r1, %r35;
	@%p1 bra 	$L__BB20_15;
	setp.lt.s32 	%p2, %r30, 1;
	mov.f64 	%fd124, 0d0000000000000000;
	@%p2 bra 	$L__BB20_14;
	div.s32 	%r37, %r1, %r29;
	mul.lo.s32 	%r2, %r37, %r30;
	mul.lo.s32 	%r38, %r37, %r29;
	sub.s32 	%r39, %r1, %r38;
	mul.lo.s32 	%r3, %r39, %r30;
	and.b32  	%r4, %r30, 15;
	setp.lt.u32 	%p3, %r30, 16;
	mov.f64 	%fd124, 0d0000000000000000;
	mov.b32 	%r48, 0;
	@%p3 bra 	$L__BB20_5;
	and.b32  	%r48, %r30, 2147483632;
	neg.s32 	%r46, %r48;
	mov.f64 	%fd124, 0d0000000000000000;
	mov.u32 	%r44, %r3;
	mov.u32 	%r45, %r2;
$L__BB20_4:
	.pragma "nounroll";
	mul.wide.s32 	%rd7, %r45, 8;
	add.s64 	%rd8, %rd2, %rd7;
	mul.wide.s32 	%rd9, %r44, 8;
	add.s64 	%rd10, %rd1, %rd9;
	ld.global.f64 	%fd21, [%rd8];
	ld.global.f64 	%fd22, [%rd10];
	fma.rn.f64 	%fd23, %fd21, %fd22, %fd124;
	ld.global.f64 	%fd24, [%rd8+8];
	ld.global.f64 	%fd25, [%rd10+8];
	fma.rn.f64 	%fd26, %fd24, %fd25, %fd23;
	ld.global.f64 	%fd27, [%rd8+16];
	ld.global.f64 	%fd28, [%rd10+16];
	fma.rn.f64 	%fd29, %fd27, %fd28, %fd26;
	ld.global.f64 	%fd30, [%rd8+24];
	ld.global.f64 	%fd31, [%rd10+24];
	fma.rn.f64 	%fd32, %fd30, %fd31, %fd29;
	ld.global.f64 	%fd33, [%rd8+32];
	ld.global.f64 	%fd34, [%rd10+32];
	fma.rn.f64 	%fd35, %fd33, %fd34, %fd32;
	ld.global.f64 	%fd36, [%rd8+40];
	ld.global.f64 	%fd37, [%rd10+40];
	fma.rn.f64 	%fd38, %fd36, %fd37, %fd35;
	ld.global.f64 	%fd39, [%rd8+48];
	ld.global.f64 	%fd40, [%rd10+48];
	fma.rn.f64 	%fd41, %fd39, %fd40, %fd38;
	ld.global.f64 	%fd42, [%rd8+56];
	ld.global.f64 	%fd43, [%rd10+56];
	fma.rn.f64 	%fd44, %fd42, %fd43, %fd41;
	ld.global.f64 	%fd45, [%rd8+64];
	ld.global.f64 	%fd46, [%rd10+64];
	fma.rn.f64 	%fd47, %fd45, %fd46, %fd44;
	ld.global.f64 	%fd48, [%rd8+72];
	ld.global.f64 	%fd49, [%rd10+72];
	fma.rn.f64 	%fd50, %fd48, %fd49, %fd47;
	ld.global.f64 	%fd51, [%rd8+80];
	ld.global.f64 	%fd52, [%rd10+80];
	fma.rn.f64 	%fd53, %fd51, %fd52, %fd50;
	ld.global.f64 	%fd54, [%rd8+88];
	ld.global.f64 	%fd55, [%rd10+88];
	fma.rn.f64 	%fd56, %fd54, %fd55, %fd53;
	ld.global.f64 	%fd57, [%rd8+96];
	ld.global.f64 	%fd58, [%rd10+96];
	fma.rn.f64 	%fd59, %fd57, %fd58, %fd56;
	ld.global.f64 	%fd60, [%rd8+104];
	ld.global.f64 	%fd61, [%rd10+104];
	fma.rn.f64 	%fd62, %fd60, %fd61, %fd59;
	ld.global.f64 	%fd63, [%rd8+112];
	ld.global.f64 	%fd64, [%rd10+112];
	fma.rn.f64 	%fd65, %fd63, %fd64, %fd62;
	ld.global.f64 	%fd66, [%rd8+120];
	ld.global.f64 	%fd67, [%rd10+120];
	fma.rn.f64 	%fd124, %fd66, %fd67, %fd65;
	add.s32 	%r46, %r46, 16;
	add.s32 	%r45, %r45, 16;
	add.s32 	%r44, %r44, 16;
	setp.ne.s32 	%p4, %r46, 0;
	@%p4 bra 	$L__BB20_4;
$L__BB20_5:
	setp.eq.s32 	%p5, %r4, 0;
	@%p5 bra 	$L__BB20_14;
	and.b32  	%r14, %r30, 7;
	setp.lt.u32 	%p6, %r4, 8;
	@%p6 bra 	$L__BB20_8;
	add.s32 	%r40, %r48, %r2;
	mul.wide.s32 	%rd11, %r40, 8;
	add.s64 	%rd12, %rd2, %rd11;
	ld.global.f64 	%fd69, [%rd12];
	add.s32 	%r41, %r48, %r3;
	mul.wide.s32 	%rd13, %r41, 8;
	add.s64 	%rd14, %rd1, %rd13;
	ld.global.f64 	%fd70, [%rd14];
	fma.rn.f64 	%fd71, %fd69, %fd70, %fd124;
	ld.global.f64 	%fd72, [%rd12+8];
	ld.global.f64 	%fd73, [%rd14+8];
	fma.rn.f64 	%fd74, %fd72, %fd73, %fd71;
	ld.global.f64 	%fd75, [%rd12+16];
	ld.global.f64 	%fd76, [%rd14+16];
	fma.rn.f64 	%fd77, %fd75, %fd76, %fd74;
	ld.global.f64 	%fd78, [%rd12+24];
	ld.global.f64 	%fd79, [%rd14+24];
	fma.rn.f64 	%fd80, %fd78, %fd79, %fd77;
	ld.global.f64 	%fd81, [%rd12+32];
	ld.global.f64 	%fd82, [%rd14+32];
	fma.rn.f64 	%fd83, %fd81, %fd82, %fd80;
	ld.global.f64 	%fd84, [%rd12+40];
	ld.global.f64 	%fd85, [%rd14+40];
	fma.rn.f64 	%fd86, %fd84, %fd85, %fd83;
	ld.global.f64 	%fd87, [%rd12+48];
	ld.global.f64 	%fd88, [%rd14+48];
	fma.rn.f64 	%fd89, %fd87, %fd88, %fd86;
	ld.global.f64 	%fd90, [%rd12+56];
	ld.global.f64 	%fd91, [%rd14+56];
	fma.rn.f64 	%fd124, %fd90, %fd91, %fd89;
	add.s32 	%r48, %r48, 8;
$L__BB20_8:
	setp.eq.s32 	%p7, %r14, 0;
	@%p7 bra 	$L__BB20_14;
	and.b32  	%r17, %r30, 3;
	setp.lt.u32 	%p8, %r14, 4;
	@%p8 bra 	$L__BB20_11;
	add.s32 	%r42, %r48, %r2;
	mul.wide.s32 	%rd15, %r42, 8;
	add.s64 	%rd16, %rd2, %rd15;
	ld.global.f64 	%fd93, [%rd16];
	add.s32 	%r43, %r48, %r3;
	mul.wide.s32 	%rd17, %r43, 8;
	add.s64 	%rd18, %rd1, %rd17;
	ld.global.f64 	%fd94, [%rd18];
	fma.rn.f64 	%fd95, %fd93, %fd94, %fd124;
	ld.global.f64 	%fd96, [%rd16+8];
	ld.global.f64 	%fd97, [%rd18+8];
	fma.rn.f64 	%fd98, %fd96, %fd97, %fd95;
	ld.global.f64 	%fd99, [%rd16+16];
	ld.global.f64 	%fd100, [%rd18+16];
	fma.rn.f64 	%fd101, %fd99, %fd100, %fd98;
	ld.global.f64 	%fd102, [%rd16+24];
	ld.global.f64 	%fd103, [%rd18+24];
	fma.rn.f64 	%fd124, %fd102, %fd103, %fd101;
	add.s32 	%r48, %r48, 4;
$L__BB20_11:
	setp.eq.s32 	%p9, %r17, 0;
	@%p9 bra 	$L__BB20_14;
	add.s32 	%r52, %r48, %r3;
	add.s32 	%r51, %r48, %r2;
	neg.s32 	%r50, %r17;
$L__BB20_13:
	.pragma "nounroll";
	mul.wide.s32 	%rd19, %r52, 8;
	add.s64 	%rd20, %rd1, %rd19;
	mul.wide.s32 	%rd21, %r51, 8;
	add.s64 	%rd22, %rd2, %rd21;
	ld.global.f64 	%fd104, [%rd22];
	ld.global.f64 	%fd105, [%rd20];
	fma.rn.f64 	%fd124, %fd104, %fd105, %fd124;
	add.s32 	%r52, %r52, 1;
	add.s32 	%r51, %r51, 1;
	add.s32 	%r50, %r50, 1;
	setp.ne.s32 	%p10, %r50, 0;
	@%p10 bra 	$L__BB20_13;
$L__BB20_14:
	ld.param.f64 	%fd115, [_Z24updateWeightsBatchKernelPdS_S_S_dddiii_param_4];
	ld.param.u64 	%rd28, [_Z24updateWeightsBatchKernelPdS_S_S_dddiii_param_0];
	cvt.rn.f64.s32 	%fd106, %r30;
	div.rn.f64 	%fd107, %fd124, %fd106;
	cvta.to.global.u64 	%rd23, %rd28;
	mul.wide.s32 	%rd24, %r1, 8;
	add.s64 	%rd25, %rd23, %rd24;
	ld.global.f64 	%fd108, [%rd25];
	fma.rn.f64 	%fd109, %fd16, %fd108, %fd107;
	cvta.to.global.u64 	%rd26, %rd4;
	add.s64 	%rd27, %rd26, %rd24;
	ld.global.f64 	%fd110, [%rd27];
	mul.f64 	%fd111, %fd115, %fd109;
	fma.rn.f64 	%fd112, %fd15, %fd110, %fd111;
	st.global.f64 	[%rd27], %fd112;
	ld.global.f64 	%fd113, [%rd25];
	sub.f64 	%fd114, %fd113, %fd112;
	st.global.f64 	[%rd25], %fd114;
$L__BB20_15:
	ret;

}
	// .globl	_Z23updateBiasesBatchKernelPdS_S_ddii
.visible .entry _Z23updateBiasesBatchKernelPdS_S_ddii(
	.param .u64 .ptr .align 1 _Z23updateBiasesBatchKernelPdS_S_ddii_param_0,
	.param .u64 .ptr .align 1 _Z23updateBiasesBatchKernelPdS_S_ddii_param_1,
	.param .u64 .ptr .align 1 _Z23updateBiasesBatchKernelPdS_S_ddii_param_2,
	.param .f64 _Z23updateBiasesBatchKernelPdS_S_ddii_param_3,
	.param .f64 _Z23updateBiasesBatchKernelPdS_S_ddii_param_4,
	.param .u32 _Z23updateBiasesBatchKernelPdS_S_ddii_param_5,
	.param .u32 _Z23updateBiasesBatchKernelPdS_S_ddii_param_6
)
{
	.reg .pred 	%p<11>;
	.reg .b32 	%r<38>;
	.reg .b64 	%rd<19>;
	.reg .b64 	%fd<92>;

	ld.param.u64 	%rd3, [_Z23updateBiasesBatchKernelPdS_S_ddii_param_0];
	ld.param.u64 	%rd5, [_Z23updateBiasesBatchKernelPdS_S_ddii_param_1];
	ld.param.u64 	%rd4, [_Z23updateBiasesBatchKernelPdS_S_ddii_param_2];
	ld.param.f64 	%fd14, [_Z23updateBiasesBatchKernelPdS_S_ddii_param_3];
	ld.param.f64 	%fd15, [_Z23updateBiasesBatchKernelPdS_S_ddii_param_4];
	ld.param.u32 	%r24, [_Z23updateBiasesBatchKernelPdS_S_ddii_param_5];
	ld.param.u32 	%r23, [_Z23updateBiasesBatchKernelPdS_S_ddii_param_6];
	cvta.to.global.u64 	%rd1, %rd5;
	mov.u32 	%r25, %ctaid.x;
	mov.u32 	%r26, %ntid.x;
	mov.u32 	%r27, %tid.x;
	mad.lo.s32 	%r1, %r25, %r26, %r27;
	setp.ge.s32 	%p1, %r1, %r24;
	@%p1 bra 	$L__BB21_15;
	setp.lt.s32 	%p2, %r23, 1;
	mov.f64 	%fd91, 0d0000000000000000;
	@%p2 bra 	$L__BB21_14;
	mul.lo.s32 	%r2, %r23, %r1;
	and.b32  	%r3, %r23, 15;
	setp.lt.u32 	%p3, %r23, 16;
	mov.f64 	%fd91, 0d0000000000000000;
	mov.b32 	%r34, 0;
	@%p3 bra 	$L__BB21_5;
	and.b32  	%r34, %r23, 2147483632;
	neg.s32 	%r32, %r34;
	add.s64 	%rd2, %rd1, 64;
	mov.f64 	%fd91, 0d0000000000000000;
	mov.u32 	%r31, %r2;
$L__BB21_4:
	.pragma "nounroll";
	mul.wide.s32 	%rd6, %r31, 8;
	add.s64 	%rd7, %rd2, %rd6;
	ld.global.f64 	%fd20, [%rd7+-64];
	add.f64 	%fd21, %fd91, %fd20;
	ld.global.f64 	%fd22, [%rd7+-56];
	add.f64 	%fd23, %fd21, %fd22;
	ld.global.f64 	%fd24, [%rd7+-48];
	add.f64 	%fd25, %fd23, %fd24;
	ld.global.f64 	%fd26, [%rd7+-40];
	add.f64 	%fd27, %fd25, %fd26;
	ld.global.f64 	%fd28, [%rd7+-32];
	add.f64 	%fd29, %fd27, %fd28;
	ld.global.f64 	%fd30, [%rd7+-24];
	add.f64 	%fd31, %fd29, %fd30;
	ld.global.f64 	%fd32, [%rd7+-16];
	add.f64 	%fd33, %fd31, %fd32;
	ld.global.f64 	%fd34, [%rd7+-8];
	add.f64 	%fd35, %fd33, %fd34;
	ld.global.f64 	%fd36, [%rd7];
	add.f64 	%fd37, %fd35, %fd36;
	ld.global.f64 	%fd38, [%rd7+8];
	add.f64 	%fd39, %fd37, %fd38;
	ld.global.f64 	%fd40, [%rd7+16];
	add.f64 	%fd41, %fd39, %fd40;
	ld.global.f64 	%fd42, [%rd7+24];
	add.f64 	%fd43, %fd41, %fd42;
	ld.global.f64 	%fd44, [%rd7+32];
	add.f64 	%fd45, %fd43, %fd44;
	ld.global.f64 	%fd46, [%rd7+40];
	add.f64 	%fd47, %fd45, %fd46;
	ld.global.f64 	%fd48, [%rd7+48];
	add.f64 	%fd49, %fd47, %fd48;
	ld.global.f64 	%fd50, [%rd7+56];
	add.f64 	%fd91, %fd49, %fd50;
	add.s32 	%r32, %r32, 16;
	add.s32 	%r31, %r31, 16;
	setp.ne.s32 	%p4, %r32, 0;
	@%p4 bra 	$L__BB21_4;
$L__BB21_5:
	setp.eq.s32 	%p5, %r3, 0;
	@%p5 bra 	$L__BB21_14;
	and.b32  	%r11, %r23, 7;
	setp.lt.u32 	%p6, %r3, 8;
	@%p6 bra 	$L__BB21_8;
	add.s32 	%r29, %r34, %r2;
	mul.wide.s32 	%rd8, %r29, 8;
	add.s64 	%rd9, %rd1, %rd8;
	ld.global.f64 	%fd52, [%rd9];
	add.f64 	%fd53, %fd91, %fd52;
	ld.global.f64 	%fd54, [%rd9+8];
	add.f64 	%fd55, %fd53, %fd54;
	ld.global.f64 	%fd56, [%rd9+16];
	add.f64 	%fd57, %fd55, %fd56;
	ld.global.f64 	%fd58, [%rd9+24];
	add.f64 	%fd59, %fd57, %fd58;
	ld.global.f64 	%fd60, [%rd9+32];
	add.f64 	%fd61, %fd59, %fd60;
	ld.global.f64 	%fd62, [%rd9+40];
	add.f64 	%fd63, %fd61, %fd62;
	ld.global.f64 	%fd64, [%rd9+48];
	add.f64 	%fd65, %fd63, %fd64;
	ld.global.f64 	%fd66, [%rd9+56];
	add.f64 	%fd91, %fd65, %fd66;
	add.s32 	%r34, %r34, 8;
$L__BB21_8:
	setp.eq.s32 	%p7, %r11, 0;
	@%p7 bra 	$L__BB21_14;
	and.b32  	%r14, %r23, 3;
	setp.lt.u32 	%p8, %r11, 4;
	@%p8 bra 	$L__BB21_11;
	add.s32 	%r30, %r34, %r2;
	mul.wide.s32 	%rd10, %r30, 8;
	add.s64 	%rd11, %rd1, %rd10;
	ld.global.f64 	%fd68, [%rd11];
	add.f64 	%fd69, %fd91, %fd68;
	ld.global.f64 	%fd70, [%rd11+8];
	add.f64 	%fd71, %fd69, %fd70;
	ld.global.f64 	%fd72, [%rd11+16];
	add.f64 	%fd73, %fd71, %fd72;
	ld.global.f64 	%fd74, [%rd11+24];
	add.f64 	%fd91, %fd73, %fd74;
	add.s32 	%r34, %r34, 4;
$L__BB21_11:
	setp.eq.s32 	%p9, %r14, 0;
	@%p9 bra 	$L__BB21_14;
	add.s32 	%r37, %r34, %r2;
	neg.s32 	%r36, %r14;
$L__BB21_13:
	.pragma "nounroll";
	mul.wide.s32 	%rd12, %r37, 8;
	add.s64 	%rd13, %rd1, %rd12;
	ld.global.f64 	%fd75, [%rd13];
	add.f64 	%fd91, %fd91, %fd75;
	add.s32 	%r37, %r37, 1;
	add.s32 	%r36, %r36, 1;
	setp.ne.s32 	%p10, %r36, 0;
	@%p10 bra 	$L__BB21_13;
$L__BB21_14:
	cvta.to.global.u64 	%rd14, %rd4;
	mul.wide.s32 	%rd15, %r1, 8;
	add.s64 	%rd16, %rd14, %rd15;
	ld.global.f64 	%fd76, [%rd16];
	mul.f64 	%fd77, %fd15, %fd76;
	cvt.rn.f64.s32 	%fd78, %r23;
	div.rn.f64 	%fd79, %fd91, %fd78;
	fma.rn.f64 	%fd80, %fd14, %fd79, %fd77;
	st.global.f64 	[%rd16], %fd80;
	cvta.to.global.u64 	%rd17, %rd3;
	add.s64 	%rd18, %rd17, %rd15;
	ld.global.f64 	%fd81, [%rd18];
	sub.f64 	%fd82, %fd81, %fd80;
	st.global.f64 	[%rd18], %fd82;
$L__BB21_15:
	ret;

}
	// .globl	_Z19evaluateBatchKernelPdS_Piii
.visible .entry _Z19evaluateBatchKernelPdS_Piii(
	.param .u64 .ptr .align 1 _Z19evaluateBatchKernelPdS_Piii_param_0,
	.param .u64 .ptr .align 1 _Z19evaluateBatchKernelPdS_Piii_param_1,
	.param .u64 .ptr .align 1 _Z19evaluateBatchKernelPdS_Piii_param_2,
	.param .u32 _Z19evaluateBatchKernelPdS_Piii_param_3,
	.param .u32 _Z19evaluateBatchKernelPdS_Piii_param_4
)
{
	.reg .pred 	%p<42>;
	.reg .b32 	%r<110>;
	.reg .b64 	%rd<47>;
	.reg .b64 	%fd<77>;

	ld.param.u64 	%rd3, [_Z19evaluateBatchKernelPdS_Piii_param_0];
	ld.param.u64 	%rd4, [_Z19evaluateBatchKernelPdS_Piii_param_1];
	ld.param.u64 	%rd5, [_Z19evaluateBatchKernelPdS_Piii_param_2];
	ld.param.u32 	%r41, [_Z19evaluateBatchKernelPdS_Piii_param_3];
	ld.param.u32 	%r42, [_Z19evaluateBatchKernelPdS_Piii_param_4];
	mov.u32 	%r1, %tid.x;
	setp.ge.s32 	%p1, %r1, %r42;
	@%p1 bra 	$L__BB22_16;
	cvta.to.global.u64 	%rd6, %rd3;
	mul.wide.u32 	%rd7, %r1, 8;
	add.s64 	%rd1, %rd6, %rd7;
	cvta.to.global.u64 	%rd8, %rd4;
	add.s64 	%rd2, %rd8, %rd7;
	setp.lt.s32 	%p2, %r41, 2;
	mov.b32 	%r108, 0;
	mov.u32 	%r109, %r108;
	@%p2 bra 	$L__BB22_14;
	ld.global.f64 	%fd73, [%rd2];
	ld.global.f64 	%fd74, [%rd1];
	add.s32 	%r2, %r41, -1;
	add.s32 	%r47, %r41, -2;
	and.b32  	%r3, %r2, 7;
	setp.lt.u32 	%p3, %r47, 7;
	mov.b32 	%r109, 0;
	mov.b32 	%r100, 1;
	mov.u32 	%r108, %r109;
	@%p3 bra 	$L__BB22_6;
	and.b32  	%r4, %r2, -8;
	shl.b32 	%r5, %r42, 3;
	mov.b32 	%r90, 0;
	mul.wide.s32 	%rd12, %r42, 8;
	mov.u32 	%r89, %r42;
	mov.u32 	%r109, %r90;
	mov.u32 	%r108, %r90;
$L__BB22_4:
	.pragma "nounroll";
	add.s32 	%r49, %r90, 1;
	mul.wide.s32 	%rd9, %r89, 8;
	add.s64 	%rd10, %rd1, %rd9;
	ld.global.f64 	%fd17, [%rd10];
	setp.gt.f64 	%p4, %fd17, %fd74;
	selp.b32 	%r50, %r49, %r108, %p4;
	selp.f64 	%fd18, %fd17, %fd74, %p4;
	add.s64 	%rd11, %rd2, %rd9;
	ld.global.f64 	%fd19, [%rd11];
	setp.gt.f64 	%p5, %fd19, %fd73;
	selp.b32 	%r51, %r49, %r109, %p5;
	selp.f64 	%fd20, %fd19, %fd73, %p5;
	add.s64 	%rd13, %rd10, %rd12;
	ld.global.f64 	%fd21, [%rd13];
	setp.gt.f64 	%p6, %fd21, %fd18;
	add.s32 	%r52, %r90, 2;
	selp.b32 	%r53, %r52, %r50, %p6;
	selp.f64 	%fd22, %fd21, %fd18, %p6;
	add.s64 	%rd14, %rd11, %rd12;
	ld.global.f64 	%fd23, [%rd14];
	setp.gt.f64 	%p7, %fd23, %fd20;
	selp.b32 	%r54, %r52, %r51, %p7;
	selp.f64 	%fd24, %fd23, %fd20, %p7;
	add.s64 	%rd15, %rd13, %rd12;
	ld.global.f64 	%fd25, [%rd15];
	setp.gt.f64 	%p8, %fd25, %fd22;
	add.s32 	%r55, %r90, 3;
	selp.b32 	%r56, %r55, %r53, %p8;
	selp.f64 	%fd26, %fd25, %fd22, %p8;
	add.s64 	%rd16, %rd14, %rd12;
	ld.global.f64 	%fd27, [%rd16];
	setp.gt.f64 	%p9, %fd27, %fd24;
	selp.b32 	%r57, %r55, %r54, %p9;
	selp.f64 	%fd28, %fd27, %fd24, %p9;
	add.s64 	%rd17, %rd15, %rd12;
	ld.global.f64 	%fd29, [%rd17];
	setp.gt.f64 	%p10, %fd29, %fd26;
	add.s32 	%r58, %r90, 4;
	selp.b32 	%r59, %r58, %r56, %p10;
	selp.f64 	%fd30, %fd29, %fd26, %p10;
	add.s64 	%rd18, %rd16, %rd12;
	ld.global.f64 	%fd31, [%rd18];
	setp.gt.f64 	%p11, %fd31, %fd28;
	selp.b32 	%r60, %r58, %r57, %p11;
	selp.f64 	%fd32, %fd31, %fd28, %p11;
	add.s64 	%rd19, %rd17, %rd12;
	ld.global.f64 	%fd33, [%rd19];
	setp.gt.f64 	%p12, %fd33, %fd30;
	add.s32 	%r61, %r90, 5;
	selp.b32 	%r62, %r61, %r59, %p12;
	selp.f64 	%fd34, %fd33, %fd30, %p12;
	add.s64 	%rd20, %rd18, %rd12;
	ld.global.f64 	%fd35, [%rd20];
	setp.gt.f64 	%p13, %fd35, %fd32;
	selp.b32 	%r63, %r61, %r60, %p13;
	selp.f64 	%fd36, %fd35, %fd32, %p13;
	add.s64 	%rd21, %rd19, %rd12;
	ld.global.f64 	%fd37, [%rd21];
	setp.gt.f64 	%p14, %fd37, %fd34;
	add.s32 	%r64, %r90, 6;
	selp.b32 	%r65, %r64, %r62, %p14;
	selp.f64 	%fd38, %fd37, %fd34, %p14;
	add.s64 	%rd22, %rd20, %rd12;
	ld.global.f64 	%fd39, [%rd22];
	setp.gt.f64 	%p15, %fd39, %fd36;
	selp.b32 	%r66, %r64, %r63, %p15;
	selp.f64 	%fd40, %fd39, %fd36, %p15;
	add.s64 	%rd23, %rd21, %rd12;
	ld.global.f64 	%fd41, [%rd23];
	setp.gt.f64 	%p16, %fd41, %fd38;
	add.s32 	%r67, %r90, 7;
	selp.b32 	%r68, %r67, %r65, %p16;
	selp.f64 	%fd42, %fd41, %fd38, %p16;
	add.s64 	%rd24, %rd22, %rd12;
	ld.global.f64 	%fd43, [%rd24];
	setp.gt.f64 	%p17, %fd43, %fd40;
	selp.b32 	%r69, %r67, %r66, %p17;
	selp.f64 	%fd44, %fd43, %fd40, %p17;
	add.s64 	%rd25, %rd23, %rd12;
	ld.global.f64 	%fd45, [%rd25];
	setp.gt.f64 	%p18, %fd45, %fd42;
	add.s32 	%r90, %r90, 8;
	selp.b32 	%r108, %r90, %r68, %p18;
	selp.f64 	%fd74, %fd45, %fd42, %p18;
	add.s64 	%rd26, %rd24, %rd12;
	ld.global.f64 	%fd46, [%rd26];
	setp.gt.f64 	%p19, %fd46, %fd44;
	selp.b32 	%r109, %r90, %r69, %p19;
	selp.f64 	%fd73, %fd46, %fd44, %p19;
	add.s32 	%r89, %r89, %r5;
	setp.ne.s32 	%p20, %r90, %r4;
	@%p20 bra 	$L__BB22_4;
	add.s32 	%r100, %r90, 1;
$L__BB22_6:
	setp.eq.s32 	%p21, %r3, 0;
	@%p21 bra 	$L__BB22_14;
	and.b32  	%r20, %r2, 3;
	setp.lt.u32 	%p22, %r3, 4;
	@%p22 bra 	$L__BB22_9;
	mul.lo.s32 	%r71, %r100, %r42;
	mul.wide.s32 	%rd27, %r71, 8;
	add.s64 	%rd28, %rd1, %rd27;
	ld.global.f64 	%fd47, [%rd28];
	setp.gt.f64 	%p23, %fd47, %fd74;
	selp.b32 	%r72, %r100, %r108, %p23;
	selp.f64 	%fd48, %fd47, %fd74, %p23;
	add.s64 	%rd29, %rd2, %rd27;
	ld.global.f64 	%fd49, [%rd29];
	setp.gt.f64 	%p24, %fd49, %fd73;
	selp.b32 	%r73, %r100, %r109, %p24;
	selp.f64 	%fd50, %fd49, %fd73, %p24;
	add.s32 	%r74, %r100, 1;
	mul.wide.s32 	%rd30, %r42, 8;
	add.s64 	%rd31, %rd28, %rd30;
	ld.global.f64 	%fd51, [%rd31];
	setp.gt.f64 	%p25, %fd51, %fd48;
	selp.b32 	%r75, %r74, %r72, %p25;
	selp.f64 	%fd52, %fd51, %fd48, %p25;
	add.s64 	%rd32, %rd29, %rd30;
	ld.global.f64 	%fd53, [%rd32];
	setp.gt.f64 	%p26, %fd53, %fd50;
	selp.b32 	%r76, %r74, %r73, %p26;
	selp.f64 	%fd54, %fd53, %fd50, %p26;
	add.s32 	%r77, %r100, 2;
	add.s64 	%rd33, %rd31, %rd30;
	ld.global.f64 	%fd55, [%rd33];
	setp.gt.f64 	%p27, %fd55, %fd52;
	selp.b32 	%r78, %r77, %r75, %p27;
	selp.f64 	%fd56, %fd55, %fd52, %p27;
	add.s64 	%rd34, %rd32, %rd30;
	ld.global.f64 	%fd57, [%rd34];
	setp.gt.f64 	%p28, %fd57, %fd54;
	selp.b32 	%r79, %r77, %r76, %p28;
	selp.f64 	%fd58, %fd57, %fd54, %p28;
	add.s32 	%r80, %r100, 3;
	add.s64 	%rd35, %rd33, %rd30;
	ld.global.f64 	%fd59, [%rd35];
	setp.gt.f64 	%p29, %fd59, %fd56;
	selp.b32 	%r108, %r80, %r78, %p29;
	selp.f64 	%fd74, %fd59, %fd56, %p29;
	add.s64 	%rd36, %rd34, %rd30;
	ld.global.f64 	%fd60, [%rd36];
	setp.gt.f64 	%p30, %fd60, %fd58;
	selp.b32 	%r109, %r80, %r79, %p30;
	selp.f64 	%fd73, %fd60, %fd58, %p30;
	add.s32 	%r100, %r100, 4;
$L__BB22_9:
	setp.eq.s32 	%p31, %r20, 0;
	@%p31 bra 	$L__BB22_14;
	setp.eq.s32 	%p32, %r20, 1;
	@%p32 bra 	$L__BB22_12;
	mul.lo.s32 	%r82, %r100, %r42;
	mul.wide.s32 	%rd37, %r82, 8;
	add.s64 	%rd38, %rd1, %rd37;
	ld.global.f64 	%fd61, [%rd38];
	setp.gt.f64 	%p33, %fd61, %fd74;
	selp.b32 	%r83, %r100, %r108, %p33;
	selp.f64 	%fd62, %fd61, %fd74, %p33;
	add.s64 	%rd39, %rd2, %rd37;
	ld.global.f64 	%fd63, [%rd39];
	setp.gt.f64 	%p34, %fd63, %fd73;
	selp.b32 	%r84, %r100, %r109, %p34;
	selp.f64 	%fd64, %fd63, %fd73, %p34;
	add.s32 	%r85, %r100, 1;
	mul.wide.s32 	%rd40, %r42, 8;
	add.s64 	%rd41, %rd38, %rd40;
	ld.global.f64 	%fd65, [%rd41];
	setp.gt.f64 	%p35, %fd65, %fd62;
	selp.b32 	%r108, %r85, %r83, %p35;
	selp.f64 	%fd74, %fd65, %fd62, %p35;
	add.s64 	%rd42, %rd39, %rd40;
	ld.global.f64 	%fd66, [%rd42];
	setp.gt.f64 	%p36, %fd66, %fd64;
	selp.b32 	%r109, %r85, %r84, %p36;
	selp.f64 	%fd73, %fd66, %fd64, %p36;
	add.s32 	%r100, %r100, 2;
$L__BB22_12:
	and.b32  	%r86, %r2, 1;
	setp.eq.b32 	%p37, %r86, 1;
	not.pred 	%p38, %p37;
	@%p38 bra 	$L__BB22_14;
	mul.lo.s32 	%r87, %r100, %r42;
	mul.wide.s32 	%rd43, %r87, 8;
	add.s64 	%rd44, %rd1, %rd43;
	ld.global.f64 	%fd67, [%rd44];
	setp.gt.f64 	%p39, %fd67, %fd74;
	selp.b32 	%r108, %r100, %r108, %p39;
	add.s64 	%rd45, %rd2, %rd43;
	ld.global.f64 	%fd68, [%rd45];
	setp.gt.f64 	%p40, %fd68, %fd73;
	selp.b32 	%r109, %r100, %r109, %p40;
$L__BB22_14:
	setp.ne.s32 	%p41, %r108, %r109;
	@%p41 bra 	$L__BB22_16;
	cvta.to.global.u64 	%rd46, %rd5;
	atom.global.add.u32 	%r88, [%rd46], 1;
$L__BB22_16:
	ret;

}


// ===== COMPILED SASS (sm_100) =====

	.target	sm_100

	.elftype	@"ET_EXEC"


//--------------------- .note.nv.tkinfo           --------------------------
	.section	.note.nv.tkinfo,"",@"SHT_NOTE"
	.sectionflags	@"SHF_NOTE_NV_TKINFO"
	.tkinfo
        /*0018*/ 	.word	0x00000002
        /*0030*/ 	.string	""
        /*0030*/ 	.string	"ptxas"
        /*0030*/ 	.string	"Cuda compilation tools, release 13.0, V13.0.88"
        /*0030*/ 	.string	"Build cuda_13.0.r13.0/compiler.36424714_0"
        /*0030*/ 	.string	"-arch sm_100 -m 64 "



//--------------------- .note.nv.cuinfo           --------------------------
	.section	.note.nv.cuinfo,"",@"SHT_NOTE"
	.sectionflags	@"SHF_NOTE_NV_CUINFO"
        /*0018*/ 	.short	0x0002
        /*001a*/ 	.short	0x0064
        /*001c*/ 	.short	0x0082
	.zero		2


//--------------------- .nv.info                  --------------------------
	.section	.nv.info,"",@"SHT_CUDA_INFO"
	.align	4


	//----- nvinfo : EIATTR_REGCOUNT
	.align		4
        /*0000*/ 	.byte	0x04, 0x2f
        /*0002*/ 	.short	(.L_1 - .L_0)
	.align		4
.L_0:
        /*0004*/ 	.word	index@(_Z10reluKernelPdi)
        /*0008*/ 	.word	0x0000000c


	//----- nvinfo : EIATTR_FRAME_SIZE
	.align		4
.L_1:
        /*000c*/ 	.byte	0x04, 0x11
        /*000e*/ 	.short	(.L_3 - .L_2)
	.align		4
.L_2:
        /*0010*/ 	.word	index@(_Z10reluKernelPdi)
        /*0014*/ 	.word	0x00000000


	//----- nvinfo : EIATTR_REGCOUNT
	.align		4
.L_3:
        /*0018*/ 	.byte	0x04, 0x2f
        /*001a*/ 	.short	(.L_5 - .L_4)
	.align		4
.L_4:
        /*001c*/ 	.word	index@(_Z24forwardHiddenLayerKernelPdS_S_S_ii)
        /*0020*/ 	.word	0x0000001a


	//----- nvinfo : EIATTR_FRAME_SIZE
	.align		4
.L_5:
        /*0024*/ 	.byte	0x04, 0x11
        /*0026*/ 	.short	(.L_7 - .L_6)
	.align		4
.L_6:
        /*0028*/ 	.word	index@(_Z24forwardHiddenLayerKernelPdS_S_S_ii)
        /*002c*/ 	.word	0x00000000


	//----- nvinfo : EIATTR_REGCOUNT
	.align		4
.L_7:
        /*0030*/ 	.byte	0x04, 0x2f
        /*0032*/ 	.short	(.L_9 - .L_8)
	.align		4
.L_8:
        /*0034*/ 	.word	index@(_Z24forwardOutputLayerKernelPdS_S_S_ii)
        /*0038*/ 	.word	0x0000001a


	//----- nvinfo : EIATTR_FRAME_SIZE
	.align		4
.L_9:
        /*003c*/ 	.byte	0x04, 0x11
        /*003e*/ 	.short	(.L_11 - .L_10)
	.align		4
.L_10:
        /*0040*/ 	.word	index@(_Z24forwardOutputLayerKernelPdS_S_S_ii)
        /*0044*/ 	.word	0x00000000


	//----- nvinfo : EIATTR_REGCOUNT
	.align		4
.L_11:
        /*0048*/ 	.byte	0x04, 0x2f
        /*004a*/ 	.short	(.L_13 - .L_12)
	.align		4
.L_12:
        /*004c*/ 	.word	index@(_Z13softmaxKernelPdS_i)
        /*0050*/ 	.word	0x00000010


	//----- nvinfo : EIATTR_FRAME_SIZE
	.align		4
.L_13:
        /*0054*/ 	.byte	0x04, 0x11
        /*0056*/ 	.short	(.L_15 - .L_14)
	.align		4
.L_14:
        /*0058*/ 	.word	index@(_Z13softmaxKernelPdS_i)
        /*005c*/ 	.word	0x00000000


	//----- nvinfo : EIATTR_REGCOUNT
	.align		4
.L_15:
        /*0060*/ 	.byte	0x04, 0x2f
        /*0062*/ 	.short	(.L_17 - .L_16)
	.align		4
.L_16:
        /*0064*/ 	.word	index@(_Z22softmaxNormalizeKernelPdS_i)
        /*0068*/ 	.word	0x0000001a


	//----- nvinfo : EIATTR_FRAME_SIZE
	.align		4
.L_17:
        /*006c*/ 	.byte	0x04, 0x11
        /*006e*/ 	.short	(.L_19 - .L_18)
	.align		4
.L_18:
        /*0070*/ 	.word	index@($__internal_3_$__cuda_sm20_div_rn_f64_full)
        /*0074*/ 	.word	0x00000000


	//----- nvinfo : EIATTR_FRAME_SIZE
	.align		4
.L_19:
        /*0078*/ 	.byte	0x04, 0x11
        /*007a*/ 	.short	(.L_21 - .L_20)
	.align		4
.L_20:
        /*007c*/ 	.word	index@(_Z22softmaxNormalizeKernelPdS_i)
        /*0080*/ 	.word	0x00000000


	//----- nvinfo : EIATTR_REGCOUNT
	.align		4
.L_21:
        /*0084*/ 	.byte	0x04, 0x2f
        /*0086*/ 	.short	(.L_23 - .L_22)
	.align		4
.L_22:
        /*0088*/ 	.word	index@(_Z27computeOutputGradientKernelPdS_S_i)
        /*008c*/ 	.word	0x0000000e


	//----- nvinfo : EIATTR_FRAME_SIZE
	.align		4
.L_23:
        /*0090*/ 	.byte	0x04, 0x11
        /*0092*/ 	.short	(.L_25 - .L_24)
	.align		4
.L_24:
        /*0094*/ 	.word	index@(_Z27computeOutputGradientKernelPdS_S_i)
        /*0098*/ 	.word	0x00000000


	//----- nvinfo : EIATTR_REGCOUNT
	.align		4
.L_25:
        /*009c*/ 	.byte	0x04, 0x2f
        /*009e*/ 	.short	(.L_27 - .L_26)
	.align		4
.L_26:
        /*00a0*/ 	.word	index@(_Z27computeHiddenGradientKernelPdS_S_S_ii)
        /*00a4*/ 	.word	0x0000001c


	//----- nvinfo : EIATTR_FRAME_SIZE
	.align		4
.L_27:
        /*00a8*/ 	.byte	0x04, 0x11
        /*00aa*/ 	.short	(.L_29 - .L_28)
	.align		4
.L_28:
        /*00ac*/ 	.word	index@(_Z27computeHiddenGradientKernelPdS_S_S_ii)
        /*00b0*/ 	.word	0x00000000


	//----- nvinfo : EIATTR_REGCOUNT
	.align		4
.L_29:
        /*00b4*/ 	.byte	0x04, 0x2f
        /*00b6*/ 	.short	(.L_31 - .L_30)
	.align		4
.L_30:
        /*00b8*/ 	.word	index@(_Z25updateOutputWeightsKernelPdS_S_dii)
        /*00bc*/ 	.word	0x0000000e


	//----- nvinfo : EIATTR_FRAME_SIZE
	.align		4
.L_31:
        /*00c0*/ 	.byte	0x04, 0x11
        /*00c2*/ 	.short	(.L_33 - .L_32)
	.align		4
.L_32:
        /*00c4*/ 	.word	index@(_Z25updateOutputWeightsKernelPdS_S_dii)
        /*00c8*/ 	.word	0x00000000


	//----- nvinfo : EIATTR_REGCOUNT
	.align		4
.L_33:
        /*00cc*/ 	.byte	0x04, 0x2f
        /*00ce*/ 	.short	(.L_35 - .L_34)
	.align		4
.L_34:
        /*00d0*/ 	.word	index@(_Z25updateHiddenWeightsKernelPdS_S_dii)
        /*00d4*/ 	.word	0x0000000e


	//----- nvinfo : EIATTR_FRAME_SIZE
	.align		4
.L_35:
        /*00d8*/ 	.byte	0x04, 0x11
        /*00da*/ 	.short	(.L_37 - .L_36)
	.align		4
.L_36:
        /*00dc*/ 	.word	index@(_Z25updateHiddenWeightsKernelPdS_S_dii)
        /*00e0*/ 	.word	0x00000000


	//----- nvinfo : EIATTR_REGCOUNT
	.align		4
.L_37:
        /*00e4*/ 	.byte	0x04, 0x2f
        /*00e6*/ 	.short	(.L_39 - .L_38)
	.align		4
.L_38:
        /*00e8*/ 	.word	index@(_Z22updateOutputBiasKernelPdS_di)
        /*00ec*/ 	.word	0x0000000a


	//----- nvinfo : EIATTR_FRAME_SIZE
	.align		4
.L_39:
        /*00f0*/ 	.byte	0x04, 0x11
        /*00f2*/ 	.short	(.L_41 - .L_40)
	.align		4
.L_40:
        /*00f4*/ 	.word	index@(_Z22updateOutputBiasKernelPdS_di)
        /*00f8*/ 	.word	0x00000000


	//----- nvinfo : EIATTR_REGCOUNT
	.align		4
.L_41:
        /*00fc*/ 	.byte	0x04, 0x2f
        /*00fe*/ 	.short	(.L_43 - .L_42)
	.align		4
.L_42:
        /*0100*/ 	.word	index@(_Z22updateHiddenBiasKernelPdS_di)
        /*0104*/ 	.word	0x0000000a


	//----- nvinfo : EIATTR_FRAME_SIZE
	.align		4
.L_43:
        /*0108*/ 	.byte	0x04, 0x11
        /*010a*/ 	.short	(.L_45 - .L_44)
	.align		4
.L_44:
        /*010c*/ 	.word	index@(_Z22updateHiddenBiasKernelPdS_di)
        /*0110*/ 	.word	0x00000000


	//----- nvinfo : EIATTR_REGCOUNT
	.align		4
.L_45:
        /*0114*/ 	.byte	0x04, 0x2f
        /*0116*/ 	.short	(.L_47 - .L_46)
	.align		4
.L_46:
        /*0118*/ 	.word	index@(_Z17computeLossKernelPdS_S_i)
        /*011c*/ 	.word	0x00000014


	//----- nvinfo : EIATTR_FRAME_SIZE
	.align		4
.L_47:
        /*0120*/ 	.byte	0x04, 0x11
        /*0122*/ 	.short	(.L_49 - .L_48)
	.align		4
.L_48:
        /*0124*/ 	.word	index@(_Z17computeLossKernelPdS_S_i)
        /*0128*/ 	.word	0x00000000


	//----- nvinfo : EIATTR_REGCOUNT
	.align		4
.L_49:
        /*012c*/ 	.byte	0x04, 0x2f
        /*012e*/ 	.short	(.L_51 - .L_50)
	.align		4
.L_50:
        /*0130*/ 	.word	index@(_Z16softmaxExpKernelPdi)
        /*0134*/ 	.word	0x0000000e


	//----- nvinfo : EIATTR_FRAME_SIZE
	.align		4
.L_51:
        /*0138*/ 	.byte	0x04, 0x11
        /*013a*/ 	.short	(.L_53 - .L_52)
	.align		4
.L_52:
        /*013c*/ 	.word	index@(_Z16softmaxExpKernelPdi)
        /*0140*/ 	.word	0x00000000


	//----- nvinfo : EIATTR_REGCOUNT
	.align		4
.L_53:
        /*0144*/ 	.byte	0x04, 0x2f
        /*0146*/ 	.short	(.L_55 - .L_54)
	.align		4
.L_54:
        /*0148*/ 	.word	index@(_Z16softmaxSumKernelPdS_i)
        /*014c*/ 	.word	0x0000000d


	//----- nvinfo : EIATTR_FRAME_SIZE
	.align		4
.L_55:
        /*0150*/ 	.byte	0x04, 0x11
        /*0152*/ 	.short	(.L_57 - .L_56)
	.align		4
.L_56:
        /*0154*/ 	.word	index@(_Z16softmaxSumKernelPdS_i)
        /*0158*/ 	.word	0x00000000


	//----- nvinfo : EIATTR_REGCOUNT
	.align		4
.L_57:
        /*015c*/ 	.byte	0x04, 0x2f
        /*015e*/ 	.short	(.L_59 - .L_58)
	.align		4
.L_58:
        /*0160*/ 	.word	index@(_Z29batchForwardHiddenLayerKernelPdS_S_S_iii)
        /*0164*/ 	.word	0x00000020


	//----- nvinfo : EIATTR_FRAME_SIZE
	.align		4
.L_59:
        /*0168*/ 	.byte	0x04, 0x11
        /*016a*/ 	.short	(.L_61 - .L_60)
	.align		4
.L_60:
        /*016c*/ 	.word	index@(_Z29batchForwardHiddenLayerKernelPdS_S_S_iii)
        /*0170*/ 	.word	0x00000000


	//----- nvinfo : EIATTR_REGCOUNT
	.align		4
.L_61:
        /*0174*/ 	.byte	0x04, 0x2f
        /*0176*/ 	.short	(.L_63 - .L_62)
	.align		4
.L_62:
        /*0178*/ 	.word	index@(_Z15batchReluKernelPdi)
        /*017c*/ 	.word	0x0000000c


	//----- nvinfo : EIATTR_FRAME_SIZE
	.align		4
.L_63:
        /*0180*/ 	.byte	0x04, 0x11
        /*0182*/ 	.short	(.L_65 - .L_64)
	.align		4
.L_64:
        /*0184*/ 	.word	index@(_Z15batchReluKernelPdi)
        /*0188*/ 	.word	0x00000000


	//----- nvinfo : EIATTR_REGCOUNT
	.align		4
.L_65:
        /*018c*/ 	.byte	0x04, 0x2f
        /*018e*/ 	.short	(.L_67 - .L_66)
	.align		4
.L_66:
        /*0190*/ 	.word	index@(_Z29batchForwardOutputLayerKernelPdS_S_S_iii)
        /*0194*/ 	.word	0x00000020


	//----- nvinfo : EIATTR_FRAME_SIZE
	.align		4
.L_67:
        /*0198*/ 	.byte	0x04, 0x11
        /*019a*/ 	.short	(.L_69 - .L_68)
	.align		4
.L_68:
        /*019c*/ 	.word	index@(_Z29batchForwardOutputLayerKernelPdS_S_S_iii)
        /*01a0*/ 	.word	0x00000000


	//----- nvinfo : EIATTR_REGCOUNT
	.align		4
.L_69:
        /*01a4*/ 	.byte	0x04, 0x2f
        /*01a6*/ 	.short	(.L_71 - .L_70)
	.align		4
.L_70:
        /*01a8*/ 	.word	index@(_Z18batchSoftmaxKernelPdii)
        /*01ac*/ 	.word	0x0000001c


	//----- nvinfo : EIATTR_FRAME_SIZE
	.align		4
.L_71:
        /*01b0*/ 	.byte	0x04, 0x11
        /*01b2*/ 	.short	(.L_73 - .L_72)
	.align		4
.L_72:
        /*01b4*/ 	.word	index@($__internal_2_$__cuda_sm20_div_rn_f64_full)
        /*01b8*/ 	.word	0x00000000


	//----- nvinfo : EIATTR_FRAME_SIZE
	.align		4
.L_73:
        /*01bc*/ 	.byte	0x04, 0x11
        /*01be*/ 	.short	(.L_75 - .L_74)
	.align		4
.L_74:
        /*01c0*/ 	.word	index@(_Z18batchSoftmaxKernelPdii)
        /*01c4*/ 	.word	0x00000000


	//----- nvinfo : EIATTR_REGCOUNT
	.align		4
.L_75:
        /*01c8*/ 	.byte	0x04, 0x2f
        /*01ca*/ 	.short	(.L_77 - .L_76)
	.align		4
.L_76:
        /*01cc*/ 	.word	index@(_Z32batchComputeOutputGradientKernelPdS_S_ii)
        /*01d0*/ 	.word	0x0000000e


	//----- nvinfo : EIATTR_FRAME_SIZE
	.align		4
.L_77:
        /*01d4*/ 	.byte	0x04, 0x11
        /*01d6*/ 	.short	(.L_79 - .L_78)
	.align		4
.L_78:
        /*01d8*/ 	.word	index@(_Z32batchComputeOutputGradientKernelPdS_S_ii)
        /*01dc*/ 	.word	0x00000000


	//----- nvinfo : EIATTR_REGCOUNT
	.align		4
.L_79:
        /*01e0*/ 	.byte	0x04, 0x2f
        /*01e2*/ 	.short	(.L_81 - .L_80)
	.align		4
.L_80:
        /*01e4*/ 	.word	index@(_Z32batchComputeHiddenGradientKernelPdS_S_S_iii)
        /*01e8*/ 	.word	0x00000020


	//----- nvinfo : EIATTR_FRAME_SIZE
	.align		4
.L_81:
        /*01ec*/ 	.byte	0x04, 0x11
        /*01ee*/ 	.short	(.L_83 - .L_82)
	.align		4
.L_82:
        /*01f0*/ 	.word	index@(_Z32batchComputeHiddenGradientKernelPdS_S_S_iii)
        /*01f4*/ 	.word	0x00000000


	//----- nvinfo : EIATTR_REGCOUNT
	.align		4
.L_83:
        /*01f8*/ 	.byte	0x04, 0x2f
        /*01fa*/ 	.short	(.L_85 - .L_84)
	.align		4
.L_84:
        /*01fc*/ 	.word	index@(_Z24updateWeightsBatchKernelPdS_S_S_dddiii)
        /*0200*/ 	.word	0x00000020


	//----- nvinfo : EIATTR_FRAME_SIZE
	.align		4
.L_85:
        /*0204*/ 	.byte	0x04, 0x11
        /*0206*/ 	.short	(.L_87 - .L_86)
	.align		4
.L_86:
        /*0208*/ 	.word	index@($__internal_1_$__cuda_sm20_div_rn_f64_full)
        /*020c*/ 	.word	0x00000000


	//----- nvinfo : EIATTR_FRAME_SIZE
	.align		4
.L_87:
        /*0210*/ 	.byte	0x04, 0x11
        /*0212*/ 	.short	(.L_89 - .L_88)
	.align		4
.L_88:
        /*0214*/ 	.word	index@(_Z24updateWeightsBatchKernelPdS_S_S_dddiii)
        /*0218*/ 	.word	0x00000000


	//----- nvinfo : EIATTR_REGCOUNT
	.align		4
.L_89:
        /*021c*/ 	.byte	0x04, 0x2f
        /*021e*/ 	.short	(.L_91 - .L_90)
	.align		4
.L_90:
        /*0220*/ 	.word	index@(_Z23updateBiasesBatchKernelPdS_S_ddii)
        /*0224*/ 	.word	0x0000001e


	//----- nvinfo : EIATTR_FRAME_SIZE
	.align		4
.L_91:
        /*0228*/ 	.byte	0x04, 0x11
        /*022a*/ 	.short	(.L_93 - .L_92)
	.align		4
.L_92:
        /*022c*/ 	.word	index@($__internal_0_$__cuda_sm20_div_rn_f64_full)
        /*0230*/ 	.word	0x00000000


	//----- nvinfo : EIATTR_FRAME_SIZE
	.align		4
.L_93:
        /*0234*/ 	.byte	0x04, 0x11
        /*0236*/ 	.short	(.L_95 - .L_94)
	.align		4
.L_94:
        /*0238*/ 	.word	index@(_Z23updateBiasesBatchKernelPdS_S_ddii)
        /*023c*/ 	.word	0x00000000


	//----- nvinfo : EIATTR_REGCOUNT
	.align		4
.L_95:
        /*0240*/ 	.byte	0x04, 0x2f
        /*0242*/ 	.short	(.L_97 - .L_96)
	.align		4
.L_96:
        /*0244*/ 	.word	index@(_Z19evaluateBatchKernelPdS_Piii)
        /*0248*/ 	.word	0x00000020


	//----- nvinfo : EIATTR_FRAME_SIZE
	.align		4
.L_97:
        /*024c*/ 	.byte	0x04, 0x11
        /*024e*/ 	.short	(.L_99 - .L_98)
	.align		4
.L_98:
        /*0250*/ 	.word	index@(_Z19evaluateBatchKernelPdS_Piii)
        /*0254*/ 	.word	0x00000000


	//----- nvinfo : EIATTR_MIN_STACK_SIZE
	.align		4
.L_99:
        /*0258*/ 	.byte	0x04, 0x12
        /*025a*/ 	.short	(.L_101 - .L_100)
	.align		4
.L_100:
        /*025c*/ 	.word	index@(_Z19evaluateBatchKernelPdS_Piii)
        /*0260*/ 	.word	0x00000000


	//----- nvinfo : EIATTR_MIN_STACK_SIZE
	.align		4
.L_101:
        /*0264*/ 	.byte	0x04, 0x12
        /*0266*/ 	.short	(.L_103 - .L_102)
	.align		4
.L_102:
        /*0268*/ 	.word	index@(_Z23updateBiasesBatchKernelPdS_S_ddii)
        /*026c*/ 	.word	0x00000000


	//----- nvinfo : EIATTR_MIN_STACK_SIZE
	.align		4
.L_103:
        /*0270*/ 	.byte	0x04, 0x12
        /*0272*/ 	.short	(.L_105 - .L_104)
	.align		4
.L_104:
        /*0274*/ 	.word	index@(_Z24updateWeightsBatchKernelPdS_S_S_dddiii)
        /*0278*/ 	.word	0x00000000


	//----- nvinfo : EIATTR_MIN_STACK_SIZE
	.align		4
.L_105:
        /*027c*/ 	.byte	0x04, 0x12
        /*027e*/ 	.short	(.L_107 - .L_106)
	.align		4
.L_106:
        /*0280*/ 	.word	index@(_Z32batchComputeHiddenGradientKernelPdS_S_S_iii)
        /*0284*/ 	.word	0x00000000


	//----- nvinfo : EIATTR_MIN_STACK_SIZE
	.align		4
.L_107:
        /*0288*/ 	.byte	0x04, 0x12
        /*028a*/ 	.short	(.L_109 - .L_108)
	.align		4
.L_108:
        /*028c*/ 	.word	index@(_Z32batchComputeOutputGradientKernelPdS_S_ii)
        /*0290*/ 	.word	0x00000000


	//----- nvinfo : EIATTR_MIN_STACK_SIZE
	.align		4
.L_109:
        /*0294*/ 	.byte	0x04, 0x12
        /*0296*/ 	.short	(.L_111 - .L_110)
	.align		4
.L_110:
        /*0298*/ 	.word	index@(_Z18batchSoftmaxKernelPdii)
        /*029c*/ 	.word	0x00000000


	//----- nvinfo : EIATTR_MIN_STACK_SIZE
	.align		4
.L_111:
        /*02a0*/ 	.byte	0x04, 0x12
        /*02a2*/ 	.short	(.L_113 - .L_112)
	.align		4
.L_112:
        /*02a4*/ 	.word	index@(_Z29batchForwardOutputLayerKernelPdS_S_S_iii)
        /*02a8*/ 	.word	0x00000000


	//----- nvinfo : EIATTR_MIN_STACK_SIZE
	.align		4
.L_113:
        /*02ac*/ 	.byte	0x04, 0x12
        /*02ae*/ 	.short	(.L_115 - .L_114)
	.align		4
.L_114:
        /*02b0*/ 	.word	index@(_Z15batchReluKernelPdi)
        /*02b4*/ 	.word	0x00000000


	//----- nvinfo : EIATTR_MIN_STACK_SIZE
	.align		4
.L_115:
        /*02b8*/ 	.byte	0x04, 0x12
        /*02ba*/ 	.short	(.L_117 - .L_116)
	.align		4
.L_116:
        /*02bc*/ 	.word	index@(_Z29batchForwardHiddenLayerKernelPdS_S_S_iii)
        /*02c0*/ 	.word	0x00000000


	//----- nvinfo : EIATTR_MIN_STACK_SIZE
	.align		4
.L_117:
        /*02c4*/ 	.byte	0x04, 0x12
        /*02c6*/ 	.short	(.L_119 - .L_118)
	.align		4
.L_118:
        /*02c8*/ 	.word	index@(_Z16softmaxSumKernelPdS_i)
        /*02cc*/ 	.word	0x00000000


	//----- nvinfo : EIATTR_MIN_STACK_SIZE
	.align		4
.L_119:
        /*02d0*/ 	.byte	0x04, 0x12
        /*02d2*/ 	.short	(.L_121 - .L_120)
	.align		4
.L_120:
        /*02d4*/ 	.word	index@(_Z16softmaxExpKernelPdi)
        /*02d8*/ 	.word	0x00000000


	//----- nvinfo : EIATTR_MIN_STACK_SIZE
	.align		4
.L_121:
        /*02dc*/ 	.byte	0x04, 0x12
        /*02de*/ 	.short	(.L_123 - .L_122)
	.align		4
.L_122:
        /*02e0*/ 	.word	index@(_Z17computeLossKernelPdS_S_i)
        /*02e4*/ 	.word	0x00000000


	//----- nvinfo : EIATTR_MIN_STACK_SIZE
	.align		4
.L_123:
        /*02e8*/ 	.byte	0x04, 0x12
        /*02ea*/ 	.short	(.L_125 - .L_124)
	.align		4
.L_124:
        /*02ec*/ 	.word	index@(_Z22updateHiddenBiasKernelPdS_di)
        /*02f0*/ 	.word	0x00000000


	//----- nvinfo : EIATTR_MIN_STACK_SIZE
	.align		4
.L_125:
        /*02f4*/ 	.byte	0x04, 0x12
        /*02f6*/ 	.short	(.L_127 - .L_126)
	.align		4
.L_126:
        /*02f8*/ 	.word	index@(_Z22updateOutputBiasKernelPdS_di)
        /*02fc*/ 	.word	0x00000000


	//----- nvinfo : EIATTR_MIN_STACK_SIZE
	.align		4
.L_127:
        /*0300*/ 	.byte	0x04, 0x12
        /*0302*/ 	.short	(.L_129 - .L_128)
	.align		4
.L_128:
        /*0304*/ 	.word	index@(_Z25updateHiddenWeightsKernelPdS_S_dii)
        /*0308*/ 	.word	0x00000000


	//----- nvinfo : EIATTR_MIN_STACK_SIZE
	.align		4
.L_129:
        /*030c*/ 	.byte	0x04, 0x12
        /*030e*/ 	.short	(.L_131 - .L_130)
	.align		4
.L_130:
        /*0310*/ 	.word	index@(_Z25updateOutputWeightsKernelPdS_S_dii)
        /*0314*/ 	.word	0x00000000


	//----- nvinfo : EIATTR_MIN_STACK_SIZE
	.align		4
.L_131:
        /*0318*/ 	.byte	0x04, 0x12
        /*031a*/ 	.short	(.L_133 - .L_132)
	.align		4
.L_132:
        /*031c*/ 	.word	index@(_Z27computeHiddenGradientKernelPdS_S_S_ii)
        /*0320*/ 	.word	0x00000000


	//----- nvinfo : EIATTR_MIN_STACK_SIZE
	.align		4
.L_133:
        /*0324*/ 	.byte	0x04, 0x12
        /*0326*/ 	.short	(.L_135 - .L_134)
	.align		4
.L_134:
        /*0328*/ 	.word	index@(_Z27computeOutputGradientKernelPdS_S_i)
        /*032c*/ 	.word	0x00000000


	//----- nvinfo : EIATTR_MIN_STACK_SIZE
	.align		4
.L_135:
        /*0330*/ 	.byte	0x04, 0x12
        /*0332*/ 	.short	(.L_137 - .L_136)
	.align		4
.L_136:
        /*0334*/ 	.word	index@(_Z22softmaxNormalizeKernelPdS_i)
        /*0338*/ 	.word	0x00000000


	//----- nvinfo : EIATTR_MIN_STACK_SIZE
	.align		4
.L_137:
        /*033c*/ 	.byte	0x04, 0x12
        /*033e*/ 	.short	(.L_139 - .L_138)
	.align		4
.L_138:
        /*0340*/ 	.word	index@(_Z13softmaxKernelPdS_i)
        /*0344*/ 	.word	0x00000000


	//----- nvinfo : EIATTR_MIN_STACK_SIZE
	.align		4
.L_139:
        /*0348*/ 	.byte	0x04, 0x12
        /*034a*/ 	.short	(.L_141 - .L_140)
	.align		4
.L_140:
        /*034c*/ 	.word	index@(_Z24forwardOutputLayerKernelPdS_S_S_ii)
        /*0350*/ 	.word	0x00000000


	//----- nvinfo : EIATTR_MIN_STACK_SIZE
	.align		4
.L_141:
        /*0354*/ 	.byte	0x04, 0x12
        /*0356*/ 	.short	(.L_143 - .L_142)
	.align		4
.L_142:
        /*0358*/ 	.word	index@(_Z24forwardHiddenLayerKernelPdS_S_S_ii)
        /*035c*/ 	.word	0x00000000


	//----- nvinfo : EIATTR_MIN_STACK_SIZE
	.align		4
.L_143:
        /*0360*/ 	.byte	0x04, 0x12
        /*0362*/ 	.short	(.L_145 - .L_144)
	.align		4
.L_144:
        /*0364*/ 	.word	index@(_Z10reluKernelPdi)
        /*0368*/ 	.word	0x00000000
.L_145:


//--------------------- .nv.compat                --------------------------
	.section	.nv.compat,"",@"SHT_CUDA_COMPAT_INFO"
	.align	4
        /*0000*/ 	.byte	0x02, 0x09, 0x00, 0x00, 0x02, 0x02, 0x01, 0x00, 0x02, 0x05, 0x05, 0x00, 0x03, 0x07, 0x01, 0x01
        /*0010*/ 	.byte	0x02, 0x03, 0x00, 0x00, 0x02, 0x06, 0x01, 0x00, 0x04, 0x0b, 0x08, 0x00, 0x01, 0x00, 0x00, 0x00
        /*0020*/ 	.byte	0x00, 0x00, 0x00, 0x00


//--------------------- .nv.info._Z19evaluateBatchKernelPdS_Piii --------------------------
	.section	.nv.info._Z19evaluateBatchKernelPdS_Piii,"",@"SHT_CUDA_INFO"
	.sectionflags	@""
	.align	4


	//----- nvinfo : EIATTR_CUDA_API_VERSION
	.align		4
        /*0000*/ 	.byte	0x04, 0x37
        /*0002*/ 	.short	(.L_147 - .L_146)
.L_146:
        /*0004*/ 	.word	0x00000082


	//----- nvinfo : EIATTR_KPARAM_INFO
	.align		4
.L_147:
        /*0008*/ 	.byte	0x04, 0x17
        /*000a*/ 	.short	(.L_149 - .L_148)
.L_148:
        /*000c*/ 	.word	0x00000000
        /*0010*/ 	.short	0x0004
        /*0012*/ 	.short	0x001c
        /*0014*/ 	.byte	0x00, 0xf0, 0x11, 0x00


	//----- nvinfo : EIATTR_KPARAM_INFO
	.align		4
.L_149:
        /*0018*/ 	.byte	0x04, 0x17
        /*001a*/ 	.short	(.L_151 - .L_150)
.L_150:
        /*001c*/ 	.word	0x00000000
        /*0020*/ 	.short	0x0003
        /*0022*/ 	.short	0x0018
        /*0024*/ 	.byte	0x00, 0xf0, 0x11, 0x00


	//----- nvinfo : EIATTR_KPARAM_INFO
	.align		4
.L_151:
        /*0028*/ 	.byte	0x04, 0x17
        /*002a*/ 	.short	(.L_153 - .L_152)
.L_152:
        /*002c*/ 	.word	0x00000000
        /*0030*/ 	.short	0x0002
        /*0032*/ 	.short	0x0010
        /*0034*/ 	.byte	0x00, 0xf5, 0x21, 0x00


	//----- nvinfo : EIATTR_KPARAM_INFO
	.align		4
.L_153:
        /*0038*/ 	.byte	0x04, 0x17
        /*003a*/ 	.short	(.L_155 - .L_154)
.L_154:
        /*003c*/ 	.word	0x00000000
        /*0040*/ 	.short	0x0001
        /*0042*/ 	.short	0x0008
        /*0044*/ 	.byte	0x00, 0xf5, 0x21, 0x00


	//----- nvinfo : EIATTR_KPARAM_INFO
	.align		4
.L_155:
        /*0048*/ 	.byte	0x04, 0x17
        /*004a*/ 	.short	(.L_157 - .L_156)
.L_156:
        /*004c*/ 	.word	0x00000000
        /*0050*/ 	.short	0x0000
        /*0052*/ 	.short	0x0000
        /*0054*/ 	.byte	0x00, 0xf5, 0x21, 0x00


	//----- nvinfo : EIATTR_SPARSE_MMA_MASK
	.align		4
.L_157:
        /*0058*/ 	.byte	0x03, 0x50
        /*005a*/ 	.short	0x0000


	//----- nvinfo : EIATTR_MAXREG_COUNT
	.align		4
        /*005c*/ 	.byte	0x03, 0x1b
        /*005e*/ 	.short	0x00ff


	//----- nvinfo : EIATTR_MERCURY_ISA_VERSION
	.align		4
        /*0060*/ 	.byte	0x03, 0x5f
        /*0062*/ 	.short	0x0101


	//----- nvinfo : EIATTR_INT_WARP_WIDE_INSTR_OFFSETS
	.align		4
        /*0064*/ 	.byte	0x04, 0x31
        /*0066*/ 	.short	(.L_159 - .L_158)


	//   ....[0]....
.L_158:
        /*0068*/ 	.word	0x00000f10


	//----- nvinfo : EIATTR_VRC_CTA_INIT_COUNT
	.align		4
.L_159:
        /*006c*/ 	.byte	0x02, 0x4a
	.zero		1
	.zero		1


	//----- nvinfo : EIATTR_EXIT_INSTR_OFFSETS
	.align		4
        /*0070*/ 	.byte	0x04, 0x1c
        /*0072*/ 	.short	(.L_161 - .L_160)


	//   ....[0]....
.L_160:
        /*0074*/ 	.word	0x00000040


	//   ....[1]....
        /*0078*/ 	.word	0x00000ee0


	//   ....[2]....
        /*007c*/ 	.word	0x00000f60


	//----- nvinfo : EIATTR_CBANK_PARAM_SIZE
	.align		4
.L_161:
        /*0080*/ 	.byte	0x03, 0x19
        /*0082*/ 	.short	0x0020


	//----- nvinfo : EIATTR_PARAM_CBANK
	.align		4
        /*0084*/ 	.byte	0x04, 0x0a
        /*0086*/ 	.short	(.L_163 - .L_162)
	.align		4
.L_162:
        /*0088*/ 	.word	index@(.nv.constant0._Z19evaluateBatchKernelPdS_Piii)
        /*008c*/ 	.short	0x0380
        /*008e*/ 	.short	0x0020


	//----- nvinfo : EIATTR_SW_WAR
	.align		4
.L_163:
        /*0090*/ 	.byte	0x04, 0x36
        /*0092*/ 	.short	(.L_165 - .L_164)
.L_164:
        /*0094*/ 	.word	0x00000008
.L_165:


//--------------------- .nv.info._Z23updateBiasesBatchKernelPdS_S_ddii --------------------------
	.section	.nv.info._Z23updateBiasesBatchKernelPdS_S_ddii,"",@"SHT_CUDA_INFO"
	.sectionflags	@""
	.align	4


	//----- nvinfo : EIATTR_CUDA_API_VERSION
	.align		4
        /*0000*/ 	.byte	0x04, 0x37
        /*0002*/ 	.short	(.L_167 - .L_166)
.L_166:
        /*0004*/ 	.word	0x00000082


	//----- nvinfo : EIATTR_KPARAM_INFO
	.align		4
.L_167:
        /*0008*/ 	.byte	0x04, 0x17
        /*000a*/ 	.short	(.L_169 - .L_168)
.L_168:
        /*000c*/ 	.word	0x00000000
        /*0010*/ 	.short	0x0006
        /*0012*/ 	.short	0x002c
        /*0014*/ 	.byte	0x00, 0xf0, 0x11, 0x00


	//----- nvinfo : EIATTR_KPARAM_INFO
	.align		4
.L_169:
        /*0018*/ 	.byte	0x04, 0x17
        /*001a*/ 	.short	(.L_171 - .L_170)
.L_170:
        /*001c*/ 	.word	0x00000000
        /*0020*/ 	.short	0x0005
        /*0022*/ 	.short	0x0028
        /*0024*/ 	.byte	0x00, 0xf0, 0x11, 0x00


	//----- nvinfo : EIATTR_KPARAM_INFO
	.align		4
.L_171:
        /*0028*/ 	.byte	0x04, 0x17
        /*002a*/ 	.short	(.L_173 - .L_172)
.L_172:
        /*002c*/ 	.word	0x00000000
        /*0030*/ 	.short	0x0004
        /*0032*/ 	.short	0x0020
        /*0034*/ 	.byte	0x00, 0xf0, 0x21, 0x00


	//----- nvinfo : EIATTR_KPARAM_INFO
	.align		4
.L_173:
        /*0038*/ 	.byte	0x04, 0x17
        /*003a*/ 	.short	(.L_175 - .L_174)
.L_174:
        /*003c*/ 	.word	0x00000000
        /*0040*/ 	.short	0x0003
        /*0042*/ 	.short	0x0018
        /*0044*/ 	.byte	0x00, 0xf0, 0x21, 0x00


	//----- nvinfo : EIATTR_KPARAM_INFO
	.align		4
.L_175:
        /*0048*/ 	.byte	0x04, 0x17
        /*004a*/ 	.short	(.L_177 - .L_176)
.L_176:
        /*004c*/ 	.word	0x00000000
        /*0050*/ 	.short	0x0002
        /*0052*/ 	.short	0x0010
        /*0054*/ 	.byte	0x00, 0xf5, 0x21, 0x00


	//----- nvinfo : EIATTR_KPARAM_INFO
	.align		4
.L_177:
        /*0058*/ 	.byte	0x04, 0x17
        /*005a*/ 	.short	(.L_179 - .L_178)
.L_178:
        /*005c*/ 	.word	0x00000000
        /*0060*/ 	.short	0x0001
        /*0062*/ 	.short	0x0008
        /*0064*/ 	.byte	0x00, 0xf5, 0x21, 0x00


	//----- nvinfo : EIATTR_KPARAM_INFO
	.align		4
.L_179:
        /*0068*/ 	.byte	0x04, 0x17
        /*006a*/ 	.short	(.L_181 - .L_180)
.L_180:
        /*006c*/ 	.word	0x00000000
        /*0070*/ 	.short	0x0000
        /*0072*/ 	.short	0x0000
        /*0074*/ 	.byte	0x00, 0xf5, 0x21, 0x00


	//----- nvinfo : EIATTR_SPARSE_MMA_MASK
	.align		4
.L_181:
        /*0078*/ 	.byte	0x03, 0x50
        /*007a*/ 	.short	0x0000


	//----- nvinfo : EIATTR_MAXREG_COUNT
	.align		4
        /*007c*/ 	.byte	0x03, 0x1b
        /*007e*/ 	.short	0x00ff


	//----- nvinfo : EIATTR_MERCURY_ISA_VERSION
	.align		4
        /*0080*/ 	.byte	0x03, 0x5f
        /*0082*/ 	.short	0x0101


	//----- nvinfo : EIATTR_VRC_CTA_INIT_COUNT
	.align		4
        /*0084*/ 	.byte	0x02, 0x4a
	.zero		1
	.zero		1


	//----- nvinfo : EIATTR_EXIT_INSTR_OFFSETS
	.align		4
        /*0088*/ 	.byte	0x04, 0x1c
        /*008a*/ 	.short	(.L_183 - .L_182)


	//   ....[0]....
.L_182:
        /*008c*/ 	.word	0x00000070


	//   ....[1]....
        /*0090*/ 	.word	0x00000990


	//----- nvinfo : EIATTR_CRS_STACK_SIZE
	.align		4
.L_183:
        /*0094*/ 	.byte	0x04, 0x1e
        /*0096*/ 	.short	(.L_185 - .L_184)
.L_184:
        /*0098*/ 	.word	0x00000000


	//----- nvinfo : EIATTR_CBANK_PARAM_SIZE
	.align		4
.L_185:
        /*009c*/ 	.byte	0x03, 0x19
        /*009e*/ 	.short	0x0030


	//----- nvinfo : EIATTR_PARAM_CBANK
	.align		4
        /*00a0*/ 	.byte	0x04, 0x0a
        /*00a2*/ 	.short	(.L_187 - .L_186)
	.align		4
.L_186:
        /*00a4*/ 	.word	index@(.nv.constant0._Z23updateBiasesBatchKernelPdS_S_ddii)
        /*00a8*/ 	.short	0x0380
        /*00aa*/ 	.short	0x0030


	//----- nvinfo : EIATTR_SW_WAR
	.align		4
.L_187:
        /*00ac*/ 	.byte	0x04, 0x36
        /*00ae*/ 	.short	(.L_189 - .L_188)
.L_188:
        /*00b0*/ 	.word	0x00000008
.L_189:


//--------------------- .nv.info._Z24updateWeightsBatchKernelPdS_S_S_dddiii --------------------------
	.section	.nv.info._Z24updateWeightsBatchKernelPdS_S_S_dddiii,"",@"SHT_CUDA_INFO"
	.sectionflags	@""
	.align	4


	//----- nvinfo : EIATTR_CUDA_API_VERSION
	.align		4
        /*0000*/ 	.byte	0x04, 0x37
        /*0002*/ 	.short	(.L_191 - .L_190)
.L_190:
        /*0004*/ 	.word	0x00000082


	//----- nvinfo : EIATTR_KPARAM_INFO
	.align		4
.L_191:
        /*0008*/ 	.byte	0x04, 0x17
        /*000a*/ 	.short	(.L_193 - .L_192)
.L_192:
        /*000c*/ 	.word	0x00000000
        /*0010*/ 	.short	0x0009
        /*0012*/ 	.short	0x0040
        /*0014*/ 	.byte	0x00, 0xf0, 0x11, 0x00


	//----- nvinfo : EIATTR_KPARAM_INFO
	.align		4
.L_193:
        /*0018*/ 	.byte	0x04, 0x17
        /*001a*/ 	.short	(.L_195 - .L_194)
.L_194:
        /*001c*/ 	.word	0x00000000
        /*0020*/ 	.short	0x0008
        /*0022*/ 	.short	0x003c
        /*0024*/ 	.byte	0x00, 0xf0, 0x11, 0x00


	//----- nvinfo : EIATTR_KPARAM_INFO
	.align		4
.L_195:
        /*0028*/ 	.byte	0x04, 0x17
        /*002a*/ 	.short	(.L_197 - .L_196)
.L_196:
        /*002c*/ 	.word	0x00000000
        /*0030*/ 	.short	0x0007
        /*0032*/ 	.short	0x0038
        /*0034*/ 	.byte	0x00, 0xf0, 0x11, 0x00


	//----- nvinfo : EIATTR_KPARAM_INFO
	.align		4
.L_197:
        /*0038*/ 	.byte	0x04, 0x17
        /*003a*/ 	.short	(.L_199 - .L_198)
.L_198:
        /*003c*/ 	.word	0x00000000
        /*0040*/ 	.short	0x0006
        /*0042*/ 	.short	0x0030
        /*0044*/ 	.byte	0x00, 0xf0, 0x21, 0x00


	//----- nvinfo : EIATTR_KPARAM_INFO
	.align		4
.L_199:
        /*0048*/ 	.byte	0x04, 0x17
        /*004a*/ 	.short	(.L_201 - .L_200)
.L_200:
        /*004c*/ 	.word	0x00000000
        /*0050*/ 	.short	0x0005
        /*0052*/ 	.short	0x0028
        /*0054*/ 	.byte	0x00, 0xf0, 0x21, 0x00


	//----- nvinfo : EIATTR_KPARAM_INFO
	.align		4
.L_201:
        /*0058*/ 	.byte	0x04, 0x17
        /*005a*/ 	.short	(.L_203 - .L_202)
.L_202:
        /*005c*/ 	.word	0x00000000
        /*0060*/ 	.short	0x0004
        /*0062*/ 	.short	0x0020
        /*0064*/ 	.byte	0x00, 0xf0, 0x21, 0x00


	//----- nvinfo : EIATTR_KPARAM_INFO
	.align		4
.L_203:
        /*0068*/ 	.byte	0x04, 0x17
        /*006a*/ 	.short	(.L_205 - .L_204)
.L_204:
        /*006c*/ 	.word	0x00000000
        /*0070*/ 	.short	0x0003
        /*0072*/ 	.short	0x0018
        /*0074*/ 	.byte	0x00, 0xf5, 0x21, 0x00


	//----- nvinfo : EIATTR_KPARAM_INFO
	.align		4
.L_205:
        /*0078*/ 	.byte	0x04, 0x17
        /*007a*/ 	.short	(.L_207 - .L_206)
.L_206:
        /*007c*/ 	.word	0x00000000
        /*0080*/ 	.short	0x0002
        /*0082*/ 	.short	0x0010
        /*0084*/ 	.byte	0x00, 0xf5, 0x21, 0x00


	//----- nvinfo : EIATTR_KPARAM_INFO
	.align		4
.L_207:
        /*0088*/ 	.byte	0x04, 0x17
        /*008a*/ 	.short	(.L_209 - .L_208)
.L_208:
        /*008c*/ 	.word	0x00000000
        /*0090*/ 	.short	0x0001
        /*0092*/ 	.short	0x0008
        /*0094*/ 	.byte	0x00, 0xf5, 0x21, 0x00


	//----- nvinfo : EIATTR_KPARAM_INFO
	.align		4
.L_209:
        /*0098*/ 	.byte	0x04, 0x17
        /*009a*/ 	.short	(.L_211 - .L_210)
.L_210:
        /*009c*/ 	.word	0x00000000
        /*00a0*/ 	.short	0x0000
        /*00a2*/ 	.short	0x0000
        /*00a4*/ 	.byte	0x00, 0xf5, 0x21, 0x00


	//----- nvinfo : EIATTR_SPARSE_MMA_MASK
	.align		4
.L_211:
        /*00a8*/ 	.byte	0x03, 0x50
        /*00aa*/ 	.short	0x0000


	//----- nvinfo : EIATTR_MAXREG_COUNT
	.align		4
        /*00ac*/ 	.byte	0x03, 0x1b
        /*00ae*/ 	.short	0x00ff


	//----- nvinfo : EIATTR_MERCURY_ISA_VERSION
	.align		4
        /*00b0*/ 	.byte	0x03, 0x5f
        /*00b2*/ 	.short	0x0101


	//----- nvinfo : EIATTR_VRC_CTA_INIT_COUNT
	.align		4
        /*00b4*/ 	.byte	0x02, 0x4a
	.zero		1
	.zero		1


	//----- nvinfo : EIATTR_EXIT_INSTR_OFFSETS
	.align		4
        /*00b8*/ 	.byte	0x04, 0x1c
        /*00ba*/ 	.short	(.L_213 - .L_212)


	//   ....[0]....
.L_212:
        /*00bc*/ 	.word	0x00000080


	//   ....[1]....
        /*00c0*/ 	.word	0x00000dd0


	//----- nvinfo : EIATTR_CRS_STACK_SIZE
	.align		4
.L_213:
        /*00c4*/ 	.byte	0x04, 0x1e
        /*00c6*/ 	.short	(.L_215 - .L_214)
.L_214:
        /*00c8*/ 	.word	0x00000000


	//----- nvinfo : EIATTR_CBANK_PARAM_SIZE
	.align		4
.L_215:
        /*00cc*/ 	.byte	0x03, 0x19
        /*00ce*/ 	.short	0x0044


	//----- nvinfo : EIATTR_PARAM_CBANK
	.align		4
        /*00d0*/ 	.byte	0x04, 0x0a
        /*00d2*/ 	.short	(.L_217 - .L_216)
	.align		4
.L_216:
        /*00d4*/ 	.word	index@(.nv.constant0._Z24updateWeightsBatchKernelPdS_S_S_dddiii)
        /*00d8*/ 	.short	0x0380
        /*00da*/ 	.short	0x0044


	//----- nvinfo : EIATTR_SW_WAR
	.align		4
.L_217:
        /*00dc*/ 	.byte	0x04, 0x36
        /*00de*/ 	.short	(.L_219 - .L_218)
.L_218:
        /*00e0*/ 	.word	0x00000008
.L_219:


//--------------------- .nv.info._Z32batchComputeHiddenGradientKernelPdS_S_S_iii --------------------------
	.section	.nv.info._Z32batchComputeHiddenGradientKernelPdS_S_S_iii,"",@"SHT_CUDA_INFO"
	.sectionflags	@""
	.align	4


	//----- nvinfo : EIATTR_CUDA_API_VERSION
	.align		4
        /*0000*/ 	.byte	0x04, 0x37
        /*0002*/ 	.short	(.L_221 - .L_220)
.L_220:
        /*0004*/ 	.word	0x00000082


	//----- nvinfo : EIATTR_KPARAM_INFO
	.align		4
.L_221:
        /*0008*/ 	.byte	0x04, 0x17
        /*000a*/ 	.short	(.L_223 - .L_222)
.L_222:
        /*000c*/ 	.word	0x00000000
        /*0010*/ 	.short	0x0006
        /*0012*/ 	.short	0x0028
        /*0014*/ 	.byte	0x00, 0xf0, 0x11, 0x00


	//----- nvinfo : EIATTR_KPARAM_INFO
	.align		4
.L_223:
        /*0018*/ 	.byte	0x04, 0x17
        /*001a*/ 	.short	(.L_225 - .L_224)
.L_224:
        /*001c*/ 	.word	0x00000000
        /*0020*/ 	.short	0x0005
        /*0022*/ 	.short	0x0024
        /*0024*/ 	.byte	0x00, 0xf0, 0x11, 0x00


	//----- nvinfo : EIATTR_KPARAM_INFO
	.align		4
.L_225:
        /*0028*/ 	.byte	0x04, 0x17
        /*002a*/ 	.short	(.L_227 - .L_226)
.L_226:
        /*002c*/ 	.word	0x00000000
        /*0030*/ 	.short	0x0004
        /*0032*/ 	.short	0x0020
        /*0034*/ 	.byte	0x00, 0xf0, 0x11, 0x00


	//----- nvinfo : EIATTR_KPARAM_INFO
	.align		4
.L_227:
        /*0038*/ 	.byte	0x04, 0x17
        /*003a*/ 	.short	(.L_229 - .L_228)
.L_228:
        /*003c*/ 	.word	0x00000000
        /*0040*/ 	.short	0x0003
        /*0042*/ 	.short	0x0018
        /*0044*/ 	.byte	0x00, 0xf5, 0x21, 0x00


	//----- nvinfo : EIATTR_KPARAM_INFO
	.align		4
.L_229:
        /*0048*/ 	.byte	0x04, 0x17
        /*004a*/ 	.short	(.L_231 - .L_230)
.L_230:
        /*004c*/ 	.word	0x00000000
        /*0050*/ 	.short	0x0002
        /*0052*/ 	.short	0x0010
        /*0054*/ 	.byte	0x00, 0xf5, 0x21, 0x00


	//----- nvinfo : EIATTR_KPARAM_INFO
	.align		4
.L_231:
        /*0058*/ 	.byte	0x04, 0x17
        /*005a*/ 	.short	(.L_233 - .L_232)
.L_232:
        /*005c*/ 	.word	0x00000000
        /*0060*/ 	.short	0x0001
        /*0062*/ 	.short	0x0008
        /*0064*/ 	.byte	0x00, 0xf5, 0x21, 0x00


	//----- nvinfo : EIATTR_KPARAM_INFO
	.align		4
.L_233:
        /*0068*/ 	.byte	0x04, 0x17
        /*006a*/ 	.short	(.L_235 - .L_234)
.L_234:
        /*006c*/ 	.word	0x00000000
        /*0070*/ 	.short	0x0000
        /*0072*/ 	.short	0x0000
        /*0074*/ 	.byte	0x00, 0xf5, 0x21, 0x00


	//----- nvinfo : EIATTR_SPARSE_MMA_MASK
	.align		4
.L_235:
        /*0078*/ 	.byte	0x03, 0x50
        /*007a*/ 	.short	0x0000


	//----- nvinfo : EIATTR_MAXREG_COUNT
	.align		4
        /*007c*/ 	.byte	0x03, 0x1b
        /*007e*/ 	.short	0x00ff


	//----- nvinfo : EIATTR_MERCURY_ISA_VERSION
	.align		4
        /*0080*/ 	.byte	0x03, 0x5f
        /*0082*/ 	.short	0x0101


	//----- nvinfo : EIATTR_VRC_CTA_INIT_COUNT
	.align		4
        /*0084*/ 	.byte	0x02, 0x4a
	.zero		1
	.zero		1


	//----- nvinfo : EIATTR_EXIT_INSTR_OFFSETS
	.align		4
        /*0088*/ 	.byte	0x04, 0x1c
        /*008a*/ 	.short	(.L_237 - .L_236)


	//   ....[0]....
.L_236:
        /*008c*/ 	.word	0x000000d0


	//   ....[1]....
        /*0090*/ 	.word	0x00000920


	//----- nvinfo : EIATTR_CBANK_PARAM_SIZE
	.align		4
.L_237:
        /*0094*/ 	.byte	0x03, 0x19
        /*0096*/ 	.short	0x002c


	//----- nvinfo : EIATTR_PARAM_CBANK
	.align		4
        /*0098*/ 	.byte	0x04, 0x0a
        /*009a*/ 	.short	(.L_239 - .L_238)
	.align		4
.L_238:
        /*009c*/ 	.word	index@(.nv.constant0._Z32batchComputeHiddenGradientKernelPdS_S_S_iii)
        /*00a0*/ 	.short	0x0380
        /*00a2*/ 	.short	0x002c


	//----- nvinfo : EIATTR_SW_WAR
	.align		4
.L_239:
        /*00a4*/ 	.byte	0x04, 0x36
        /*00a6*/ 	.short	(.L_241 - .L_240)
.L_240:
        /*00a8*/ 	.word	0x00000008
.L_241:


//--------------------- .nv.info._Z32batchComputeOutputGradientKernelPdS_S_ii --------------------------
	.section	.nv.info._Z32batchComputeOutputGradientKernelPdS_S_ii,"",@"SHT_CUDA_INFO"
	.sectionflags	@""
	.align	4


	//----- nvinfo : EIATTR_CUDA_API_VERSION
	.align		4
        /*0000*/ 	.byte	0x04, 0x37
        /*0002*/ 	.short	(.L_243 - .L_242)
.L_242:
        /*0004*/ 	.word	0x00000082


	//----- nvinfo : EIATTR_KPARAM_INFO
	.align		4
.L_243:
        /*0008*/ 	.byte	0x04, 0x17
        /*000a*/ 	.short	(.L_245 - .L_244)
.L_244:
        /*000c*/ 	.word	0x00000000
        /*0010*/ 	.short	0x0004
        /*0012*/ 	.short	0x001c
        /*0014*/ 	.byte	0x00, 0xf0, 0x11, 0x00


	//----- nvinfo : EIATTR_KPARAM_INFO
	.align		4
.L_245:
        /*0018*/ 	.byte	0x04, 0x17
        /*001a*/ 	.short	(.L_247 - .L_246)
.L_246:
        /*001c*/ 	.word	0x00000000
        /*0020*/ 	.short	0x0003
        /*0022*/ 	.short	0x0018
        /*0024*/ 	.byte	0x00, 0xf0, 0x11, 0x00


	//----- nvinfo : EIATTR_KPARAM_INFO
	.align		4
.L_247:
        /*0028*/ 	.byte	0x04, 0x17
        /*002a*/ 	.short	(.L_249 - .L_248)
.L_248:
        /*002c*/ 	.word	0x00000000
        /*0030*/ 	.short	0x0002
        /*0032*/ 	.short	0x0010
        /*0034*/ 	.byte	0x00, 0xf5, 0x21, 0x00


	//----- nvinfo : EIATTR_KPARAM_INFO
	.align		4
.L_249:
        /*0038*/ 	.byte	0x04, 0x17
        /*003a*/ 	.short	(.L_251 - .L_250)
.L_250:
        /*003c*/ 	.word	0x00000000
        /*0040*/ 	.short	0x0001
        /*0042*/ 	.short	0x0008
        /*0044*/ 	.byte	0x00, 0xf5, 0x21, 0x00


	//----- nvinfo : EIATTR_KPARAM_INFO
	.align		4
.L_251:
        /*0048*/ 	.byte	0x04, 0x17
        /*004a*/ 	.short	(.L_253 - .L_252)
.L_252:
        /*004c*/ 	.word	0x00000000
        /*0050*/ 	.short	0x0000
        /*0052*/ 	.short	0x0000
        /*0054*/ 	.byte	0x00, 0xf5, 0x21, 0x00


	//----- nvinfo : EIATTR_SPARSE_MMA_MASK
	.align		4
.L_253:
        /*0058*/ 	.byte	0x03, 0x50
        /*005a*/ 	.short	0x0000


	//----- nvinfo : EIATTR_MAXREG_COUNT
	.align		4
        /*005c*/ 	.byte	0x03, 0x1b
        /*005e*/ 	.short	0x00ff


	//----- nvinfo : EIATTR_MERCURY_ISA_VERSION
	.align		4
        /*0060*/ 	.byte	0x03, 0x5f
        /*0062*/ 	.short	0x0101


	//----- nvinfo : EIATTR_VRC_CTA_INIT_COUNT
	.align		4
        /*0064*/ 	.byte	0x02, 0x4a
	.zero		1
	.zero		1


	//----- nvinfo : EIATTR_EXIT_INSTR_OFFSETS
	.align		4
        /*0068*/ 	.byte	0x04, 0x1c
        /*006a*/ 	.short	(.L_255 - .L_254)


	//   ....[0]....
.L_254:
        /*006c*/ 	.word	0x000000c0


	//   ....[1]....
        /*0070*/ 	.word	0x00000190


	//----- nvinfo : EIATTR_CBANK_PARAM_SIZE
	.align		4
.L_255:
        /*0074*/ 	.byte	0x03, 0x19
        /*0076*/ 	.short	0x0020


	//----- nvinfo : EIATTR_PARAM_CBANK
	.align		4
        /*0078*/ 	.byte	0x04, 0x0a
        /*007a*/ 	.short	(.L_257 - .L_256)
	.align		4
.L_256:
        /*007c*/ 	.word	index@(.nv.constant0._Z32batchComputeOutputGradientKernelPdS_S_ii)
        /*0080*/ 	.short	0x0380
        /*0082*/ 	.short	0x0020


	//----- nvinfo : EIATTR_SW_WAR
	.align		4
.L_257:
        /*0084*/ 	.byte	0x04, 0x36
        /*0086*/ 	.short	(.L_259 - .L_258)
.L_258:
        /*0088*/ 	.word	0x00000008
.L_259:


//--------------------- .nv.info._Z18batchSoftmaxKernelPdii --------------------------
	.section	.nv.info._Z18batchSoftmaxKernelPdii,"",@"SHT_CUDA_INFO"
	.sectionflags	@""
	.align	4


	//----- nvinfo : EIATTR_CUDA_API_VERSION
	.align		4
        /*0000*/ 	.byte	0x04, 0x37
        /*0002*/ 	.short	(.L_261 - .L_260)
.L_260:
        /*0004*/ 	.word	0x00000082


	//----- nvinfo : EIATTR_KPARAM_INFO
	.align		4
.L_261:
        /*0008*/ 	.byte	0x04, 0x17
        /*000a*/ 	.short	(.L_263 - .L_262)
.L_262:
        /*000c*/ 	.word	0x00000000
        /*0010*/ 	.short	0x0002
        /*0012*/ 	.short	0x000c
        /*0014*/ 	.byte	0x00, 0xf0, 0x11, 0x00


	//----- nvinfo : EIATTR_KPARAM_INFO
	.align		4
.L_263:
        /*0018*/ 	.byte	0x04, 0x17
        /*001a*/ 	.short	(.L_265 - .L_264)
.L_264:
        /*001c*/ 	.word	0x00000000
        /*0020*/ 	.short	0x0001
        /*0022*/ 	.short	0x0008
        /*0024*/ 	.byte	0x00, 0xf0, 0x11, 0x00


	//----- nvinfo : EIATTR_KPARAM_INFO
	.align		4
.L_265:
        /*0028*/ 	.byte	0x04, 0x17
        /*002a*/ 	.short	(.L_267 - .L_266)
.L_266:
        /*002c*/ 	.word	0x00000000
        /*0030*/ 	.short	0x0000
        /*0032*/ 	.short	0x0000
        /*0034*/ 	.byte	0x00, 0xf5, 0x21, 0x00


	//----- nvinfo : EIATTR_SPARSE_MMA_MASK
	.align		4
.L_267:
        /*0038*/ 	.byte	0x03, 0x50
        /*003a*/ 	.short	0x0000


	//----- nvinfo : EIATTR_MAXREG_COUNT
	.align		4
        /*003c*/ 	.byte	0x03, 0x1b
        /*003e*/ 	.short	0x00ff


	//----- nvinfo : EIATTR_NUM_BARRIERS
	.align		4
        /*0040*/ 	.byte	0x02, 0x4c
        /*0042*/ 	.byte	0x01
	.zero		1


	//----- nvinfo : EIATTR_MERCURY_ISA_VERSION
	.align		4
        /*0044*/ 	.byte	0x03, 0x5f
        /*0046*/ 	.short	0x0101


	//----- nvinfo : EIATTR_VRC_CTA_INIT_COUNT
	.align		4
        /*0048*/ 	.byte	0x02, 0x4a
	.zero		1
	.zero		1


	//----- nvinfo : EIATTR_EXIT_INSTR_OFFSETS
	.align		4
        /*004c*/ 	.byte	0x04, 0x1c
        /*004e*/ 	.short	(.L_269 - .L_268)


	//   ....[0]....
.L_268:
        /*0050*/ 	.word	0x00000040


	//   ....[1]....
        /*0054*/ 	.word	0x000009c0


	//   ....[2]....
        /*0058*/ 	.word	0x00000bf0


	//----- nvinfo : EIATTR_CRS_STACK_SIZE
	.align		4
.L_269:
        /*005c*/ 	.byte	0x04, 0x1e
        /*005e*/ 	.short	(.L_271 - .L_270)
.L_270:
        /*0060*/ 	.word	0x00000000


	//----- nvinfo : EIATTR_CBANK_PARAM_SIZE
	.align		4
.L_271:
        /*0064*/ 	.byte	0x03, 0x19
        /*0066*/ 	.short	0x0010


	//----- nvinfo : EIATTR_PARAM_CBANK
	.align		4
        /*0068*/ 	.byte	0x04, 0x0a
        /*006a*/ 	.short	(.L_273 - .L_272)
	.align		4
.L_272:
        /*006c*/ 	.word	index@(.nv.constant0._Z18batchSoftmaxKernelPdii)
        /*0070*/ 	.short	0x0380
        /*0072*/ 	.short	0x0010


	//----- nvinfo : EIATTR_SW_WAR
	.align		4
.L_273:
        /*0074*/ 	.byte	0x04, 0x36
        /*0076*/ 	.short	(.L_275 - .L_274)
.L_274:
        /*0078*/ 	.word	0x00000008
.L_275:


//--------------------- .nv.info._Z29batchForwardOutputLayerKernelPdS_S_S_iii --------------------------
	.section	.nv.info._Z29batchForwardOutputLayerKernelPdS_S_S_iii,"",@"SHT_CUDA_INFO"
	.sectionflags	@""
	.align	4


	//----- nvinfo : EIATTR_CUDA_API_VERSION
	.align		4
        /*0000*/ 	.byte	0x04, 0x37
        /*0002*/ 	.short	(.L_277 - .L_276)
.L_276:
        /*0004*/ 	.word	0x00000082


	//----- nvinfo : EIATTR_KPARAM_INFO
	.align		4
.L_277:
        /*0008*/ 	.byte	0x04, 0x17
        /*000a*/ 	.short	(.L_279 - .L_278)
.L_278:
        /*000c*/ 	.word	0x00000000
        /*0010*/ 	.short	0x0006
        /*0012*/ 	.short	0x0028
        /*0014*/ 	.byte	0x00, 0xf0, 0x11, 0x00


	//----- nvinfo : EIATTR_KPARAM_INFO
	.align		4
.L_279:
        /*0018*/ 	.byte	0x04, 0x17
        /*001a*/ 	.short	(.L_281 - .L_280)
.L_280:
        /*001c*/ 	.word	0x00000000
        /*0020*/ 	.short	0x0005
        /*0022*/ 	.short	0x0024
        /*0024*/ 	.byte	0x00, 0xf0, 0x11, 0x00


	//----- nvinfo : EIATTR_KPARAM_INFO
	.align		4
.L_281:
        /*0028*/ 	.byte	0x04, 0x17
        /*002a*/ 	.short	(.L_283 - .L_282)
.L_282:
        /*002c*/ 	.word	0x00000000
        /*0030*/ 	.short	0x0004
        /*0032*/ 	.short	0x0020
        /*0034*/ 	.byte	0x00, 0xf0, 0x11, 0x00


	//----- nvinfo : EIATTR_KPARAM_INFO
	.align		4
.L_283:
        /*0038*/ 	.byte	0x04, 0x17
        /*003a*/ 	.short	(.L_285 - .L_284)
.L_284:
        /*003c*/ 	.word	0x00000000
        /*0040*/ 	.short	0x0003
        /*0042*/ 	.short	0x0018
        /*0044*/ 	.byte	0x00, 0xf5, 0x21, 0x00


	//----- nvinfo : EIATTR_KPARAM_INFO
	.align		4
.L_285:
        /*0048*/ 	.byte	0x04, 0x17
        /*004a*/ 	.short	(.L_287 - .L_286)
.L_286:
        /*004c*/ 	.word	0x00000000
        /*0050*/ 	.short	0x0002
        /*0052*/ 	.short	0x0010
        /*0054*/ 	.byte	0x00, 0xf5, 0x21, 0x00


	//----- nvinfo : EIATTR_KPARAM_INFO
	.align		4
.L_287:
        /*0058*/ 	.byte	0x04, 0x17
        /*005a*/ 	.short	(.L_289 - .L_288)
.L_288:
        /*005c*/ 	.word	0x00000000
        /*0060*/ 	.short	0x0001
        /*0062*/ 	.short	0x0008
        /*0064*/ 	.byte	0x00, 0xf5, 0x21, 0x00


	//----- nvinfo : EIATTR_KPARAM_INFO
	.align		4
.L_289:
        /*0068*/ 	.byte	0x04, 0x17
        /*006a*/ 	.short	(.L_291 - .L_290)
.L_290:
        /*006c*/ 	.word	0x00000000
        /*0070*/ 	.short	0x0000
        /*0072*/ 	.short	0x0000
        /*0074*/ 	.byte	0x00, 0xf5, 0x21, 0x00


	//----- nvinfo : EIATTR_SPARSE_MMA_MASK
	.align		4
.L_291:
        /*0078*/ 	.byte	0x03, 0x50
        /*007a*/ 	.short	0x0000


	//----- nvinfo : EIATTR_MAXREG_COUNT
	.align		4
        /*007c*/ 	.byte	0x03, 0x1b
        /*007e*/ 	.short	0x00ff


	//----- nvinfo : EIATTR_MERCURY_ISA_VERSION
	.align		4
        /*0080*/ 	.byte	0x03, 0x5f
        /*0082*/ 	.short	0x0101


	//----- nvinfo : EIATTR_VRC_CTA_INIT_COUNT
	.align		4
        /*0084*/ 	.byte	0x02, 0x4a
	.zero		1
	.zero		1


	//----- nvinfo : EIATTR_EXIT_INSTR_OFFSETS
	.align		4
        /*0088*/ 	.byte	0x04, 0x1c
        /*008a*/ 	.short	(.L_293 - .L_292)


	//   ....[0]....
.L_292:
        /*008c*/ 	.word	0x000000d0


	//   ....[1]....
        /*0090*/ 	.word	0x00000810


	//----- nvinfo : EIATTR_CBANK_PARAM_SIZE
	.align		4
.L_293:
        /*0094*/ 	.byte	0x03, 0x19
        /*0096*/ 	.short	0x002c


	//----- nvinfo : EIATTR_PARAM_CBANK
	.align		4
        /*0098*/ 	.byte	0x04, 0x0a
        /*009a*/ 	.short	(.L_295 - .L_294)
	.align		4
.L_294:
        /*009c*/ 	.word	index@(.nv.constant0._Z29batchForwardOutputLayerKernelPdS_S_S_iii)
        /*00a0*/ 	.short	0x0380
        /*00a2*/ 	.short	0x002c


	//----- nvinfo : EIATTR_SW_WAR
	.align		4
.L_295:
        /*00a4*/ 	.byte	0x04, 0x36
        /*00a6*/ 	.short	(.L_297 - .L_296)
.L_296:
        /*00a8*/ 	.word	0x00000008
.L_297:


//--------------------- .nv.info._Z15batchReluKernelPdi --------------------------
	.section	.nv.info._Z15batchReluKernelPdi,"",@"SHT_CUDA_INFO"
	.sectionflags	@""
	.align	4


	//----- nvinfo : EIATTR_CUDA_API_VERSION
	.align		4
        /*0000*/ 	.byte	0x04, 0x37
        /*0002*/ 	.short	(.L_299 - .L_298)
.L_298:
        /*0004*/ 	.word	0x00000082


	//----- nvinfo : EIATTR_KPARAM_INFO
	.align		4
.L_299:
        /*0008*/ 	.byte	0x04, 0x17
        /*000a*/ 	.short	(.L_301 - .L_300)
.L_300:
        /*000c*/ 	.word	0x00000000
        /*0010*/ 	.short	0x0001
        /*0012*/ 	.short	0x0008
        /*0014*/ 	.byte	0x00, 0xf0, 0x11, 0x00


	//----- nvinfo : EIATTR_KPARAM_INFO
	.align		4
.L_301:
        /*0018*/ 	.byte	0x04, 0x17
        /*001a*/ 	.short	(.L_303 - .L_302)
.L_302:
        /*001c*/ 	.word	0x00000000
        /*0020*/ 	.short	0x0000
        /*0022*/ 	.short	0x0000
        /*0024*/ 	.byte	0x00, 0xf5, 0x21, 0x00


	//----- nvinfo : EIATTR_SPARSE_MMA_MASK
	.align		4
.L_303:
        /*0028*/ 	.byte	0x03, 0x50
        /*002a*/ 	.short	0x0000


	//----- nvinfo : EIATTR_MAXREG_COUNT
	.align		4
        /*002c*/ 	.byte	0x03, 0x1b
        /*002e*/ 	.short	0x00ff


	//----- nvinfo : EIATTR_MERCURY_ISA_VERSION
	.align		4
        /*0030*/ 	.byte	0x03, 0x5f
        /*0032*/ 	.short	0x0101


	//----- nvinfo : EIATTR_VRC_CTA_INIT_COUNT
	.align		4
        /*0034*/ 	.byte	0x02, 0x4a
	.zero		1
	.zero		1


	//----- nvinfo : EIATTR_EXIT_INSTR_OFFSETS
	.align		4
        /*0038*/ 	.byte	0x04, 0x1c
        /*003a*/ 	.short	(.L_305 - .L_304)


	//   ....[0]....
.L_304:
        /*003c*/ 	.word	0x00000070


	//   ....[1]....
        /*0040*/ 	.word	0x00000140


	//----- nvinfo : EIATTR_CBANK_PARAM_SIZE
	.align		4
.L_305:
        /*0044*/ 	.byte	0x03, 0x19
        /*0046*/ 	.short	0x000c


	//----- nvinfo : EIATTR_PARAM_CBANK
	.align		4
        /*0048*/ 	.byte	0x04, 0x0a
        /*004a*/ 	.short	(.L_307 - .L_306)
	.align		4
.L_306:
        /*004c*/ 	.word	index@(.nv.constant0._Z15batchReluKernelPdi)
        /*0050*/ 	.short	0x0380
        /*0052*/ 	.short	0x000c


	//----- nvinfo : EIATTR_SW_WAR
	.align		4
.L_307:
        /*0054*/ 	.byte	0x04, 0x36
        /*0056*/ 	.short	(.L_309 - .L_308)
.L_308:
        /*0058*/ 	.word	0x00000008
.L_309:


//--------------------- .nv.info._Z29batchForwardHiddenLayerKernelPdS_S_S_iii --------------------------
	.section	.nv.info._Z29batchForwardHiddenLayerKernelPdS_S_S_iii,"",@"SHT_CUDA_INFO"
	.sectionflags	@""
	.align	4


	//----- nvinfo : EIATTR_CUDA_API_VERSION
	.align		4
        /*0000*/ 	.byte	0x04, 0x37
        /*0002*/ 	.short	(.L_311 - .L_310)
.L_310:
        /*0004*/ 	.word	0x00000082


	//----- nvinfo : EIATTR_KPARAM_INFO
	.align		4
.L_311:
        /*0008*/ 	.byte	0x04, 0x17
        /*000a*/ 	.short	(.L_313 - .L_312)
.L_312:
        /*000c*/ 	.word	0x00000000
        /*0010*/ 	.short	0x0006
        /*0012*/ 	.short	0x0028
        /*0014*/ 	.byte	0x00, 0xf0, 0x11, 0x00


	//----- nvinfo : EIATTR_KPARAM_INFO
	.align		4
.L_313:
        /*0018*/ 	.byte	0x04, 0x17
        /*001a*/ 	.short	(.L_315 - .L_314)
.L_314:
        /*001c*/ 	.word	0x00000000
        /*0020*/ 	.short	0x0005
        /*0022*/ 	.short	0x0024
        /*0024*/ 	.byte	0x00, 0xf0, 0x11, 0x00


	//----- nvinfo : EIATTR_KPARAM_INFO
	.align		4
.L_315:
        /*0028*/ 	.byte	0x04, 0x17
        /*002a*/ 	.short	(.L_317 - .L_316)
.L_316:
        /*002c*/ 	.word	0x00000000
        /*0030*/ 	.short	0x0004
        /*0032*/ 	.short	0x0020
        /*0034*/ 	.byte	0x00, 0xf0, 0x11, 0x00


	//----- nvinfo : EIATTR_KPARAM_INFO
	.align		4
.L_317:
        /*0038*/ 	.byte	0x04, 0x17
        /*003a*/ 	.short	(.L_319 - .L_318)
.L_318:
        /*003c*/ 	.word	0x00000000
        /*0040*/ 	.short	0x0003
        /*0042*/ 	.short	0x0018
        /*0044*/ 	.byte	0x00, 0xf5, 0x21, 0x00


	//----- nvinfo : EIATTR_KPARAM_INFO
	.align		4
.L_319:
        /*0048*/ 	.byte	0x04, 0x17
        /*004a*/ 	.short	(.L_321 - .L_320)
.L_320:
        /*004c*/ 	.word	0x00000000
        /*0050*/ 	.short	0x0002
        /*0052*/ 	.short	0x0010
        /*0054*/ 	.byte	0x00, 0xf5, 0x21, 0x00


	//----- nvinfo : EIATTR_KPARAM_INFO
	.align		4
.L_321:
        /*0058*/ 	.byte	0x04, 0x17
        /*005a*/ 	.short	(.L_323 - .L_322)
.L_322:
        /*005c*/ 	.word	0x00000000
        /*0060*/ 	.short	0x0001
        /*0062*/ 	.short	0x0008
        /*0064*/ 	.byte	0x00, 0xf5, 0x21, 0x00


	//----- nvinfo : EIATTR_KPARAM_INFO
	.align		4
.L_323:
        /*0068*/ 	.byte	0x04, 0x17
        /*006a*/ 	.short	(.L_325 - .L_324)
.L_324:
        /*006c*/ 	.word	0x00000000
        /*0070*/ 	.short	0x0000
        /*0072*/ 	.short	0x0000
        /*0074*/ 	.byte	0x00, 0xf5, 0x21, 0x00


	//----- nvinfo : EIATTR_SPARSE_MMA_MASK
	.align		4
.L_325:
        /*0078*/ 	.byte	0x03, 0x50
        /*007a*/ 	.short	0x0000


	//----- nvinfo : EIATTR_MAXREG_COUNT
	.align		4
        /*007c*/ 	.byte	0x03, 0x1b
        /*007e*/ 	.short	0x00ff


	//----- nvinfo : EIATTR_MERCURY_ISA_VERSION
	.align		4
        /*0080*/ 	.byte	0x03, 0x5f
        /*0082*/ 	.short	0x0101


	//----- nvinfo : EIATTR_VRC_CTA_INIT_COUNT
	.align		4
        /*0084*/ 	.byte	0x02, 0x4a
	.zero		1
	.zero		1


	//----- nvinfo : EIATTR_EXIT_INSTR_OFFSETS
	.align		4
        /*0088*/ 	.byte	0x04, 0x1c
        /*008a*/ 	.short	(.L_327 - .L_326)


	//   ....[0]....
.L_326:
        /*008c*/ 	.word	0x000000d0


	//   ....[1]....
        /*0090*/ 	.word	0x00000810


	//----- nvinfo : EIATTR_CBANK_PARAM_SIZE
	.align		4
.L_327:
        /*0094*/ 	.byte	0x03, 0x19
        /*0096*/ 	.short	0x002c


	//----- nvinfo : EIATTR_PARAM_CBANK
	.align		4
        /*0098*/ 	.byte	0x04, 0x0a
        /*009a*/ 	.short	(.L_329 - .L_328)
	.align		4
.L_328:
        /*009c*/ 	.word	index@(.nv.constant0._Z29batchForwardHiddenLayerKernelPdS_S_S_iii)
        /*00a0*/ 	.short	0x0380
        /*00a2*/ 	.short	0x002c


	//----- nvinfo : EIATTR_SW_WAR
	.align		4
.L_329:
        /*00a4*/ 	.byte	0x04, 0x36
        /*00a6*/ 	.short	(.L_331 - .L_330)
.L_330:
        /*00a8*/ 	.word	0x00000008
.L_331:


//--------------------- .nv.info._Z16softmaxSumKernelPdS_i --------------------------
	.section	.nv.info._Z16softmaxSumKernelPdS_i,"",@"SHT_CUDA_INFO"
	.sectionflags	@""
	.align	4


	//----- nvinfo : EIATTR_CUDA_API_VERSION
	.align		4
        /*0000*/ 	.byte	0x04, 0x37
        /*0002*/ 	.short	(.L_333 - .L_332)
.L_332:
        /*0004*/ 	.word	0x00000082


	//----- nvinfo : EIATTR_KPARAM_INFO
	.align		4
.L_333:
        /*0008*/ 	.byte	0x04, 0x17
        /*000a*/ 	.short	(.L_335 - .L_334)
.L_334:
        /*000c*/ 	.word	0x00000000
        /*0010*/ 	.short	0x0002
        /*0012*/ 	.short	0x0010
        /*0014*/ 	.byte	0x00, 0xf0, 0x11, 0x00


	//----- nvinfo : EIATTR_KPARAM_INFO
	.align		4
.L_335:
        /*0018*/ 	.byte	0x04, 0x17
        /*001a*/ 	.short	(.L_337 - .L_336)
.L_336:
        /*001c*/ 	.word	0x00000000
        /*0020*/ 	.short	0x0001
        /*0022*/ 	.short	0x0008
        /*0024*/ 	.byte	0x00, 0xf5, 0x21, 0x00


	//----- nvinfo : EIATTR_KPARAM_INFO
	.align		4
.L_337:
        /*0028*/ 	.byte	0x04, 0x17
        /*002a*/ 	.short	(.L_339 - .L_338)
.L_338:
        /*002c*/ 	.word	0x00000000
        /*0030*/ 	.short	0x0000
        /*0032*/ 	.short	0x0000
        /*0034*/ 	.byte	0x00, 0xf5, 0x21, 0x00


	//----- nvinfo : EIATTR_SPARSE_MMA_MASK
	.align		4
.L_339:
        /*0038*/ 	.byte	0x03, 0x50
        /*003a*/ 	.short	0x0000


	//----- nvinfo : EIATTR_MAXREG_COUNT
	.align		4
        /*003c*/ 	.byte	0x03, 0x1b
        /*003e*/ 	.short	0x00ff


	//----- nvinfo : EIATTR_NUM_BARRIERS
	.align		4
        /*0040*/ 	.byte	0x02, 0x4c
        /*0042*/ 	.byte	0x01
	.zero		1


	//----- nvinfo : EIATTR_MERCURY_ISA_VERSION
	.align		4
        /*0044*/ 	.byte	0x03, 0x5f
        /*0046*/ 	.short	0x0101


	//----- nvinfo : EIATTR_VRC_CTA_INIT_COUNT
	.align		4
        /*0048*/ 	.byte	0x02, 0x4a
	.zero		1
	.zero		1


	//----- nvinfo : EIATTR_EXIT_INSTR_OFFSETS
	.align		4
        /*004c*/ 	.byte	0x04, 0x1c
        /*004e*/ 	.short	(.L_341 - .L_340)


	//   ....[0]....
.L_340:
        /*0050*/ 	.word	0x00000210


	//   ....[1]....
        /*0054*/ 	.word	0x00000290


	//----- nvinfo : EIATTR_CBANK_PARAM_SIZE
	.align		4
.L_341:
        /*0058*/ 	.byte	0x03, 0x19
        /*005a*/ 	.short	0x0014


	//----- nvinfo : EIATTR_PARAM_CBANK
	.align		4
        /*005c*/ 	.byte	0x04, 0x0a
        /*005e*/ 	.short	(.L_343 - .L_342)
	.align		4
.L_342:
        /*0060*/ 	.word	index@(.nv.constant0._Z16softmaxSumKernelPdS_i)
        /*0064*/ 	.short	0x0380
        /*0066*/ 	.short	0x0014


	//----- nvinfo : EIATTR_SW_WAR
	.align		4
.L_343:
        /*0068*/ 	.byte	0x04, 0x36
        /*006a*/ 	.short	(.L_345 - .L_344)
.L_344:
        /*006c*/ 	.word	0x00000008
.L_345:


//--------------------- .nv.info._Z16softmaxExpKernelPdi --------------------------
	.section	.nv.info._Z16softmaxExpKernelPdi,"",@"SHT_CUDA_INFO"
	.sectionflags	@""
	.align	4


	//----- nvinfo : EIATTR_CUDA_API_VERSION
	.align		4
        /*0000*/ 	.byte	0x04, 0x37
        /*0002*/ 	.short	(.L_347 - .L_346)
.L_346:
        /*0004*/ 	.word	0x00000082


	//----- nvinfo : EIATTR_KPARAM_INFO
	.align		4
.L_347:
        /*0008*/ 	.byte	0x04, 0x17
        /*000a*/ 	.short	(.L_349 - .L_348)
.L_348:
        /*000c*/ 	.word	0x00000000
        /*0010*/ 	.short	0x0001
        /*0012*/ 	.short	0x0008
        /*0014*/ 	.byte	0x00, 0xf0, 0x11, 0x00


	//----- nvinfo : EIATTR_KPARAM_INFO
	.align		4
.L_349:
        /*0018*/ 	.byte	0x04, 0x17
        /*001a*/ 	.short	(.L_351 - .L_350)
.L_350:
        /*001c*/ 	.word	0x00000000
        /*0020*/ 	.short	0x0000
        /*0022*/ 	.short	0x0000
        /*0024*/ 	.byte	0x00, 0xf5, 0x21, 0x00


	//----- nvinfo : EIATTR_SPARSE_MMA_MASK
	.align		4
.L_351:
        /*0028*/ 	.byte	0x03, 0x50
        /*002a*/ 	.short	0x0000


	//----- nvinfo : EIATTR_MAXREG_COUNT
	.align		4
        /*002c*/ 	.byte	0x03, 0x1b
        /*002e*/ 	.short	0x00ff


	//----- nvinfo : EIATTR_MERCURY_ISA_VERSION
	.align		4
        /*0030*/ 	.byte	0x03, 0x5f
        /*0032*/ 	.short	0x0101


	//----- nvinfo : EIATTR_VRC_CTA_INIT_COUNT
	.align		4
        /*0034*/ 	.byte	0x02, 0x4a
	.zero		1
	.zero		1


	//----- nvinfo : EIATTR_EXIT_INSTR_OFFSETS
	.align		4
        /*0038*/ 	.byte	0x04, 0x1c
        /*003a*/ 	.short	(.L_353 - .L_352)


	//   ....[0]....
.L_352:
        /*003c*/ 	.word	0x00000070


	//   ....[1]....
        /*0040*/ 	.word	0x00000480


	//----- nvinfo : EIATTR_CRS_STACK_SIZE
	.align		4
.L_353:
        /*0044*/ 	.byte	0x04, 0x1e
        /*0046*/ 	.short	(.L_355 - .L_354)
.L_354:
        /*0048*/ 	.word	0x00000000


	//----- nvinfo : EIATTR_CBANK_PARAM_SIZE
	.align		4
.L_355:
        /*004c*/ 	.byte	0x03, 0x19
        /*004e*/ 	.short	0x000c


	//----- nvinfo : EIATTR_PARAM_CBANK
	.align		4
        /*0050*/ 	.byte	0x04, 0x0a
        /*0052*/ 	.short	(.L_357 - .L_356)
	.align		4
.L_356:
        /*0054*/ 	.word	index@(.nv.constant0._Z16softmaxExpKernelPdi)
        /*0058*/ 	.short	0x0380
        /*005a*/ 	.short	0x000c


	//----- nvinfo : EIATTR_SW_WAR
	.align		4
.L_357:
        /*005c*/ 	.byte	0x04, 0x36
        /*005e*/ 	.short	(.L_359 - .L_358)
.L_358:
        /*0060*/ 	.word	0x00000008
.L_359:


//--------------------- .nv.info._Z17computeLossKernelPdS_S_i --------------------------
	.section	.nv.info._Z17computeLossKernelPdS_S_i,"",@"SHT_CUDA_INFO"
	.sectionflags	@""
	.align	4


	//----- nvinfo : EIATTR_CUDA_API_VERSION
	.align		4
        /*0000*/ 	.byte	0x04, 0x37
        /*0002*/ 	.short	(.L_361 - .L_360)
.L_360:
        /*0004*/ 	.word	0x00000082


	//----- nvinfo : EIATTR_KPARAM_INFO
	.align		4
.L_361:
        /*0008*/ 	.byte	0x04, 0x17
        /*000a*/ 	.short	(.L_363 - .L_362)
.L_362:
        /*000c*/ 	.word	0x00000000
        /*0010*/ 	.short	0x0003
        /*0012*/ 	.short	0x0018
        /*0014*/ 	.byte	0x00, 0xf0, 0x11, 0x00


	//----- nvinfo : EIATTR_KPARAM_INFO
	.align		4
.L_363:
        /*0018*/ 	.byte	0x04, 0x17
        /*001a*/ 	.short	(.L_365 - .L_364)
.L_364:
        /*001c*/ 	.word	0x00000000
        /*0020*/ 	.short	0x0002
        /*0022*/ 	.short	0x0010
        /*0024*/ 	.byte	0x00, 0xf5, 0x21, 0x00


	//----- nvinfo : EIATTR_KPARAM_INFO
	.align		4
.L_365:
        /*0028*/ 	.byte	0x04, 0x17
        /*002a*/ 	.short	(.L_367 - .L_366)
.L_366:
        /*002c*/ 	.word	0x00000000
        /*0030*/ 	.short	0x0001
        /*0032*/ 	.short	0x0008
        /*0034*/ 	.byte	0x00, 0xf5, 0x21, 0x00


	//----- nvinfo : EIATTR_KPARAM_INFO
	.align		4
.L_367:
        /*0038*/ 	.byte	0x04, 0x17
        /*003a*/ 	.short	(.L_369 - .L_368)
.L_368:
        /*003c*/ 	.word	0x00000000
        /*0040*/ 	.short	0x0000
        /*0042*/ 	.short	0x0000
        /*0044*/ 	.byte	0x00, 0xf5, 0x21, 0x00


	//----- nvinfo : EIATTR_SPARSE_MMA_MASK
	.align		4
.L_369:
        /*0048*/ 	.byte	0x03, 0x50
        /*004a*/ 	.short	0x0000


	//----- nvinfo : EIATTR_MAXREG_COUNT
	.align		4
        /*004c*/ 	.byte	0x03, 0x1b
        /*004e*/ 	.short	0x00ff


	//----- nvinfo : EIATTR_MERCURY_ISA_VERSION
	.align		4
        /*0050*/ 	.byte	0x03, 0x5f
        /*0052*/ 	.short	0x0101


	//----- nvinfo : EIATTR_VRC_CTA_INIT_COUNT
	.align		4
        /*0054*/ 	.byte	0x02, 0x4a
	.zero		1
	.zero		1


	//----- nvinfo : EIATTR_EXIT_INSTR_OFFSETS
	.align		4
        /*0058*/ 	.byte	0x04, 0x1c
        /*005a*/ 	.short	(.L_371 - .L_370)


	//   ....[0]....
.L_370:
        /*005c*/ 	.word	0x00000070


	//   ....[1]....
        /*0060*/ 	.word	0x000000d0


	//   ....[2]....
        /*0064*/ 	.word	0x000006f0


	//----- nvinfo : EIATTR_CRS_STACK_SIZE
	.align		4
.L_371:
        /*0068*/ 	.byte	0x04, 0x1e
        /*006a*/ 	.short	(.L_373 - .L_372)
.L_372:
        /*006c*/ 	.word	0x00000000


	//----- nvinfo : EIATTR_CBANK_PARAM_SIZE
	.align		4
.L_373:
        /*0070*/ 	.byte	0x03, 0x19
        /*0072*/ 	.short	0x001c


	//----- nvinfo : EIATTR_PARAM_CBANK
	.align		4
        /*0074*/ 	.byte	0x04, 0x0a
        /*0076*/ 	.short	(.L_375 - .L_374)
	.align		4
.L_374:
        /*0078*/ 	.word	index@(.nv.constant0._Z17computeLossKernelPdS_S_i)
        /*007c*/ 	.short	0x0380
        /*007e*/ 	.short	0x001c


	//----- nvinfo : EIATTR_SW_WAR
	.align		4
.L_375:
        /*0080*/ 	.byte	0x04, 0x36
        /*0082*/ 	.short	(.L_377 - .L_376)
.L_376:
        /*0084*/ 	.word	0x00000008
.L_377:


//--------------------- .nv.info._Z22updateHiddenBiasKernelPdS_di --------------------------
	.section	.nv.info._Z22updateHiddenBiasKernelPdS_di,"",@"SHT_CUDA_INFO"
	.sectionflags	@""
	.align	4


	//----- nvinfo : EIATTR_CUDA_API_VERSION
	.align		4
        /*0000*/ 	.byte	0x04, 0x37
        /*0002*/ 	.short	(.L_379 - .L_378)
.L_378:
        /*0004*/ 	.word	0x00000082


	//----- nvinfo : EIATTR_KPARAM_INFO
	.align		4
.L_379:
        /*0008*/ 	.byte	0x04, 0x17
        /*000a*/ 	.short	(.L_381 - .L_380)
.L_380:
        /*000c*/ 	.word	0x00000000
        /*0010*/ 	.short	0x0003
        /*0012*/ 	.short	0x0018
        /*0014*/ 	.byte	0x00, 0xf0, 0x11, 0x00


	//----- nvinfo : EIATTR_KPARAM_INFO
	.align		4
.L_381:
        /*0018*/ 	.byte	0x04, 0x17
        /*001a*/ 	.short	(.L_383 - .L_382)
.L_382:
        /*001c*/ 	.word	0x00000000
        /*0020*/ 	.short	0x0002
        /*0022*/ 	.short	0x0010
        /*0024*/ 	.byte	0x00, 0xf0, 0x21, 0x00


	//----- nvinfo : EIATTR_KPARAM_INFO
	.align		4
.L_383:
        /*0028*/ 	.byte	0x04, 0x17
        /*002a*/ 	.short	(.L_385 - .L_384)
.L_384:
        /*002c*/ 	.word	0x00000000
        /*0030*/ 	.short	0x0001
        /*0032*/ 	.short	0x0008
        /*0034*/ 	.byte	0x00, 0xf5, 0x21, 0x00


	//----- nvinfo : EIATTR_KPARAM_INFO
	.align		4
.L_385:
        /*0038*/ 	.byte	0x04, 0x17
        /*003a*/ 	.short	(.L_387 - .L_386)
.L_386:
        /*003c*/ 	.word	0x00000000
        /*0040*/ 	.short	0x0000
        /*0042*/ 	.short	0x0000
        /*0044*/ 	.byte	0x00, 0xf5, 0x21, 0x00


	//----- nvinfo : EIATTR_SPARSE_MMA_MASK
	.align		4
.L_387:
        /*0048*/ 	.byte	0x03, 0x50
        /*004a*/ 	.short	0x0000


	//----- nvinfo : EIATTR_MAXREG_COUNT
	.align		4
        /*004c*/ 	.byte	0x03, 0x1b
        /*004e*/ 	.short	0x00ff


	//----- nvinfo : EIATTR_MERCURY_ISA_VERSION
	.align		4
        /*0050*/ 	.byte	0x03, 0x5f
        /*0052*/ 	.short	0x0101


	//----- nvinfo : EIATTR_VRC_CTA_INIT_COUNT
	.align		4
        /*0054*/ 	.byte	0x02, 0x4a
	.zero		1
	.zero		1


	//----- nvinfo : EIATTR_EXIT_INSTR_OFFSETS
	.align		4
        /*0058*/ 	.byte	0x04, 0x1c
        /*005a*/ 	.short	(.L_389 - .L_388)


	//   ....[0]....
.L_388:
        /*005c*/ 	.word	0x00000070


	//   ....[1]....
        /*0060*/ 	.word	0x00000120


	//----- nvinfo : EIATTR_CBANK_PARAM_SIZE
	.align		4
.L_389:
        /*0064*/ 	.byte	0x03, 0x19
        /*0066*/ 	.short	0x001c


	//----- nvinfo : EIATTR_PARAM_CBANK
	.align		4
        /*0068*/ 	.byte	0x04, 0x0a
        /*006a*/ 	.short	(.L_391 - .L_390)
	.align		4
.L_390:
        /*006c*/ 	.word	index@(.nv.constant0._Z22updateHiddenBiasKernelPdS_di)
        /*0070*/ 	.short	0x0380
        /*0072*/ 	.short	0x001c


	//----- nvinfo : EIATTR_SW_WAR
	.align		4
.L_391:
        /*0074*/ 	.byte	0x04, 0x36
        /*0076*/ 	.short	(.L_393 - .L_392)
.L_392:
        /*0078*/ 	.word	0x00000008
.L_393:


//--------------------- .nv.info._Z22updateOutputBiasKernelPdS_di --------------------------
	.section	.nv.info._Z22updateOutputBiasKernelPdS_di,"",@"SHT_CUDA_INFO"
	.sectionflags	@""
	.align	4


	//----- nvinfo : EIATTR_CUDA_API_VERSION
	.align		4
        /*0000*/ 	.byte	0x04, 0x37
        /*0002*/ 	.short	(.L_395 - .L_394)
.L_394:
        /*0004*/ 	.word	0x00000082


	//----- nvinfo : EIATTR_KPARAM_INFO
	.align		4
.L_395:
        /*0008*/ 	.byte	0x04, 0x17
        /*000a*/ 	.short	(.L_397 - .L_396)
.L_396:
        /*000c*/ 	.word	0x00000000
        /*0010*/ 	.short	0x0003
        /*0012*/ 	.short	0x0018
        /*0014*/ 	.byte	0x00, 0xf0, 0x11, 0x00


	//----- nvinfo : EIATTR_KPARAM_INFO
	.align		4
.L_397:
        /*0018*/ 	.byte	0x04, 0x17
        /*001a*/ 	.short	(.L_399 - .L_398)
.L_398:
        /*001c*/ 	.word	0x00000000
        /*0020*/ 	.short	0x0002
        /*0022*/ 	.short	0x0010
        /*0024*/ 	.byte	0x00, 0xf0, 0x21, 0x00


	//----- nvinfo : EIATTR_KPARAM_INFO
	.align		4
.L_399:
        /*0028*/ 	.byte	0x04, 0x17
        /*002a*/ 	.short	(.L_401 - .L_400)
.L_400:
        /*002c*/ 	.word	0x00000000
        /*0030*/ 	.short	0x0001
        /*0032*/ 	.short	0x0008
        /*0034*/ 	.byte	0x00, 0xf5, 0x21, 0x00


	//----- nvinfo : EIATTR_KPARAM_INFO
	.align		4
.L_401:
        /*0038*/ 	.byte	0x04, 0x17
        /*003a*/ 	.short	(.L_403 - .L_402)
.L_402:
        /*003c*/ 	.word	0x00000000
        /*0040*/ 	.short	0x0000
        /*0042*/ 	.short	0x0000
        /*0044*/ 	.byte	0x00, 0xf5, 0x21, 0x00


	//----- nvinfo : EIATTR_SPARSE_MMA_MASK
	.align		4
.L_403:
        /*0048*/ 	.byte	0x03, 0x50
        /*004a*/ 	.short	0x0000


	//----- nvinfo : EIATTR_MAXREG_COUNT
	.align		4
        /*004c*/ 	.byte	0x03, 0x1b
        /*004e*/ 	.short	0x00ff


	//----- nvinfo : EIATTR_MERCURY_ISA_VERSION
	.align		4
        /*0050*/ 	.byte	0x03, 0x5f
        /*0052*/ 	.short	0x0101


	//----- nvinfo : EIATTR_VRC_CTA_INIT_COUNT
	.align		4
        /*0054*/ 	.byte	0x02, 0x4a
	.zero		1
	.zero		1


	//----- nvinfo : EIATTR_EXIT_INSTR_OFFSETS
	.align		4
        /*0058*/ 	.byte	0x04, 0x1c
        /*005a*/ 	.short	(.L_405 - .L_404)


	//   ....[0]....
.L_404:
        /*005c*/ 	.word	0x00000070


	//   ....[1]....
        /*0060*/ 	.word	0x00000120


	//----- nvinfo : EIATTR_CBANK_PARAM_SIZE
	.align		4
.L_405:
        /*0064*/ 	.byte	0x03, 0x19
        /*0066*/ 	.short	0x001c


	//----- nvinfo : EIATTR_PARAM_CBANK
	.align		4
        /*0068*/ 	.byte	0x04, 0x0a
        /*006a*/ 	.short	(.L_407 - .L_406)
	.align		4
.L_406:
        /*006c*/ 	.word	index@(.nv.constant0._Z22updateOutputBiasKernelPdS_di)
        /*0070*/ 	.short	0x0380
        /*0072*/ 	.short	0x001c


	//----- nvinfo : EIATTR_SW_WAR
	.align		4
.L_407:
        /*0074*/ 	.byte	0x04, 0x36
        /*0076*/ 	.short	(.L_409 - .L_408)
.L_408:
        /*0078*/ 	.word	0x00000008
.L_409:


//--------------------- .nv.info._Z25updateHiddenWeightsKernelPdS_S_dii --------------------------
	.section	.nv.info._Z25updateHiddenWeightsKernelPdS_S_dii,"",@"SHT_CUDA_INFO"
	.sectionflags	@""
	.align	4


	//----- nvinfo : EIATTR_CUDA_API_VERSION
	.align		4
        /*0000*/ 	.byte	0x04, 0x37
        /*0002*/ 	.short	(.L_411 - .L_410)
.L_410:
        /*0004*/ 	.word	0x00000082


	//----- nvinfo : EIATTR_KPARAM_INFO
	.align		4
.L_411:
        /*0008*/ 	.byte	0x04, 0x17
        /*000a*/ 	.short	(.L_413 - .L_412)
.L_412:
        /*000c*/ 	.word	0x00000000
        /*0010*/ 	.short	0x0005
        /*0012*/ 	.short	0x0024
        /*0014*/ 	.byte	0x00, 0xf0, 0x11, 0x00


	//----- nvinfo : EIATTR_KPARAM_INFO
	.align		4
.L_413:
        /*0018*/ 	.byte	0x04, 0x17
        /*001a*/ 	.short	(.L_415 - .L_414)
.L_414:
        /*001c*/ 	.word	0x00000000
        /*0020*/ 	.short	0x0004
        /*0022*/ 	.short	0x0020
        /*0024*/ 	.byte	0x00, 0xf0, 0x11, 0x00


	//----- nvinfo : EIATTR_KPARAM_INFO
	.align		4
.L_415:
        /*0028*/ 	.byte	0x04, 0x17
        /*002a*/ 	.short	(.L_417 - .L_416)
.L_416:
        /*002c*/ 	.word	0x00000000
        /*0030*/ 	.short	0x0003
        /*0032*/ 	.short	0x0018
        /*0034*/ 	.byte	0x00, 0xf0, 0x21, 0x00


	//----- nvinfo : EIATTR_KPARAM_INFO
	.align		4
.L_417:
        /*0038*/ 	.byte	0x04, 0x17
        /*003a*/ 	.short	(.L_419 - .L_418)
.L_418:
        /*003c*/ 	.word	0x00000000
        /*0040*/ 	.short	0x0002
        /*0042*/ 	.short	0x0010
        /*0044*/ 	.byte	0x00, 0xf5, 0x21, 0x00


	//----- nvinfo : EIATTR_KPARAM_INFO
	.align		4
.L_419:
        /*0048*/ 	.byte	0x04, 0x17
        /*004a*/ 	.short	(.L_421 - .L_420)
.L_420:
        /*004c*/ 	.word	0x00000000
        /*0050*/ 	.short	0x0001
        /*0052*/ 	.short	0x0008
        /*0054*/ 	.byte	0x00, 0xf5, 0x21, 0x00


	//----- nvinfo : EIATTR_KPARAM_INFO
	.align		4
.L_421:
        /*0058*/ 	.byte	0x04, 0x17
        /*005a*/ 	.short	(.L_423 - .L_422)
.L_422:
        /*005c*/ 	.word	0x00000000
        /*0060*/ 	.short	0x0000
        /*0062*/ 	.short	0x0000
        /*0064*/ 	.byte	0x00, 0xf5, 0x21, 0x00


	//----- nvinfo : EIATTR_SPARSE_MMA_MASK
	.align		4
.L_423:
        /*0068*/ 	.byte	0x03, 0x50
        /*006a*/ 	.short	0x0000


	//----- nvinfo : EIATTR_MAXREG_COUNT
	.align		4
        /*006c*/ 	.byte	0x03, 0x1b
        /*006e*/ 	.short	0x00ff


	//----- nvinfo : EIATTR_MERCURY_ISA_VERSION
	.align		4
        /*0070*/ 	.byte	0x03, 0x5f
        /*0072*/ 	.short	0x0101


	//----- nvinfo : EIATTR_VRC_CTA_INIT_COUNT
	.align		4
        /*0074*/ 	.byte	0x02, 0x4a
	.zero		1
	.zero		1


	//----- nvinfo : EIATTR_EXIT_INSTR_OFFSETS
	.align		4
        /*0078*/ 	.byte	0x04, 0x1c
        /*007a*/ 	.short	(.L_425 - .L_424)


	//   ....[0]....
.L_424:
        /*007c*/ 	.word	0x000000c0


	//   ....[1]....
        /*0080*/ 	.word	0x000001c0


	//----- nvinfo : EIATTR_CBANK_PARAM_SIZE
	.align		4
.L_425:
        /*0084*/ 	.byte	0x03, 0x19
        /*0086*/ 	.short	0x0028


	//----- nvinfo : EIATTR_PARAM_CBANK
	.align		4
        /*0088*/ 	.byte	0x04, 0x0a
        /*008a*/ 	.short	(.L_427 - .L_426)
	.align		4
.L_426:
        /*008c*/ 	.word	index@(.nv.constant0._Z25updateHiddenWeightsKernelPdS_S_dii)
        /*0090*/ 	.short	0x0380
        /*0092*/ 	.short	0x0028


	//----- nvinfo : EIATTR_SW_WAR
	.align		4
.L_427:
        /*0094*/ 	.byte	0x04, 0x36
        /*0096*/ 	.short	(.L_429 - .L_428)
.L_428:
        /*0098*/ 	.word	0x00000008
.L_429:


//--------------------- .nv.info._Z25updateOutputWeightsKernelPdS_S_dii --------------------------
	.section	.nv.info._Z25updateOutputWeightsKernelPdS_S_dii,"",@"SHT_CUDA_INFO"
	.sectionflags	@""
	.align	4


	//----- nvinfo : EIATTR_CUDA_API_VERSION
	.align		4
        /*0000*/ 	.byte	0x04, 0x37
        /*0002*/ 	.short	(.L_431 - .L_430)
.L_430:
        /*0004*/ 	.word	0x00000082


	//----- nvinfo : EIATTR_KPARAM_INFO
	.align		4
.L_431:
        /*0008*/ 	.byte	0x04, 0x17
        /*000a*/ 	.short	(.L_433 - .L_432)
.L_432:
        /*000c*/ 	.word	0x00000000
        /*0010*/ 	.short	0x0005
        /*0012*/ 	.short	0x0024
        /*0014*/ 	.byte	0x00, 0xf0, 0x11, 0x00


	//----- nvinfo : EIATTR_KPARAM_INFO
	.align		4
.L_433:
        /*0018*/ 	.byte	0x04, 0x17
        /*001a*/ 	.short	(.L_435 - .L_434)
.L_434:
        /*001c*/ 	.word	0x00000000
        /*0020*/ 	.short	0x0004
        /*0022*/ 	.short	0x0020
        /*0024*/ 	.byte	0x00, 0xf0, 0x11, 0x00


	//----- nvinfo : EIATTR_KPARAM_INFO
	.align		4
.L_435:
        /*0028*/ 	.byte	0x04, 0x17
        /*002a*/ 	.short	(.L_437 - .L_436)
.L_436:
        /*002c*/ 	.word	0x00000000
        /*0030*/ 	.short	0x0003
        /*0032*/ 	.short	0x0018
        /*0034*/ 	.byte	0x00, 0xf0, 0x21, 0x00


	//----- nvinfo : EIATTR_KPARAM_INFO
	.align		4
.L_437:
        /*0038*/ 	.byte	0x04, 0x17
        /*003a*/ 	.short	(.L_439 - .L_438)
.L_438:
        /*003c*/ 	.word	0x00000000
        /*0040*/ 	.short	0x0002
        /*0042*/ 	.short	0x0010
        /*0044*/ 	.byte	0x00, 0xf5, 0x21, 0x00


	//----- nvinfo : EIATTR_KPARAM_INFO
	.align		4
.L_439:
        /*0048*/ 	.byte	0x04, 0x17
        /*004a*/ 	.short	(.L_441 - .L_440)
.L_440:
        /*004c*/ 	.word	0x00000000
        /*0050*/ 	.short	0x0001
        /*0052*/ 	.short	0x0008
        /*0054*/ 	.byte	0x00, 0xf5, 0x21, 0x00


	//----- nvinfo : EIATTR_KPARAM_INFO
	.align		4
.L_441:
        /*0058*/ 	.byte	0x04, 0x17
        /*005a*/ 	.short	(.L_443 - .L_442)
.L_442:
        /*005c*/ 	.word	0x00000000
        /*0060*/ 	.short	0x0000
        /*0062*/ 	.short	0x0000
        /*0064*/ 	.byte	0x00, 0xf5, 0x21, 0x00


	//----- nvinfo : EIATTR_SPARSE_MMA_MASK
	.align		4
.L_443:
        /*0068*/ 	.byte	0x03, 0x50
        /*006a*/ 	.short	0x0000


	//----- nvinfo : EIATTR_MAXREG_COUNT
	.align		4
        /*006c*/ 	.byte	0x03, 0x1b
        /*006e*/ 	.short	0x00ff


	//----- nvinfo : EIATTR_MERCURY_ISA_VERSION
	.align		4
        /*0070*/ 	.byte	0x03, 0x5f
        /*0072*/ 	.short	0x0101


	//----- nvinfo : EIATTR_VRC_CTA_INIT_COUNT
	.align		4
        /*0074*/ 	.byte	0x02, 0x4a
	.zero		1
	.zero		1


	//----- nvinfo : EIATTR_EXIT_INSTR_OFFSETS
	.align		4
        /*0078*/ 	.byte	0x04, 0x1c
        /*007a*/ 	.short	(.L_445 - .L_444)


	//   ....[0]....
.L_444:
        /*007c*/ 	.word	0x000000c0


	//   ....[1]....
        /*0080*/ 	.word	0x000001c0


	//----- nvinfo : EIATTR_CBANK_PARAM_SIZE
	.align		4
.L_445:
        /*0084*/ 	.byte	0x03, 0x19
        /*0086*/ 	.short	0x0028


	//----- nvinfo : EIATTR_PARAM_CBANK
	.align		4
        /*0088*/ 	.byte	0x04, 0x0a
        /*008a*/ 	.short	(.L_447 - .L_446)
	.align		4
.L_446:
        /*008c*/ 	.word	index@(.nv.constant0._Z25updateOutputWeightsKernelPdS_S_dii)
        /*0090*/ 	.short	0x0380
        /*0092*/ 	.short	0x0028


	//----- nvinfo : EIATTR_SW_WAR
	.align		4
.L_447:
        /*0094*/ 	.byte	0x04, 0x36
        /*0096*/ 	.short	(.L_449 - .L_448)
.L_448:
        /*0098*/ 	.word	0x00000008
.L_449:


//--------------------- .nv.info._Z27computeHiddenGradientKernelPdS_S_S_ii --------------------------
	.section	.nv.info._Z27computeHiddenGradientKernelPdS_S_S_ii,"",@"SHT_CUDA_INFO"
	.sectionflags	@""
	.align	4


	//----- nvinfo : EIATTR_CUDA_API_VERSION
	.align		4
        /*0000*/ 	.byte	0x04, 0x37
        /*0002*/ 	.short	(.L_451 - .L_450)
.L_450:
        /*0004*/ 	.word	0x00000082


	//----- nvinfo : EIATTR_KPARAM_INFO
	.align		4
.L_451:
        /*0008*/ 	.byte	0x04, 0x17
        /*000a*/ 	.short	(.L_453 - .L_452)
.L_452:
        /*000c*/ 	.word	0x00000000
        /*0010*/ 	.short	0x0005
        /*0012*/ 	.short	0x0024
        /*0014*/ 	.byte	0x00, 0xf0, 0x11, 0x00


	//----- nvinfo : EIATTR_KPARAM_INFO
	.align		4
.L_453:
        /*0018*/ 	.byte	0x04, 0x17
        /*001a*/ 	.short	(.L_455 - .L_454)
.L_454:
        /*001c*/ 	.word	0x00000000
        /*0020*/ 	.short	0x0004
        /*0022*/ 	.short	0x0020
        /*0024*/ 	.byte	0x00, 0xf0, 0x11, 0x00


	//----- nvinfo : EIATTR_KPARAM_INFO
	.align		4
.L_455:
        /*0028*/ 	.byte	0x04, 0x17
        /*002a*/ 	.short	(.L_457 - .L_456)
.L_456:
        /*002c*/ 	.word	0x00000000
        /*0030*/ 	.short	0x0003
        /*0032*/ 	.short	0x0018
        /*0034*/ 	.byte	0x00, 0xf5, 0x21, 0x00


	//----- nvinfo : EIATTR_KPARAM_INFO
	.align		4
.L_457:
        /*0038*/ 	.byte	0x04, 0x17
        /*003a*/ 	.short	(.L_459 - .L_458)
.L_458:
        /*003c*/ 	.word	0x00000000
        /*0040*/ 	.short	0x0002
        /*0042*/ 	.short	0x0010
        /*0044*/ 	.byte	0x00, 0xf5, 0x21, 0x00


	//----- nvinfo : EIATTR_KPARAM_INFO
	.align		4
.L_459:
        /*0048*/ 	.byte	0x04, 0x17
        /*004a*/ 	.short	(.L_461 - .L_460)
.L_460:
        /*004c*/ 	.word	0x00000000
        /*0050*/ 	.short	0x0001
        /*0052*/ 	.short	0x0008
        /*0054*/ 	.byte	0x00, 0xf5, 0x21, 0x00


	//----- nvinfo : EIATTR_KPARAM_INFO
	.align		4
.L_461:
        /*0058*/ 	.byte	0x04, 0x17
        /*005a*/ 	.short	(.L_463 - .L_462)
.L_462:
        /*005c*/ 	.word	0x00000000
        /*0060*/ 	.short	0x0000
        /*0062*/ 	.short	0x0000
        /*0064*/ 	.byte	0x00, 0xf5, 0x21, 0x00


	//----- nvinfo : EIATTR_SPARSE_MMA_MASK
	.align		4
.L_463:
        /*0068*/ 	.byte	0x03, 0x50
        /*006a*/ 	.short	0x0000


	//----- nvinfo : EIATTR_MAXREG_COUNT
	.align		4
        /*006c*/ 	.byte	0x03, 0x1b
        /*006e*/ 	.short	0x00ff


	//----- nvinfo : EIATTR_MERCURY_ISA_VERSION
	.align		4
        /*0070*/ 	.byte	0x03, 0x5f
        /*0072*/ 	.short	0x0101


	//----- nvinfo : EIATTR_VRC_CTA_INIT_COUNT
	.align		4
        /*0074*/ 	.byte	0x02, 0x4a
	.zero		1
	.zero		1


	//----- nvinfo : EIATTR_EXIT_INSTR_OFFSETS
	.align		4
        /*0078*/ 	.byte	0x04, 0x1c
        /*007a*/ 	.short	(.L_465 - .L_464)


	//   ....[0]....
.L_464:
        /*007c*/ 	.word	0x00000070


	//   ....[1]....
        /*0080*/ 	.word	0x00000920


	//----- nvinfo : EIATTR_CBANK_PARAM_SIZE
	.align		4
.L_465:
        /*0084*/ 	.byte	0x03, 0x19
        /*0086*/ 	.short	0x0028


	//----- nvinfo : EIATTR_PARAM_CBANK
	.align		4
        /*0088*/ 	.byte	0x04, 0x0a
        /*008a*/ 	.short	(.L_467 - .L_466)
	.align		4
.L_466:
        /*008c*/ 	.word	index@(.nv.constant0._Z27computeHiddenGradientKernelPdS_S_S_ii)
        /*0090*/ 	.short	0x0380
        /*0092*/ 	.short	0x0028


	//----- nvinfo : EIATTR_SW_WAR
	.align		4
.L_467:
        /*0094*/ 	.byte	0x04, 0x36
        /*0096*/ 	.short	(.L_469 - .L_468)
.L_468:
        /*0098*/ 	.word	0x00000008
.L_469:


//--------------------- .nv.info._Z27computeOutputGradientKernelPdS_S_i --------------------------
	.section	.nv.info._Z27computeOutputGradientKernelPdS_S_i,"",@"SHT_CUDA_INFO"
	.sectionflags	@""
	.align	4


	//----- nvinfo : EIATTR_CUDA_API_VERSION
	.align		4
        /*0000*/ 	.byte	0x04, 0x37
        /*0002*/ 	.short	(.L_471 - .L_470)
.L_470:
        /*0004*/ 	.word	0x00000082


	//----- nvinfo : EIATTR_KPARAM_INFO
	.align		4
.L_471:
        /*0008*/ 	.byte	0x04, 0x17
        /*000a*/ 	.short	(.L_473 - .L_472)
.L_472:
        /*000c*/ 	.word	0x00000000
        /*0010*/ 	.short	0x0003
        /*0012*/ 	.short	0x0018
        /*0014*/ 	.byte	0x00, 0xf0, 0x11, 0x00


	//----- nvinfo : EIATTR_KPARAM_INFO
	.align		4
.L_473:
        /*0018*/ 	.byte	0x04, 0x17
        /*001a*/ 	.short	(.L_475 - .L_474)
.L_474:
        /*001c*/ 	.word	0x00000000
        /*0020*/ 	.short	0x0002
        /*0022*/ 	.short	0x0010
        /*0024*/ 	.byte	0x00, 0xf5, 0x21, 0x00


	//----- nvinfo : EIATTR_KPARAM_INFO
	.align		4
.L_475:
        /*0028*/ 	.byte	0x04, 0x17
        /*002a*/ 	.short	(.L_477 - .L_476)
.L_476:
        /*002c*/ 	.word	0x00000000
        /*0030*/ 	.short	0x0001
        /*0032*/ 	.short	0x0008
        /*0034*/ 	.byte	0x00, 0xf5, 0x21, 0x00


	//----- nvinfo : EIATTR_KPARAM_INFO
	.align		4
.L_477:
        /*0038*/ 	.byte	0x04, 0x17
        /*003a*/ 	.short	(.L_479 - .L_478)
.L_478:
        /*003c*/ 	.word	0x00000000
        /*0040*/ 	.short	0x0000
        /*0042*/ 	.short	0x0000
        /*0044*/ 	.byte	0x00, 0xf5, 0x21, 0x00


	//----- nvinfo : EIATTR_SPARSE_MMA_MASK
	.align		4
.L_479:
        /*0048*/ 	.byte	0x03, 0x50
        /*004a*/ 	.short	0x0000


	//----- nvinfo : EIATTR_MAXREG_COUNT
	.align		4
        /*004c*/ 	.byte	0x03, 0x1b
        /*004e*/ 	.short	0x00ff


	//----- nvinfo : EIATTR_MERCURY_ISA_VERSION
	.align		4
        /*0050*/ 	.byte	0x03, 0x5f
        /*0052*/ 	.short	0x0101


	//----- nvinfo : EIATTR_VRC_CTA_INIT_COUNT
	.align		4
        /*0054*/ 	.byte	0x02, 0x4a
	.zero		1
	.zero		1


	//----- nvinfo : EIATTR_EXIT_INSTR_OFFSETS
	.align		4
        /*0058*/ 	.byte	0x04, 0x1c
        /*005a*/ 	.short	(.L_481 - .L_480)


	//   ....[0]....
.L_480:
        /*005c*/ 	.word	0x00000070


	//   ....[1]....
        /*0060*/ 	.word	0x00000130


	//----- nvinfo : EIATTR_CBANK_PARAM_SIZE
	.align		4
.L_481:
        /*0064*/ 	.byte	0x03, 0x19
        /*0066*/ 	.short	0x001c


	//----- nvinfo : EIATTR_PARAM_CBANK
	.align		4
        /*0068*/ 	.byte	0x04, 0x0a
        /*006a*/ 	.short	(.L_483 - .L_482)
	.align		4
.L_482:
        /*006c*/ 	.word	index@(.nv.constant0._Z27computeOutputGradientKernelPdS_S_i)
        /*0070*/ 	.short	0x0380
        /*0072*/ 	.short	0x001c


	//----- nvinfo : EIATTR_SW_WAR
	.align		4
.L_483:
        /*0074*/ 	.byte	0x04, 0x36
        /*0076*/ 	.short	(.L_485 - .L_484)
.L_484:
        /*0078*/ 	.word	0x00000008
.L_485:


//--------------------- .nv.info._Z22softmaxNormalizeKernelPdS_i --------------------------
	.section	.nv.info._Z22softmaxNormalizeKernelPdS_i,"",@"SHT_CUDA_INFO"
	.sectionflags	@""
	.align	4


	//----- nvinfo : EIATTR_CUDA_API_VERSION
	.align		4
        /*0000*/ 	.byte	0x04, 0x37
        /*0002*/ 	.short	(.L_487 - .L_486)
.L_486:
        /*0004*/ 	.word	0x00000082


	//----- nvinfo : EIATTR_KPARAM_INFO
	.align		4
.L_487:
        /*0008*/ 	.byte	0x04, 0x17
        /*000a*/ 	.short	(.L_489 - .L_488)
.L_488:
        /*000c*/ 	.word	0x00000000
        /*0010*/ 	.short	0x0002
        /*0012*/ 	.short	0x0010
        /*0014*/ 	.byte	0x00, 0xf0, 0x11, 0x00


	//----- nvinfo : EIATTR_KPARAM_INFO
	.align		4
.L_489:
        /*0018*/ 	.byte	0x04, 0x17
        /*001a*/ 	.short	(.L_491 - .L_490)
.L_490:
        /*001c*/ 	.word	0x00000000
        /*0020*/ 	.short	0x0001
        /*0022*/ 	.short	0x0008
        /*0024*/ 	.byte	0x00, 0xf5, 0x21, 0x00


	//----- nvinfo : EIATTR_KPARAM_INFO
	.align		4
.L_491:
        /*0028*/ 	.byte	0x04, 0x17
        /*002a*/ 	.short	(.L_493 - .L_492)
.L_492:
        /*002c*/ 	.word	0x00000000
        /*0030*/ 	.short	0x0000
        /*0032*/ 	.short	0x0000
        /*0034*/ 	.byte	0x00, 0xf5, 0x21, 0x00


	//----- nvinfo : EIATTR_SPARSE_MMA_MASK
	.align		4
.L_493:
        /*0038*/ 	.byte	0x03, 0x50
        /*003a*/ 	.short	0x0000


	//----- nvinfo : EIATTR_MAXREG_COUNT
	.align		4
        /*003c*/ 	.byte	0x03, 0x1b
        /*003e*/ 	.short	0x00ff


	//----- nvinfo : EIATTR_MERCURY_ISA_VERSION
	.align		4
        /*0040*/ 	.byte	0x03, 0x5f
        /*0042*/ 	.short	0x0101


	//----- nvinfo : EIATTR_VRC_CTA_INIT_COUNT
	.align		4
        /*0044*/ 	.byte	0x02, 0x4a
	.zero		1
	.zero		1


	//----- nvinfo : EIATTR_EXIT_INSTR_OFFSETS
	.align		4
        /*0048*/ 	.byte	0x04, 0x1c
        /*004a*/ 	.short	(.L_495 - .L_494)


	//   ....[0]....
.L_494:
        /*004c*/ 	.word	0x00000070


	//   ....[1]....
        /*0050*/ 	.word	0x00000230


	//----- nvinfo : EIATTR_CRS_STACK_SIZE
	.align		4
.L_495:
        /*0054*/ 	.byte	0x04, 0x1e
        /*0056*/ 	.short	(.L_497 - .L_496)
.L_496:
        /*0058*/ 	.word	0x00000000


	//----- nvinfo : EIATTR_CBANK_PARAM_SIZE
	.align		4
.L_497:
        /*005c*/ 	.byte	0x03, 0x19
        /*005e*/ 	.short	0x0014


	//----- nvinfo : EIATTR_PARAM_CBANK
	.align		4
        /*0060*/ 	.byte	0x04, 0x0a
        /*0062*/ 	.short	(.L_499 - .L_498)
	.align		4
.L_498:
        /*0064*/ 	.word	index@(.nv.constant0._Z22softmaxNormalizeKernelPdS_i)
        /*0068*/ 	.short	0x0380
        /*006a*/ 	.short	0x0014


	//----- nvinfo : EIATTR_SW_WAR
	.align		4
.L_499:
        /*006c*/ 	.byte	0x04, 0x36
        /*006e*/ 	.short	(.L_501 - .L_500)
.L_500:
        /*0070*/ 	.word	0x00000008
.L_501:


//--------------------- .nv.info._Z13softmaxKernelPdS_i --------------------------
	.section	.nv.info._Z13softmaxKernelPdS_i,"",@"SHT_CUDA_INFO"
	.sectionflags	@""
	.align	4


	//----- nvinfo : EIATTR_CUDA_API_VERSION
	.align		4
        /*0000*/ 	.byte	0x04, 0x37
        /*0002*/ 	.short	(.L_503 - .L_502)
.L_502:
        /*0004*/ 	.word	0x00000082


	//----- nvinfo : EIATTR_KPARAM_INFO
	.align		4
.L_503:
        /*0008*/ 	.byte	0x04, 0x17
        /*000a*/ 	.short	(.L_505 - .L_504)
.L_504:
        /*000c*/ 	.word	0x00000000
        /*0010*/ 	.short	0x0002
        /*0012*/ 	.short	0x0010
        /*0014*/ 	.byte	0x00, 0xf0, 0x11, 0x00


	//----- nvinfo : EIATTR_KPARAM_INFO
	.align		4
.L_505:
        /*0018*/ 	.byte	0x04, 0x17
        /*001a*/ 	.short	(.L_507 - .L_506)
.L_506:
        /*001c*/ 	.word	0x00000000
        /*0020*/ 	.short	0x0001
        /*0022*/ 	.short	0x0008
        /*0024*/ 	.byte	0x00, 0xf5, 0x21, 0x00


	//----- nvinfo : EIATTR_KPARAM_INFO
	.align		4
.L_507:
        /*0028*/ 	.byte	0x04, 0x17
        /*002a*/ 	.short	(.L_509 - .L_508)
.L_508:
        /*002c*/ 	.word	0x00000000
        /*0030*/ 	.short	0x0000
        /*0032*/ 	.short	0x0000
        /*0034*/ 	.byte	0x00, 0xf5, 0x21, 0x00


	//----- nvinfo : EIATTR_SPARSE_MMA_MASK
	.align		4
.L_509:
        /*0038*/ 	.byte	0x03, 0x50
        /*003a*/ 	.short	0x0000


	//----- nvinfo : EIATTR_MAXREG_COUNT
	.align		4
        /*003c*/ 	.byte	0x03, 0x1b
        /*003e*/ 	.short	0x00ff


	//----- nvinfo : EIATTR_MERCURY_ISA_VERSION
	.align		4
        /*0040*/ 	.byte	0x03, 0x5f
        /*0042*/ 	.short	0x0101


	//----- nvinfo : EIATTR_VRC_CTA_INIT_COUNT
	.align		4
        /*0044*/ 	.byte	0x02, 0x4a
	.zero		1
	.zero		1


	//----- nvinfo : EIATTR_EXIT_INSTR_OFFSETS
	.align		4
        /*0048*/ 	.byte	0x04, 0x1c
        /*004a*/ 	.short	(.L_511 - .L_510)


	//   ....[0]....
.L_510:
        /*004c*/ 	.word	0x00000070


	//   ....[1]....
        /*0050*/ 	.word	0x00000520


	//----- nvinfo : EIATTR_CRS_STACK_SIZE
	.align		4
.L_511:
        /*0054*/ 	.byte	0x04, 0x1e
        /*0056*/ 	.short	(.L_513 - .L_512)
.L_512:
        /*0058*/ 	.word	0x00000000


	//----- nvinfo : EIATTR_CBANK_PARAM_SIZE
	.align		4
.L_513:
        /*005c*/ 	.byte	0x03, 0x19
        /*005e*/ 	.short	0x0014


	//----- nvinfo : EIATTR_PARAM_CBANK
	.align		4
        /*0060*/ 	.byte	0x04, 0x0a
        /*0062*/ 	.short	(.L_515 - .L_514)
	.align		4
.L_514:
        /*0064*/ 	.word	index@(.nv.constant0._Z13softmaxKernelPdS_i)
        /*0068*/ 	.short	0x0380
        /*006a*/ 	.short	0x0014


	//----- nvinfo : EIATTR_SW_WAR
	.align		4
.L_515:
        /*006c*/ 	.byte	0x04, 0x36
        /*006e*/ 	.short	(.L_517 - .L_516)
.L_516:
        /*0070*/ 	.word	0x00000008
.L_517:


//--------------------- .nv.info._Z24forwardOutputLayerKernelPdS_S_S_ii --------------------------
	.section	.nv.info._Z24forwardOutputLayerKernelPdS_S_S_ii,"",@"SHT_CUDA_INFO"
	.sectionflags	@""
	.align	4


	//----- nvinfo : EIATTR_CUDA_API_VERSION
	.align		4
        /*0000*/ 	.byte	0x04, 0x37
        /*0002*/ 	.short	(.L_519 - .L_518)
.L_518:
        /*0004*/ 	.word	0x00000082


	//----- nvinfo : EIATTR_KPARAM_INFO
	.align		4
.L_519:
        /*0008*/ 	.byte	0x04, 0x17
        /*000a*/ 	.short	(.L_521 - .L_520)
.L_520:
        /*000c*/ 	.word	0x00000000
        /*0010*/ 	.short	0x0005
        /*0012*/ 	.short	0x0024
        /*0014*/ 	.byte	0x00, 0xf0, 0x11, 0x00


	//----- nvinfo : EIATTR_KPARAM_INFO
	.align		4
.L_521:
        /*0018*/ 	.byte	0x04, 0x17
        /*001a*/ 	.short	(.L_523 - .L_522)
.L_522:
        /*001c*/ 	.word	0x00000000
        /*0020*/ 	.short	0x0004
        /*0022*/ 	.short	0x0020
        /*0024*/ 	.byte	0x00, 0xf0, 0x11, 0x00


	//----- nvinfo : EIATTR_KPARAM_INFO
	.align		4
.L_523:
        /*0028*/ 	.byte	0x04, 0x17
        /*002a*/ 	.short	(.L_525 - .L_524)
.L_524:
        /*002c*/ 	.word	0x00000000
        /*0030*/ 	.short	0x0003
        /*0032*/ 	.short	0x0018
        /*0034*/ 	.byte	0x00, 0xf5, 0x21, 0x00


	//----- nvinfo : EIATTR_KPARAM_INFO
	.align		4
.L_525:
        /*0038*/ 	.byte	0x04, 0x17
        /*003a*/ 	.short	(.L_527 - .L_526)
.L_526:
        /*003c*/ 	.word	0x00000000
        /*0040*/ 	.short	0x0002
        /*0042*/ 	.short	0x0010
        /*0044*/ 	.byte	0x00, 0xf5, 0x21, 0x00


	//----- nvinfo : EIATTR_KPARAM_INFO
	.align		4
.L_527:
        /*0048*/ 	.byte	0x04, 0x17
        /*004a*/ 	.short	(.L_529 - .L_528)
.L_528:
        /*004c*/ 	.word	0x00000000
        /*0050*/ 	.short	0x0001
        /*0052*/ 	.short	0x0008
        /*0054*/ 	.byte	0x00, 0xf5, 0x21, 0x00


	//----- nvinfo : EIATTR_KPARAM_INFO
	.align		4
.L_529:
        /*0058*/ 	.byte	0x04, 0x17
        /*005a*/ 	.short	(.L_531 - .L_530)
.L_530:
        /*005c*/ 	.word	0x00000000
        /*0060*/ 	.short	0x0000
        /*0062*/ 	.short	0x0000
        /*0064*/ 	.byte	0x00, 0xf5, 0x21, 0x00


	//----- nvinfo : EIATTR_SPARSE_MMA_MASK
	.align		4
.L_531:
        /*0068*/ 	.byte	0x03, 0x50
        /*006a*/ 	.short	0x0000


	//----- nvinfo : EIATTR_MAXREG_COUNT
	.align		4
        /*006c*/ 	.byte	0x03, 0x1b
        /*006e*/ 	.short	0x00ff


	//----- nvinfo : EIATTR_MERCURY_ISA_VERSION
	.align		4
        /*0070*/ 	.byte	0x03, 0x5f
        /*0072*/ 	.short	0x0101


	//----- nvinfo : EIATTR_VRC_CTA_INIT_COUNT
	.align		4
        /*0074*/ 	.byte	0x02, 0x4a
	.zero		1
	.zero		1


	//----- nvinfo : EIATTR_EXIT_INSTR_OFFSETS
	.align		4
        /*0078*/ 	.byte	0x04, 0x1c
        /*007a*/ 	.short	(.L_533 - .L_532)


	//   ....[0]....
.L_532:
        /*007c*/ 	.word	0x00000070


	//   ....[1]....
        /*0080*/ 	.word	0x00000110


	//   ....[2]....
        /*0084*/ 	.word	0x000006e0


	//   ....[3]....
        /*0088*/ 	.word	0x00000990


	//   ....[4]....
        /*008c*/ 	.word	0x00000b40


	//   ....[5]....
        /*0090*/ 	.word	0x00000c90


	//----- nvinfo : EIATTR_CBANK_PARAM_SIZE
	.align		4
.L_533:
        /*0094*/ 	.byte	0x03, 0x19
        /*0096*/ 	.short	0x0028


	//----- nvinfo : EIATTR_PARAM_CBANK
	.align		4
        /*0098*/ 	.byte	0x04, 0x0a
        /*009a*/ 	.short	(.L_535 - .L_534)
	.align		4
.L_534:
        /*009c*/ 	.word	index@(.nv.constant0._Z24forwardOutputLayerKernelPdS_S_S_ii)
        /*00a0*/ 	.short	0x0380
        /*00a2*/ 	.short	0x0028


	//----- nvinfo : EIATTR_SW_WAR
	.align		4
.L_535:
        /*00a4*/ 	.byte	0x04, 0x36
        /*00a6*/ 	.short	(.L_537 - .L_536)
.L_536:
        /*00a8*/ 	.word	0x00000008
.L_537:


//--------------------- .nv.info._Z24forwardHiddenLayerKernelPdS_S_S_ii --------------------------
	.section	.nv.info._Z24forwardHiddenLayerKernelPdS_S_S_ii,"",@"SHT_CUDA_INFO"
	.sectionflags	@""
	.align	4


	//----- nvinfo : EIATTR_CUDA_API_VERSION
	.align		4
        /*0000*/ 	.byte	0x04, 0x37
        /*0002*/ 	.short	(.L_539 - .L_538)
.L_538:
        /*0004*/ 	.word	0x00000082


	//----- nvinfo : EIATTR_KPARAM_INFO
	.align		4
.L_539:
        /*0008*/ 	.byte	0x04, 0x17
        /*000a*/ 	.short	(.L_541 - .L_540)
.L_540:
        /*000c*/ 	.word	0x00000000
        /*0010*/ 	.short	0x0005
        /*0012*/ 	.short	0x0024
        /*0014*/ 	.byte	0x00, 0xf0, 0x11, 0x00


	//----- nvinfo : EIATTR_KPARAM_INFO
	.align		4
.L_541:
        /*0018*/ 	.byte	0x04, 0x17
        /*001a*/ 	.short	(.L_543 - .L_542)
.L_542:
        /*001c*/ 	.word	0x00000000
        /*0020*/ 	.short	0x0004
        /*0022*/ 	.short	0x0020
        /*0024*/ 	.byte	0x00, 0xf0, 0x11, 0x00


	//----- nvinfo : EIATTR_KPARAM_INFO
	.align		4
.L_543:
        /*0028*/ 	.byte	0x04, 0x17
        /*002a*/ 	.short	(.L_545 - .L_544)
.L_544:
        /*002c*/ 	.word	0x00000000
        /*0030*/ 	.short	0x0003
        /*0032*/ 	.short	0x0018
        /*0034*/ 	.byte	0x00, 0xf5, 0x21, 0x00


	//----- nvinfo : EIATTR_KPARAM_INFO
	.align		4
.L_545:
        /*0038*/ 	.byte	0x04, 0x17
        /*003a*/ 	.short	(.L_547 - .L_546)
.L_546:
        /*003c*/ 	.word	0x00000000
        /*0040*/ 	.short	0x0002
        /*0042*/ 	.short	0x0010
        /*0044*/ 	.byte	0x00, 0xf5, 0x21, 0x00


	//----- nvinfo : EIATTR_KPARAM_INFO
	.align		4
.L_547:
        /*0048*/ 	.byte	0x04, 0x17
        /*004a*/ 	.short	(.L_549 - .L_548)
.L_548:
        /*004c*/ 	.word	0x00000000
        /*0050*/ 	.short	0x0001
        /*0052*/ 	.short	0x0008
        /*0054*/ 	.byte	0x00, 0xf5, 0x21, 0x00


	//----- nvinfo : EIATTR_KPARAM_INFO
	.align		4
.L_549:
        /*0058*/ 	.byte	0x04, 0x17
        /*005a*/ 	.short	(.L_551 - .L_550)
.L_550:
        /*005c*/ 	.word	0x00000000
        /*0060*/ 	.short	0x0000
        /*0062*/ 	.short	0x0000
        /*0064*/ 	.byte	0x00, 0xf5, 0x21, 0x00


	//----- nvinfo : EIATTR_SPARSE_MMA_MASK
	.align		4
.L_551:
        /*0068*/ 	.byte	0x03, 0x50
        /*006a*/ 	.short	0x0000


	//----- nvinfo : EIATTR_MAXREG_COUNT
	.align		4
        /*006c*/ 	.byte	0x03, 0x1b
        /*006e*/ 	.short	0x00ff


	//----- nvinfo : EIATTR_MERCURY_ISA_VERSION
	.align		4
        /*0070*/ 	.byte	0x03, 0x5f
        /*0072*/ 	.short	0x0101


	//----- nvinfo : EIATTR_VRC_CTA_INIT_COUNT
	.align		4
        /*0074*/ 	.byte	0x02, 0x4a
	.zero		1
	.zero		1


	//----- nvinfo : EIATTR_EXIT_INSTR_OFFSETS
	.align		4
        /*0078*/ 	.byte	0x04, 0x1c
        /*007a*/ 	.short	(.L_553 - .L_552)


	//   ....[0]....
.L_552:
        /*007c*/ 	.word	0x00000070


	//   ....[1]....
        /*0080*/ 	.word	0x00000110


	//   ....[2]....
        /*0084*/ 	.word	0x000006e0


	//   ....[3]....
        /*0088*/ 	.word	0x00000990


	//   ....[4]....
        /*008c*/ 	.word	0x00000b40


	//   ....[5]....
        /*0090*/ 	.word	0x00000c90


	//----- nvinfo : EIATTR_CBANK_PARAM_SIZE
	.align		4
.L_553:
        /*0094*/ 	.byte	0x03, 0x19
        /*0096*/ 	.short	0x0028


	//----- nvinfo : EIATTR_PARAM_CBANK
	.align		4
        /*0098*/ 	.byte	0x04, 0x0a
        /*009a*/ 	.short	(.L_555 - .L_554)
	.align		4
.L_554:
        /*009c*/ 	.word	index@(.nv.constant0._Z24forwardHiddenLayerKernelPdS_S_S_ii)
        /*00a0*/ 	.short	0x0380
        /*00a2*/ 	.short	0x0028


	//----- nvinfo : EIATTR_SW_WAR
	.align		4
.L_555:
        /*00a4*/ 	.byte	0x04, 0x36
        /*00a6*/ 	.short	(.L_557 - .L_556)
.L_556:
        /*00a8*/ 	.word	0x00000008
.L_557:


//--------------------- .nv.info._Z10reluKernelPdi --------------------------
	.section	.nv.info._Z10reluKernelPdi,"",@"SHT_CUDA_INFO"
	.sectionflags	@""
	.align	4


	//----- nvinfo : EIATTR_CUDA_API_VERSION
	.align		4
        /*0000*/ 	.byte	0x04, 0x37
        /*0002*/ 	.short	(.L_559 - .L_558)
.L_558:
        /*0004*/ 	.word	0x00000082


	//----- nvinfo : EIATTR_KPARAM_INFO
	.align		4
.L_559:
        /*0008*/ 	.byte	0x04, 0x17
        /*000a*/ 	.short	(.L_561 - .L_560)
.L_560:
        /*000c*/ 	.word	0x00000000
        /*0010*/ 	.short	0x0001
        /*0012*/ 	.short	0x0008
        /*0014*/ 	.byte	0x00, 0xf0, 0x11, 0x00


	//----- nvinfo : EIATTR_KPARAM_INFO
	.align		4
.L_561:
        /*0018*/ 	.byte	0x04, 0x17
        /*001a*/ 	.short	(.L_563 - .L_562)
.L_562:
        /*001c*/ 	.word	0x00000000
        /*0020*/ 	.short	0x0000
        /*0022*/ 	.short	0x0000
        /*0024*/ 	.byte	0x00, 0xf5, 0x21, 0x00


	//----- nvinfo : EIATTR_SPARSE_MMA_MASK
	.align		4
.L_563:
        /*0028*/ 	.byte	0x03, 0x50
        /*002a*/ 	.short	0x0000


	//----- nvinfo : EIATTR_MAXREG_COUNT
	.align		4
        /*002c*/ 	.byte	0x03, 0x1b
        /*002e*/ 	.short	0x00ff


	//----- nvinfo : EIATTR_MERCURY_ISA_VERSION
	.align		4
        /*0030*/ 	.byte	0x03, 0x5f
        /*0032*/ 	.short	0x0101


	//----- nvinfo : EIATTR_VRC_CTA_INIT_COUNT
	.align		4
        /*0034*/ 	.byte	0x02, 0x4a
	.zero		1
	.zero		1


	//----- nvinfo : EIATTR_EXIT_INSTR_OFFSETS
	.align		4
        /*0038*/ 	.byte	0x04, 0x1c
        /*003a*/ 	.short	(.L_565 - .L_564)


	//   ....[0]....
.L_564:
        /*003c*/ 	.word	0x00000070


	//   ....[1]....
        /*0040*/ 	.word	0x00000140


	//----- nvinfo : EIATTR_CBANK_PARAM_SIZE
	.align		4
.L_565:
        /*0044*/ 	.byte	0x03, 0x19
        /*0046*/ 	.short	0x000c


	//----- nvinfo : EIATTR_PARAM_CBANK
	.align		4
        /*0048*/ 	.byte	0x04, 0x0a
        /*004a*/ 	.short	(.L_567 - .L_566)
	.align		4
.L_566:
        /*004c*/ 	.word	index@(.nv.constant0._Z10reluKernelPdi)
        /*0050*/ 	.short	0x0380
        /*0052*/ 	.short	0x000c


	//----- nvinfo : EIATTR_SW_WAR
	.align		4
.L_567:
        /*0054*/ 	.byte	0x04, 0x36
        /*0056*/ 	.short	(.L_569 - .L_568)
.L_568:
        /*0058*/ 	.word	0x00000008
.L_569:


//--------------------- .nv.callgraph             --------------------------
	.section	.nv.callgraph,"",@"SHT_CUDA_CALLGRAPH"
	.align	4
	.sectionentsize	8
	.align		4
        /*0000*/ 	.word	0x00000000
	.align		4
        /*0004*/ 	.word	0xffffffff
	.align		4
        /*0008*/ 	.word	0x00000000
	.align		4
        /*000c*/ 	.word	0xfffffffe
	.align		4
        /*0010*/ 	.word	0x00000000
	.align		4
        /*0014*/ 	.word	0xfffffffd
	.align		4
        /*0018*/ 	.word	0x00000000
	.align		4
        /*001c*/ 	.word	0xfffffffc


//--------------------- .text._Z19evaluateBatchKernelPdS_Piii --------------------------
	.section	.text._Z19evaluateBatchKernelPdS_Piii,"ax",@progbits
	.align	128
        .global         _Z19evaluateBatchKernelPdS_Piii
        .type           _Z19evaluateBatchKernelPdS_Piii,@function
        .size           _Z19evaluateBatchKernelPdS_Piii,(.L_x_122 - _Z19evaluateBatchKernelPdS_Piii)
        .other          _Z19evaluateBatchKernelPdS_Piii,@"STO_CUDA_ENTRY STV_DEFAULT"
_Z19evaluateBatchKernelPdS_Piii:
.text._Z19evaluateBatchKernelPdS_Piii:
[----:B------:R-:W-:Y:S01]  /*0000*/  LDC R1, c[0x0][0x37c] ;  /* 0x0000df00ff017b82 */ /* 0x000fe20000000800 */
[----:B------:R-:W0:Y:S07]  /*0010*/  S2R R3, SR_TID.X ;  /* 0x0000000000037919 */ /* 0x000e2e0000002100 */
[----:B------:R-:W0:Y:S02]  /*0020*/  LDC R0, c[0x0][0x39c] ;  /* 0x0000e700ff007b82 */ /* 0x000e240000000800 */
[----:B0-----:R-:W-:-:S13]  /*0030*/  ISETP.GE.AND P0, PT, R3, R0, PT ;  /* 0x000000000300720c */ /* 0x001fda0003f06270 */
[----:B------:R-:W-:Y:S05]  /*0040*/  @P0 EXIT ;  /* 0x000000000000094d */ /* 0x000fea0003800000 */
[----:B------:R-:W0:Y:S01]  /*0050*/  LDCU UR5, c[0x0][0x398] ;  /* 0x00007300ff0577ac */ /* 0x000e220008000800 */
[----:B------:R-:W1:Y:S01]  /*0060*/  LDC.64 R6, c[0x0][0x380] ;  /* 0x0000e000ff067b82 */ /* 0x000e620000000a00 */
[----:B------:R-:W-:Y:S02]  /*0070*/  IMAD.MOV.U32 R2, RZ, RZ, RZ ;  /* 0x000000ffff027224 */ /* 0x000fe400078e00ff */
[----:B------:R-:W-:Y:S01]  /*0080*/  IMAD.MOV.U32 R14, RZ, RZ, RZ ;  /* 0x000000ffff0e7224 */ /* 0x000fe200078e00ff */
[----:B------:R-:W2:Y:S04]  /*0090*/  LDCU.64 UR8, c[0x0][0x358] ;  /* 0x00006b00ff0877ac */ /* 0x000ea80008000a00 */
[----:B------:R-:W3:Y:S01]  /*00a0*/  LDC.64 R8, c[0x0][0x388] ;  /* 0x0000e200ff087b82 */ /* 0x000ee20000000a00 */
[----:B0-----:R-:W-:Y:S01]  /*00b0*/  UISETP.GE.AND UP0, UPT, UR5, 0x2, UPT ;  /* 0x000000020500788c */ /* 0x001fe2000bf06270 */
[----:B-1----:R-:W-:-:S04]  /*00c0*/  IMAD.WIDE.U32 R6, R3, 0x8, R6 ;  /* 0x0000000803067825 */ /* 0x002fc800078e0006 */
[----:B---3--:R-:W-:-:S04]  /*00d0*/  IMAD.WIDE.U32 R8, R3, 0x8, R8 ;  /* 0x0000000803087825 */ /* 0x008fc800078e0008 */
[----:B--2---:R-:W-:Y:S05]  /*00e0*/  BRA.U !UP0, `(.L_x_0) ;  /* 0x0000000d08787547 */ /* 0x004fea000b800000 */
[----:B------:R0:W5:Y:S04]  /*00f0*/  LDG.E.64 R12, desc[UR8][R8.64] ;  /* 0x00000008080c7981 */ /* 0x000168000c1e1b00 */
[----:B------:R0:W5:Y:S01]  /*0100*/  LDG.E.64 R10, desc[UR8][R6.64] ;  /* 0x00000008060a7981 */ /* 0x000162000c1e1b00 */
[----:B------:R-:W-:Y:S01]  /*0110*/  UIADD3 UR4, UPT, UPT, UR5, -0x1, URZ ;  /* 0xffffffff05047890 */ /* 0x000fe2000fffe0ff */
[----:B------:R-:W-:Y:S01]  /*0120*/  IMAD.MOV.U32 R14, RZ, RZ, RZ ;  /* 0x000000ffff0e7224 */ /* 0x000fe200078e00ff */
[----:B------:R-:W-:Y:S01]  /*0130*/  UIADD3 UR5, UPT, UPT, UR5, -0x2, URZ ;  /* 0xfffffffe05057890 */ /* 0x000fe2000fffe0ff */
[----:B------:R-:W-:Y:S01]  /*0140*/  IMAD.MOV.U32 R3, RZ, RZ, 0x1 ;  /* 0x00000001ff037424 */ /* 0x000fe200078e00ff */
[----:B------:R-:W-:Y:S01]  /*0150*/  ULOP3.LUT UR6, UR4, 0x7, URZ, 0xc0, !UPT ;  /* 0x0000000704067892 */ /* 0x000fe2000f8ec0ff */
[----:B------:R-:W-:Y:S01]  /*0160*/  IMAD.MOV.U32 R2, RZ, RZ, RZ ;  /* 0x000000ffff027224 */ /* 0x000fe200078e00ff */
[----:B------:R-:W-:-:S09]  /*0170*/  UISETP.GE.U32.AND UP0, UPT, UR5, 0x7, UPT ;  /* 0x000000070500788c */ /* 0x000fd2000bf06070 */
[----:B0-----:R-:W-:Y:S05]  /*0180*/  BRA.U !UP0, `(.L_x_1) ;  /* 0x0000000508b87547 */ /* 0x001fea000b800000 */
[----:B------:R-:W0:Y:S01]  /*0190*/  LDC R3, c[0x0][0x39c] ;  /* 0x0000e700ff037b82 */ /* 0x000e220000000800 */
[----:B------:R-:W-:Y:S01]  /*01a0*/  IMAD.MOV.U32 R4, RZ, RZ, RZ ;  /* 0x000000ffff047224 */ /* 0x000fe200078e00ff */
[----:B------:R-:W-:Y:S01]  /*01b0*/  ULOP3.LUT UR5, UR4, 0xfffffff8, URZ, 0xc0, !UPT ;  /* 0xfffffff804057892 */ /* 0x000fe2000f8ec0ff */
[----:B------:R-:W-:Y:S02]  /*01c0*/  IMAD.MOV.U32 R14, RZ, RZ, RZ ;  /* 0x000000ffff0e7224 */ /* 0x000fe400078e00ff */
[----:B------:R-:W-:-:S09]  /*01d0*/  IMAD.MOV.U32 R2, RZ, RZ, RZ ;  /* 0x000000ffff027224 */ /* 0x000fd200078e00ff */
.L_x_2:
[----:B0-----:R-:W-:-:S05]  /*01e0*/  IMAD.WIDE R24, R3, 0x8, R6 ;  /* 0x0000000803187825 */ /* 0x001fca00078e0206 */
[----:B------:R-:W2:Y:S01]  /*01f0*/  LDG.E.64 R18, desc[UR8][R24.64] ;  /* 0x0000000818127981 */ /* 0x000ea2000c1e1b00 */
[----:B------:R-:W-:-:S05]  /*0200*/  IMAD.WIDE R28, R0, 0x8, R24 ;  /* 0x00000008001c7825 */ /* 0x000fca00078e0218 */
[----:B------:R0:W3:Y:S01]  /*0210*/  LDG.E.64 R16, desc[UR8][R28.64] ;  /* 0x000000081c107981 */ /* 0x0000e2000c1e1b00 */
[----:B------:R-:W-:-:S05]  /*0220*/  IMAD.WIDE R20, R0, 0x8, R28 ;  /* 0x0000000800147825 */ /* 0x000fca00078e021c */
[----:B------:R-:W4:Y:S01]  /*0230*/  LDG.E.64 R22, desc[UR8][R20.64] ;  /* 0x0000000814167981 */ /* 0x000f22000c1e1b00 */
[----:B------:R-:W-:-:S04]  /*0240*/  IMAD.WIDE R26, R3, 0x8, R8 ;  /* 0x00000008031a7825 */ /* 0x000fc800078e0208 */
[----:B0-----:R-:W-:-:S04]  /*0250*/  IMAD.WIDE R28, R0, 0x8, R26 ;  /* 0x00000008001c7825 */ /* 0x001fc800078e021a */
[----:B------:R-:W-:Y:S02]  /*0260*/  IMAD.WIDE R24, R0, 0x8, R20 ;  /* 0x0000000800187825 */ /* 0x000fe400078e0214 */
[----:B------:R0:W4:Y:S01]  /*0270*/  LDG.E.64 R20, desc[UR8][R28.64] ;  /* 0x000000081c147981 */ /* 0x000122000c1e1b00 */
[----:B--2--5:R-:W-:-:S06]  /*0280*/  DSETP.GT.AND P2, PT, R18, R10, PT ;  /* 0x0000000a1200722a */ /* 0x024fcc0003f44000 */
[----:B------:R-:W-:Y:S02]  /*0290*/  FSEL R18, R18, R10, P2 ;  /* 0x0000000a12127208 */ /* 0x000fe40001000000 */
[----:B------:R-:W-:Y:S02]  /*02a0*/  FSEL R19, R19, R11, P2 ;  /* 0x0000000b13137208 */ /* 0x000fe40001000000 */
[----:B------:R1:W2:Y:S04]  /*02b0*/  LDG.E.64 R10, desc[UR8][R26.64] ;  /* 0x000000081a0a7981 */ /* 0x0002a8000c1e1b00 */
[----:B---3--:R-:W-:-:S06]  /*02c0*/  DSETP.GT.AND P3, PT, R16, R18, PT ;  /* 0x000000121000722a */ /* 0x008fcc0003f64000 */
[----:B------:R-:W-:Y:S02]  /*02d0*/  FSEL R18, R16, R18, P3 ;  /* 0x0000001210127208 */ /* 0x000fe40001800000 */
[----:B------:R-:W-:Y:S02]  /*02e0*/  FSEL R19, R17, R19, P3 ;  /* 0x0000001311137208 */ /* 0x000fe40001800000 */
[----:B------:R3:W2:Y:S01]  /*02f0*/  LDG.E.64 R16, desc[UR8][R24.64] ;  /* 0x0000000818107981 */ /* 0x0006a2000c1e1b00 */
[----:B0-----:R-:W-:-:S03]  /*0300*/  IMAD.WIDE R28, R0, 0x8, R28 ;  /* 0x00000008001c7825 */ /* 0x001fc600078e021c */
[----:B----4-:R-:W-:-:S06]  /*0310*/  DSETP.GT.AND P6, PT, R22, R18, PT ;  /* 0x000000121600722a */ /* 0x010fcc0003fc4000 */
[----:B------:R-:W-:Y:S02]  /*0320*/  FSEL R18, R22, R18, P6 ;  /* 0x0000001216127208 */ /* 0x000fe40003000000 */
[----:B------:R-:W-:Y:S02]  /*0330*/  FSEL R19, R23, R19, P6 ;  /* 0x0000001317137208 */ /* 0x000fe40003000000 */
[----:B------:R-:W4:Y:S01]  /*0340*/  LDG.E.64 R22, desc[UR8][R28.64] ;  /* 0x000000081c167981 */ /* 0x000f22000c1e1b00 */
[----:B-1----:R-:W-:-:S04]  /*0350*/  IMAD.WIDE R26, R0, 0x8, R28 ;  /* 0x00000008001a7825 */ /* 0x002fc800078e021c */
[----:B---3--:R-:W-:Y:S01]  /*0360*/  IMAD.WIDE R24, R0, 0x8, R24 ;  /* 0x0000000800187825 */ /* 0x008fe200078e0218 */
[----:B--2---:R-:W-:-:S06]  /*0370*/  DSETP.GT.AND P4, PT, R10, R12, PT ;  /* 0x0000000c0a00722a */ /* 0x004fcc0003f84000 */
[----:B------:R-:W-:Y:S02]  /*0380*/  FSEL R10, R10, R12, P4 ;  /* 0x0000000c0a0a7208 */ /* 0x000fe40002000000 */
[----:B------:R-:W-:Y:S02]  /*0390*/  FSEL R11, R11, R13, P4 ;  /* 0x0000000d0b0b7208 */ /* 0x000fe40002000000 */
[----:B------:R0:W2:Y:S04]  /*03a0*/  LDG.E.64 R12, desc[UR8][R26.64] ;  /* 0x000000081a0c7981 */ /* 0x0000a8000c1e1b00 */
[----:B------:R-:W-:Y:S02]  /*03b0*/  DSETP.GT.AND P5, PT, R20, R10, PT ;  /* 0x0000000a1400722a */ /* 0x000fe40003fa4000 */
[----:B------:R-:W-:-:S04]  /*03c0*/  DSETP.GT.AND P0, PT, R16, R18, PT ;  /* 0x000000121000722a */ /* 0x000fc80003f04000 */
[----:B------:R-:W-:Y:S01]  /*03d0*/  FSEL R10, R20, R10, P5 ;  /* 0x0000000a140a7208 */ /* 0x000fe20002800000 */
[----:B0-----:R-:W-:Y:S01]  /*03e0*/  IMAD.WIDE R26, R0, 0x8, R26 ;  /* 0x00000008001a7825 */ /* 0x001fe200078e021a */
[----:B------:R-:W-:Y:S02]  /*03f0*/  FSEL R11, R21, R11, P5 ;  /* 0x0000000b150b7208 */ /* 0x000fe40002800000 */
[----:B------:R-:W3:Y:S01]  /*0400*/  LDG.E.64 R20, desc[UR8][R24.64] ;  /* 0x0000000818147981 */ /* 0x000ee2000c1e1b00 */
[----:B------:R-:W-:Y:S02]  /*0410*/  FSEL R18, R16, R18, P0 ;  /* 0x0000001210127208 */ /* 0x000fe40000000000 */
[----:B------:R-:W-:Y:S02]  /*0420*/  FSEL R19, R17, R19, P0 ;  /* 0x0000001311137208 */ /* 0x000fe40000000000 */
[----:B------:R0:W3:Y:S01]  /*0430*/  LDG.E.64 R16, desc[UR8][R26.64] ;  /* 0x000000081a107981 */ /* 0x0000e2000c1e1b00 */
[----:B----4-:R-:W-:Y:S01]  /*0440*/  DSETP.GT.AND P1, PT, R22, R10, PT ;  /* 0x0000000a1600722a */ /* 0x010fe20003f24000 */
[----:B------:R-:W-:-:S05]  /*0450*/  IMAD.WIDE R28, R0, 0x8, R24 ;  /* 0x00000008001c7825 */ /* 0x000fca00078e0218 */
[----:B------:R-:W-:Y:S02]  /*0460*/  FSEL R22, R22, R10, P1 ;  /* 0x0000000a16167208 */ /* 0x000fe40000800000 */
[----:B------:R-:W-:Y:S02]  /*0470*/  FSEL R23, R23, R11, P1 ;  /* 0x0000000b17177208 */ /* 0x000fe40000800000 */
[----:B------:R1:W4:Y:S01]  /*0480*/  LDG.E.64 R10, desc[UR8][R28.64] ;  /* 0x000000081c0a7981 */ /* 0x000322000c1e1b00 */
[----:B------:R-:W-:Y:S02]  /*0490*/  VIADD R15, R4, 0x1 ;  /* 0x00000001040f7836 */ /* 0x000fe40000000000 */
[----:B0-----:R-:W-:-:S03]  /*04a0*/  IMAD.WIDE R26, R0, 0x8, R26 ;  /* 0x00000008001a7825 */ /* 0x001fc600078e021a */
[----:B------:R-:W-:Y:S01]  /*04b0*/  SEL R5, R15, R2, P2 ;  /* 0x000000020f057207 */ /* 0x000fe20001000000 */
[----:B------:R-:W-:-:S05]  /*04c0*/  VIADD R2, R4, 0x2 ;  /* 0x0000000204027836 */ /* 0x000fca0000000000 */
[----:B------:R-:W-:Y:S02]  /*04d0*/  SEL R5, R2, R5, P3 ;  /* 0x0000000502057207 */ /* 0x000fe40001800000 */
[----:B------:R-:W-:Y:S02]  /*04e0*/  @!P5 SEL R2, R15, R14, P4 ;  /* 0x0000000e0f02d207 */ /* 0x000fe40002000000 */
[----:B------:R0:W4:Y:S01]  /*04f0*/  LDG.E.64 R14, desc[UR8][R26.64] ;  /* 0x000000081a0e7981 */ /* 0x000122000c1e1b00 */
[----:B-1----:R-:W-:-:S04]  /*0500*/  IMAD.WIDE R28, R0, 0x8, R28 ;  /* 0x00000008001c7825 */ /* 0x002fc800078e021c */
[----:B------:R-:W-:-:S04]  /*0510*/  IMAD.WIDE R24, R0, 0x8, R26 ;  /* 0x0000000800187825 */ /* 0x000fc800078e021a */
[----:B0-----:R-:W-:-:S06]  /*0520*/  IMAD.WIDE R26, R0, 0x8, R24 ;  /* 0x00000008001a7825 */ /* 0x001fcc00078e0218 */
[----:B------:R-:W4:Y:S01]  /*0530*/  LDG.E.64 R26, desc[UR8][R26.64] ;  /* 0x000000081a1a7981 */ /* 0x000f22000c1e1b00 */
[----:B--2---:R-:W-:-:S06]  /*0540*/  DSETP.GT.AND P2, PT, R12, R22, PT ;  /* 0x000000160c00722a */ /* 0x004fcc0003f44000 */
[----:B------:R-:W-:Y:S02]  /*0550*/  FSEL R12, R12, R22, P2 ;  /* 0x000000160c0c7208 */ /* 0x000fe40001000000 */
[----:B------:R-:W-:Y:S02]  /*0560*/  FSEL R13, R13, R23, P2 ;  /* 0x000000170d0d7208 */ /* 0x000fe40001000000 */
[----:B------:R-:W2:Y:S01]  /*0570*/  LDG.E.64 R22, desc[UR8][R28.64] ;  /* 0x000000081c167981 */ /* 0x000ea2000c1e1b00 */
[----:B---3--:R-:W-:-:S03]  /*0580*/  DSETP.GT.AND P3, PT, R20, R18, PT ;  /* 0x000000121400722a */ /* 0x008fc60003f64000 */
[----:B------:R-:W-:-:S03]  /*0590*/  DSETP.GT.AND P4, PT, R16, R12, PT ;  /* 0x0000000c1000722a */ /* 0x000fc60003f84000 */
[----:B------:R-:W-:Y:S02]  /*05a0*/  FSEL R18, R20, R18, P3 ;  /* 0x0000001214127208 */ /* 0x000fe40001800000 */
[----:B------:R-:W-:Y:S02]  /*05b0*/  FSEL R19, R21, R19, P3 ;  /* 0x0000001315137208 */ /* 0x000fe40001800000 */
[----:B------:R-:W3:Y:S01]  /*05c0*/  LDG.E.64 R20, desc[UR8][R24.64] ;  /* 0x0000000818147981 */ /* 0x000ee2000c1e1b00 */
[----:B------:R-:W-:Y:S02]  /*05d0*/  FSEL R16, R16, R12, P4 ;  /* 0x0000000c10107208 */ /* 0x000fe40002000000 */
[----:B------:R-:W-:Y:S01]  /*05e0*/  FSEL R17, R17, R13, P4 ;  /* 0x0000000d11117208 */ /* 0x000fe20002000000 */
[----:B------:R-:W-:-:S06]  /*05f0*/  IMAD.WIDE R12, R0, 0x8, R28 ;  /* 0x00000008000c7825 */ /* 0x000fcc00078e021c */
[----:B------:R-:W3:Y:S01]  /*0600*/  LDG.E.64 R12, desc[UR8][R12.64] ;  /* 0x000000080c0c7981 */ /* 0x000ee2000c1e1b00 */
[----:B----4-:R-:W-:-:S06]  /*0610*/  DSETP.GT.AND P5, PT, R10, R18, PT ;  /* 0x000000120a00722a */ /* 0x010fcc0003fa4000 */
[----:B------:R-:W-:Y:S01]  /*0620*/  FSEL R11, R11, R19, P5 ;  /* 0x000000130b0b7208 */ /* 0x000fe20002800000 */
[----:B------:R-:W-:Y:S01]  /*0630*/  VIADD R19, R4, 0x3 ;  /* 0x0000000304137836 */ /* 0x000fe20000000000 */
[----:B------:R-:W-:-:S04]  /*0640*/  FSEL R10, R10, R18, P5 ;  /* 0x000000120a0a7208 */ /* 0x000fc80002800000 */
[----:B------:R-:W-:Y:S01]  /*0650*/  SEL R18, R19, R5, P6 ;  /* 0x0000000513127207 */ /* 0x000fe20003000000 */
[----:B------:R-:W-:Y:S01]  /*0660*/  VIADD R5, R4, 0x4 ;  /* 0x0000000404057836 */ /* 0x000fe20000000000 */
[----:B------:R-:W-:-:S04]  /*0670*/  DSETP.GT.AND P6, PT, R14, R16, PT ;  /* 0x000000100e00722a */ /* 0x000fc80003fc4000 */
[----:B------:R-:W-:Y:S02]  /*0680*/  SEL R18, R5, R18, P0 ;  /* 0x0000001205127207 */ /* 0x000fe40000000000 */
[----:B------:R-:W-:Y:S01]  /*0690*/  @!P2 SEL R5, R19, R2, P1 ;  /* 0x000000021305a207 */ /* 0x000fe20000800000 */
[C---:B------:R-:W-:Y:S01]  /*06a0*/  VIADD R2, R4.reuse, 0x5 ;  /* 0x0000000504027836 */ /* 0x040fe20000000000 */
[----:B------:R-:W-:Y:S01]  /*06b0*/  FSEL R15, R15, R17, P6 ;  /* 0x000000110f0f7208 */ /* 0x000fe20003000000 */
[----:B------:R-:W-:Y:S01]  /*06c0*/  VIADD R17, R4, 0x6 ;  /* 0x0000000604117836 */ /* 0x000fe20000000000 */
[----:B------:R-:W-:Y:S02]  /*06d0*/  FSEL R14, R14, R16, P6 ;  /* 0x000000100e0e7208 */ /* 0x000fe40003000000 */
[----:B------:R-:W-:-:S04]  /*06e0*/  SEL R18, R2, R18, P3 ;  /* 0x0000001202127207 */ /* 0x000fc80001800000 */
[----:B------:R-:W-:Y:S02]  /*06f0*/  SEL R18, R17, R18, P5 ;  /* 0x0000001211127207 */ /* 0x000fe40002800000 */
[----:B------:R-:W-:Y:S01]  /*0700*/  @!P6 SEL R17, R2, R5, P4 ;  /* 0x000000050211e207 */ /* 0x000fe20002000000 */
[C---:B------:R-:W-:Y:S02]  /*0710*/  VIADD R2, R4.reuse, 0x7 ;  /* 0x0000000704027836 */ /* 0x040fe40000000000 */
[----:B------:R-:W-:-:S05]  /*0720*/  VIADD R4, R4, 0x8 ;  /* 0x0000000804047836 */ /* 0x000fca0000000000 */
[----:B------:R-:W-:Y:S01]  /*0730*/  ISETP.NE.AND P4, PT, R4, UR5, PT ;  /* 0x0000000504007c0c */ /* 0x000fe2000bf85270 */
[----:B------:R-:W-:Y:S01]  /*0740*/  IMAD R3, R0, 0x8, R3 ;  /* 0x0000000800037824 */ /* 0x000fe200078e0203 */
[----:B--2---:R-:W-:-:S06]  /*0750*/  DSETP.GT.AND P0, PT, R22, R10, PT ;  /* 0x0000000a1600722a */ /* 0x004fcc0003f04000 */
[----:B------:R-:W-:Y:S02]  /*0760*/  FSEL R10, R22, R10, P0 ;  /* 0x0000000a160a7208 */ /* 0x000fe40000000000 */
[----:B------:R-:W-:Y:S01]  /*0770*/  FSEL R11, R23, R11, P0 ;  /* 0x0000000b170b7208 */ /* 0x000fe20000000000 */
[----:B---3--:R-:W-:-:S06]  /*0780*/  DSETP.GT.AND P1, PT, R20, R14, PT ;  /* 0x0000000e1400722a */ /* 0x008fcc0003f24000 */
[----:B------:R-:W-:Y:S02]  /*0790*/  FSEL R14, R20, R14, P1 ;  /* 0x0000000e140e7208 */ /* 0x000fe40000800000 */
[----:B------:R-:W-:Y:S01]  /*07a0*/  FSEL R15, R21, R15, P1 ;  /* 0x0000000f150f7208 */ /* 0x000fe20000800000 */
[----:B------:R-:W-:Y:S01]  /*07b0*/  DSETP.GT.AND P2, PT, R12, R10, PT ;  /* 0x0000000a0c00722a */ /* 0x000fe20003f44000 */
[----:B------:R-:W-:-:S04]  /*07c0*/  SEL R5, R2, R18, P0 ;  /* 0x0000001202057207 */ /* 0x000fc80000000000 */
[----:B------:R-:W-:Y:S01]  /*07d0*/  DSETP.GT.AND P3, PT, R26, R14, PT ;  /* 0x0000000e1a00722a */ /* 0x000fe20003f64000 */
[----:B------:R-:W-:Y:S02]  /*07e0*/  SEL R17, R2, R17, P1 ;  /* 0x0000001102117207 */ /* 0x000fe40000800000 */
[----:B------:R-:W-:Y:S02]  /*07f0*/  FSEL R10, R12, R10, P2 ;  /* 0x0000000a0c0a7208 */ /* 0x000fe40001000000 */
[----:B------:R-:W-:Y:S02]  /*0800*/  FSEL R11, R13, R11, P2 ;  /* 0x0000000b0d0b7208 */ /* 0x000fe40001000000 */
[----:B------:R-:W-:Y:S02]  /*0810*/  FSEL R12, R26, R14, P3 ;  /* 0x0000000e1a0c7208 */ /* 0x000fe40001800000 */
[----:B------:R-:W-:Y:S02]  /*0820*/  FSEL R13, R27, R15, P3 ;  /* 0x0000000f1b0d7208 */ /* 0x000fe40001800000 */
[----:B------:R-:W-:-:S02]  /*0830*/  SEL R2, R4, R5, P2 ;  /* 0x0000000504027207 */ /* 0x000fc40001000000 */
[----:B------:R-:W-:Y:S01]  /*0840*/  SEL R14, R4, R17, P3 ;  /* 0x00000011040e7207 */ /* 0x000fe20001800000 */
[----:B------:R-:W-:Y:S06]  /*0850*/  @P4 BRA `(.L_x_2) ;  /* 0xfffffff800604947 */ /* 0x000fec000383ffff */
[----:B------:R-:W-:-:S07]  /*0860*/  VIADD R3, R4, 0x1 ;  /* 0x0000000104037836 */ /* 0x000fce0000000000 */
.L_x_1:
[----:B------:R-:W-:-:S09]  /*0870*/  UISETP.NE.AND UP0, UPT, UR6, URZ, UPT ;  /* 0x000000ff0600728c */ /* 0x000fd2000bf05270 */
[----:B------:R-:W-:Y:S05]  /*0880*/  BRA.U !UP0, `(.L_x_0) ;  /* 0x0000000508907547 */ /* 0x000fea000b800000 */
[----:B------:R-:W-:Y:S02]  /*0890*/  UISETP.GE.U32.AND UP0, UPT, UR6, 0x4, UPT ;  /* 0x000000040600788c */ /* 0x000fe4000bf06070 */
[----:B------:R-:W-:-:S04]  /*08a0*/  ULOP3.LUT UR5, UR4, 0x3, URZ, 0xc0, !UPT ;  /* 0x0000000304057892 */ /* 0x000fc8000f8ec0ff */
[----:B------:R-:W-:-:S03]  /*08b0*/  UISETP.NE.AND UP1, UPT, UR5, URZ, UPT ;  /* 0x000000ff0500728c */ /* 0x000fc6000bf25270 */
[----:B------:R-:W-:Y:S08]  /*08c0*/  BRA.U !UP0, `(.L_x_3) ;  /* 0x0000000108d47547 */ /* 0x000ff0000b800000 */
[----:B------:R-:W-:-:S04]  /*08d0*/  IMAD R29, R3, R0, RZ ;  /* 0x00000000031d7224 */ /* 0x000fc800078e02ff */
[----:B------:R-:W-:-:S04]  /*08e0*/  IMAD.WIDE R24, R29, 0x8, R6 ;  /* 0x000000081d187825 */ /* 0x000fc800078e0206 */
[----:B------:R-:W-:Y:S01]  /*08f0*/  IMAD.WIDE R28, R29, 0x8, R8 ;  /* 0x000000081d1c7825 */ /* 0x000fe200078e0208 */
[----:B------:R-:W2:Y:S04]  /*0900*/  LDG.E.64 R22, desc[UR8][R24.64] ;  /* 0x0000000818167981 */ /* 0x000ea8000c1e1b00 */
[----:B------:R0:W3:Y:S01]  /*0910*/  LDG.E.64 R4, desc[UR8][R28.64] ;  /* 0x000000081c047981 */ /* 0x0000e2000c1e1b00 */
[----:B------:R-:W-:-:S05]  /*0920*/  IMAD.WIDE R26, R0, 0x8, R24 ;  /* 0x00000008001a7825 */ /* 0x000fca00078e0218 */
[----:B------:R1:W4:Y:S01]  /*0930*/  LDG.E.64 R18, desc[UR8][R26.64] ;  /* 0x000000081a127981 */ /* 0x000322000c1e1b00 */
[----:B0-----:R-:W-:-:S05]  /*0940*/  IMAD.WIDE R28, R0, 0x8, R28 ;  /* 0x00000008001c7825 */ /* 0x001fca00078e021c */
[----:B------:R0:W4:Y:S01]  /*0950*/  LDG.E.64 R16, desc[UR8][R28.64] ;  /* 0x000000081c107981 */ /* 0x000122000c1e1b00 */
[----:B------:R-:W-:-:S05]  /*0960*/  IMAD.WIDE R20, R0, 0x8, R28 ;  /* 0x0000000800147825 */ /* 0x000fca00078e021c */
[----:B------:R-:W4:Y:S01]  /*0970*/  LDG.E.64 R24, desc[UR8][R20.64] ;  /* 0x0000000814187981 */ /* 0x000f22000c1e1b00 */
[----:B--2--5:R-:W-:Y:S02]  /*0980*/  DSETP.GT.AND P6, PT, R22, R10, PT ;  /* 0x0000000a1600722a */ /* 0x024fe40003fc4000 */
[----:B---3--:R-:W-:-:S04]  /*0990*/  DSETP.GT.AND P3, PT, R4, R12, PT ;  /* 0x0000000c0400722a */ /* 0x008fc80003f64000 */
[----:B------:R-:W-:Y:S02]  /*09a0*/  FSEL R22, R22, R10, P6 ;  /* 0x0000000a16167208 */ /* 0x000fe40003000000 */
[----:B------:R-:W-:Y:S01]  /*09b0*/  FSEL R23, R23, R11, P6 ;  /* 0x0000000b17177208 */ /* 0x000fe20003000000 */
[----:B------:R-:W-:Y:S01]  /*09c0*/  IMAD.WIDE R10, R0, 0x8, R26 ;  /* 0x00000008000a7825 */ /* 0x000fe200078e021a */
[----:B------:R-:W-:Y:S02]  /*09d0*/  FSEL R4, R4, R12, P3 ;  /* 0x0000000c04047208 */ /* 0x000fe40001800000 */
[----:B------:R-:W-:Y:S01]  /*09e0*/  FSEL R5, R5, R13, P3 ;  /* 0x0000000d05057208 */ /* 0x000fe20001800000 */
[C---:B-1----:R-:W-:Y:S01]  /*09f0*/  IMAD.WIDE R26, R0.reuse, 0x8, R20 ;  /* 0x00000008001a7825 */ /* 0x042fe200078e0214 */
[----:B------:R-:W2:Y:S03]  /*0a00*/  LDG.E.64 R12, desc[UR8][R10.64] ;  /* 0x000000080a0c7981 */ /* 0x000ea6000c1e1b00 */
[----:B0-----:R-:W-:-:S02]  /*0a10*/  IMAD.WIDE R28, R0, 0x8, R10 ;  /* 0x00000008001c7825 */ /* 0x001fc400078e020a */
[----:B------:R-:W3:Y:S04]  /*0a20*/  LDG.E.64 R26, desc[UR8][R26.64] ;  /* 0x000000081a1a7981 */ /* 0x000ee8000c1e1b00 */
[----:B------:R-:W3:Y:S01]  /*0a30*/  LDG.E.64 R28, desc[UR8][R28.64] ;  /* 0x000000081c1c7981 */ /* 0x000ee2000c1e1b00 */
[----:B----4-:R-:W-:Y:S02]  /*0a40*/  DSETP.GT.AND P4, PT, R16, R4, PT ;  /* 0x000000041000722a */ /* 0x010fe40003f84000 */
[----:B------:R-:W-:-:S04]  /*0a50*/  DSETP.GT.AND P5, PT, R18, R22, PT ;  /* 0x000000161200722a */ /* 0x000fc80003fa4000 */
[----:B------:R-:W-:Y:S02]  /*0a60*/  FSEL R4, R16, R4, P4 ;  /* 0x0000000410047208 */ /* 0x000fe40002000000 */
[----:B------:R-:W-:Y:S02]  /*0a70*/  FSEL R5, R17, R5, P4 ;  /* 0x0000000511057208 */ /* 0x000fe40002000000 */
[----:B------:R-:W-:Y:S02]  /*0a80*/  FSEL R16, R18, R22, P5 ;  /* 0x0000001612107208 */ /* 0x000fe40002800000 */
[----:B------:R-:W-:Y:S02]  /*0a90*/  FSEL R17, R19, R23, P5 ;  /* 0x0000001713117208 */ /* 0x000fe40002800000 */
[----:B------:R-:W-:-:S06]  /*0aa0*/  DSETP.GT.AND P0, PT, R24, R4, PT ;  /* 0x000000041800722a */ /* 0x000fcc0003f04000 */
[----:B------:R-:W-:Y:S02]  /*0ab0*/  FSEL R4, R24, R4, P0 ;  /* 0x0000000418047208 */ /* 0x000fe40000000000 */
[----:B------:R-:W-:Y:S02]  /*0ac0*/  FSEL R5, R25, R5, P0 ;  /* 0x0000000519057208 */ /* 0x000fe40000000000 */
[----:B------:R-:W-:Y:S01]  /*0ad0*/  SEL R2, R3, R2, P6 ;  /* 0x0000000203027207 */ /* 0x000fe20003000000 */
[----:B--2---:R-:W-:-:S03]  /*0ae0*/  DSETP.GT.AND P2, PT, R12, R16, PT ;  /* 0x000000100c00722a */ /* 0x004fc60003f44000 */
[----:B---3--:R-:W-:-:S03]  /*0af0*/  DSETP.GT.AND P1, PT, R26, R4, PT ;  /* 0x000000041a00722a */ /* 0x008fc60003f24000 */
[----:B------:R-:W-:Y:S01]  /*0b00*/  FSEL R11, R13, R17, P2 ;  /* 0x000000110d0b7208 */ /* 0x000fe20001000000 */
[C---:B------:R-:W-:Y:S01]  /*0b10*/  VIADD R13, R3.reuse, 0x1 ;  /* 0x00000001030d7836 */ /* 0x040fe20000000000 */
[----:B------:R-:W-:Y:S01]  /*0b20*/  FSEL R10, R12, R16, P2 ;  /* 0x000000100c0a7208 */ /* 0x000fe20001000000 */
[----:B------:R-:W-:-:S03]  /*0b30*/  VIADD R12, R3, 0x2 ;  /* 0x00000002030c7836 */ /* 0x000fc60000000000 */
[----:B------:R-:W-:Y:S02]  /*0b40*/  SEL R2, R13, R2, P5 ;  /* 0x000000020d027207 */ /* 0x000fe40002800000 */
[----:B------:R-:W-:Y:S01]  /*0b50*/  DSETP.GT.AND P6, PT, R28, R10, PT ;  /* 0x0000000a1c00722a */ /* 0x000fe20003fc4000 */
[C---:B------:R-:W-:Y:S01]  /*0b60*/  @!P4 SEL R13, R3.reuse, R14, P3 ;  /* 0x0000000e030dc207 */ /* 0x040fe20001800000 */
[----:B------:R-:W-:Y:S01]  /*0b70*/  VIADD R14, R3, 0x3 ;  /* 0x00000003030e7836 */ /* 0x000fe20000000000 */
[----:B------:R-:W-:Y:S02]  /*0b80*/  SEL R15, R12, R2, P2 ;  /* 0x000000020c0f7207 */ /* 0x000fe40001000000 */
[----:B------:R-:W-:Y:S02]  /*0b90*/  FSEL R4, R26, R4, P1 ;  /* 0x000000041a047208 */ /* 0x000fe40000800000 */
[----:B------:R-:W-:Y:S02]  /*0ba0*/  FSEL R5, R27, R5, P1 ;  /* 0x000000051b057208 */ /* 0x000fe40000800000 */
[----:B------:R-:W-:Y:S01]  /*0bb0*/  SEL R2, R14, R15, P6 ;  /* 0x0000000f0e027207 */ /* 0x000fe20003000000 */
[----:B------:R-:W-:Y:S01]  /*0bc0*/  VIADD R3, R3, 0x4 ;  /* 0x0000000403037836 */ /* 0x000fe20000000000 */
[----:B------:R-:W-:Y:S01]  /*0bd0*/  @!P1 SEL R14, R12, R13, P0 ;  /* 0x0000000d0c0e9207 */ /* 0x000fe20000000000 */
[----:B------:R-:W-:Y:S01]  /*0be0*/  IMAD.MOV.U32 R12, RZ, RZ, R4 ;  /* 0x000000ffff0c7224 */ /* 0x000fe200078e0004 */
[----:B------:R-:W-:Y:S01]  /*0bf0*/  FSEL R10, R28, R10, P6 ;  /* 0x0000000a1c0a7208 */ /* 0x000fe20003000000 */
[----:B------:R-:W-:Y:S01]  /*0c00*/  IMAD.MOV.U32 R13, RZ, RZ, R5 ;  /* 0x000000ffff0d7224 */ /* 0x000fe200078e0005 */
[----:B------:R-:W-:-:S07]  /*0c10*/  FSEL R11, R29, R11, P6 ;  /* 0x0000000b1d0b7208 */ /* 0x000fce0003000000 */
.L_x_3:
[----:B------:R-:W-:Y:S05]  /*0c20*/  BRA.U !UP1, `(.L_x_0) ;  /* 0x0000000109a87547 */ /* 0x000fea000b800000 */
[----:B------:R-:W-:Y:S02]  /*0c30*/  UISETP.NE.AND UP0, UPT, UR5, 0x1, UPT ;  /* 0x000000010500788c */ /* 0x000fe4000bf05270 */
[----:B------:R-:W-:-:S04]  /*0c40*/  ULOP3.LUT UR4, UR4, 0x1, URZ, 0xc0, !UPT ;  /* 0x0000000104047892 */ /* 0x000fc8000f8ec0ff */
[----:B------:R-:W-:-:S03]  /*0c50*/  UISETP.NE.U32.AND UP1, UPT, UR4, 0x1, UPT ;  /* 0x000000010400788c */ /* 0x000fc6000bf25070 */
[----:B------:R-:W-:Y:S08]  /*0c60*/  BRA.U !UP0, `(.L_x_4) ;  /* 0x0000000108707547 */ /* 0x000ff0000b800000 */
[----:B------:R-:W-:-:S04]  /*0c70*/  IMAD R23, R3, R0, RZ ;  /* 0x0000000003177224 */ /* 0x000fc800078e02ff */
[----:B------:R-:W-:-:S04]  /*0c80*/  IMAD.WIDE R24, R23, 0x8, R8 ;  /* 0x0000000817187825 */ /* 0x000fc800078e0208 */
[----:B------:R-:W-:Y:S01]  /*0c90*/  IMAD.WIDE R22, R23, 0x8, R6 ;  /* 0x0000000817167825 */ /* 0x000fe200078e0206 */
[----:B------:R-:W2:Y:S03]  /*0ca0*/  LDG.E.64 R16, desc[UR8][R24.64] ;  /* 0x0000000818107981 */ /* 0x000ea6000c1e1b00 */
[C---:B------:R-:W-:Y:S01]  /*0cb0*/  IMAD.WIDE R18, R0.reuse, 0x8, R24 ;  /* 0x0000000800127825 */ /* 0x040fe200078e0218 */
[----:B------:R-:W3:Y:S03]  /*0cc0*/  LDG.E.64 R4, desc[UR8][R22.64] ;  /* 0x0000000816047981 */ /* 0x000ee6000c1e1b00 */
[----:B------:R-:W-:Y:S02]  /*0cd0*/  IMAD.WIDE R20, R0, 0x8, R22 ;  /* 0x0000000800147825 */ /* 0x000fe400078e0216 */
[----:B------:R-:W4:Y:S04]  /*0ce0*/  LDG.E.64 R18, desc[UR8][R18.64] ;  /* 0x0000000812127981 */ /* 0x000f28000c1e1b00 */
[----:B------:R-:W4:Y:S01]  /*0cf0*/  LDG.E.64 R20, desc[UR8][R20.64] ;  /* 0x0000000814147981 */ /* 0x000f22000c1e1b00 */
[----:B--2--5:R-:W-:-:S02]  /*0d00*/  DSETP.GT.AND P1, PT, R16, R12, PT ;  /* 0x0000000c1000722a */ /* 0x024fc40003f24000 */
[----:B---3--:R-:W-:-:S04]  /*0d10*/  DSETP.GT.AND P0, PT, R4, R10, PT ;  /* 0x0000000a0400722a */ /* 0x008fc80003f04000 */
[----:B------:R-:W-:Y:S02]  /*0d20*/  FSEL R12, R16, R12, P1 ;  /* 0x0000000c100c7208 */ /* 0x000fe40000800000 */
[----:B------:R-:W-:Y:S02]  /*0d30*/  FSEL R13, R17, R13, P1 ;  /* 0x0000000d110d7208 */ /* 0x000fe40000800000 */
[----:B------:R-:W-:Y:S02]  /*0d40*/  FSEL R4, R4, R10, P0 ;  /* 0x0000000a04047208 */ /* 0x000fe40000000000 */
[----:B------:R-:W-:Y:S01]  /*0d50*/  FSEL R5, R5, R11, P0 ;  /* 0x0000000b05057208 */ /* 0x000fe20000000000 */
[C---:B------:R-:W-:Y:S01]  /*0d60*/  VIADD R11, R3.reuse, 0x1 ;  /* 0x00000001030b7836 */ /* 0x040fe20000000000 */
[----:B----4-:R-:W-:Y:S01]  /*0d70*/  DSETP.GT.AND P3, PT, R18, R12, PT ;  /* 0x0000000c1200722a */ /* 0x010fe20003f64000 */
[----:B------:R-:W-:-:S03]  /*0d80*/  SEL R2, R3, R2, P0 ;  /* 0x0000000203027207 */ /* 0x000fc60000000000 */
[----:B------:R-:W-:Y:S02]  /*0d90*/  DSETP.GT.AND P2, PT, R20, R4, PT ;  /* 0x000000041400722a */ /* 0x000fe40003f44000 */
[----:B------:R-:W-:Y:S02]  /*0da0*/  FSEL R12, R18, R12, P3 ;  /* 0x0000000c120c7208 */ /* 0x000fe40001800000 */
[----:B------:R-:W-:Y:S02]  /*0db0*/  FSEL R13, R19, R13, P3 ;  /* 0x0000000d130d7208 */ /* 0x000fe40001800000 */
[----:B------:R-:W-:Y:S02]  /*0dc0*/  SEL R2, R11, R2, P2 ;  /* 0x000000020b027207 */ /* 0x000fe40001000000 */
[----:B------:R-:W-:Y:S02]  /*0dd0*/  FSEL R5, R21, R5, P2 ;  /* 0x0000000515057208 */ /* 0x000fe40001000000 */
[C---:B------:R-:W-:Y:S01]  /*0de0*/  @!P3 SEL R11, R3.reuse, R14, P1 ;  /* 0x0000000e030bb207 */ /* 0x040fe20000800000 */
[----:B------:R-:W-:Y:S01]  /*0df0*/  VIADD R3, R3, 0x2 ;  /* 0x0000000203037836 */ /* 0x000fe20000000000 */
[----:B------:R-:W-:-:S03]  /*0e00*/  FSEL R10, R20, R4, P2 ;  /* 0x00000004140a7208 */ /* 0x000fc60001000000 */
[----:B------:R-:W-:Y:S02]  /*0e10*/  IMAD.MOV.U32 R14, RZ, RZ, R11 ;  /* 0x000000ffff0e7224 */ /* 0x000fe400078e000b */
[----:B------:R-:W-:-:S07]  /*0e20*/  IMAD.MOV.U32 R11, RZ, RZ, R5 ;  /* 0x000000ffff0b7224 */ /* 0x000fce00078e0005 */
.L_x_4:
[----:B------:R-:W-:Y:S05]  /*0e30*/  BRA.U UP1, `(.L_x_0) ;  /* 0x0000000101247547 */ /* 0x000fea000b800000 */
[----:B------:R-:W-:-:S04]  /*0e40*/  IMAD R5, R3, R0, RZ ;  /* 0x0000000003057224 */ /* 0x000fc800078e02ff */
[----:B------:R-:W-:-:S04]  /*0e50*/  IMAD.WIDE R6, R5, 0x8, R6 ;  /* 0x0000000805067825 */ /* 0x000fc800078e0206 */
[----:B------:R-:W-:Y:S02]  /*0e60*/  IMAD.WIDE R8, R5, 0x8, R8 ;  /* 0x0000000805087825 */ /* 0x000fe400078e0208 */
[----:B------:R-:W2:Y:S04]  /*0e70*/  LDG.E.64 R6, desc[UR8][R6.64] ;  /* 0x0000000806067981 */ /* 0x000ea8000c1e1b00 */
[----:B------:R-:W3:Y:S01]  /*0e80*/  LDG.E.64 R8, desc[UR8][R8.64] ;  /* 0x0000000808087981 */ /* 0x000ee2000c1e1b00 */
[----:B--2--5:R-:W-:Y:S02]  /*0e90*/  DSETP.GT.AND P0, PT, R6, R10, PT ;  /* 0x0000000a0600722a */ /* 0x024fe40003f04000 */
[----:B---3--:R-:W-:-:S04]  /*0ea0*/  DSETP.GT.AND P1, PT, R8, R12, PT ;  /* 0x0000000c0800722a */ /* 0x008fc80003f24000 */
[C---:B------:R-:W-:Y:S02]  /*0eb0*/  SEL R2, R3.reuse, R2, P0 ;  /* 0x0000000203027207 */ /* 0x040fe40000000000 */
[----:B------:R-:W-:-:S08]  /*0ec0*/  SEL R14, R3, R14, P1 ;  /* 0x0000000e030e7207 */ /* 0x000fd00000800000 */
.L_x_0:
[----:B------:R-:W-:-:S13]  /*0ed0*/  ISETP.NE.AND P0, PT, R2, R14, PT ;  /* 0x0000000e0200720c */ /* 0x000fda0003f05270 */
[----:B------:R-:W-:Y:S05]  /*0ee0*/  @P0 EXIT ;  /* 0x000000000000094d */ /* 0x000fea0003800000 */
[----:B------:R-:W0:Y:S01]  /*0ef0*/  S2R R0, SR_LANEID ;  /* 0x0000000000007919 */ /* 0x000e220000000000 */
[----:B------:R-:W1:Y:S01]  /*0f00*/  LDC.64 R2, c[0x0][0x390] ;  /* 0x0000e400ff027b82 */ /* 0x000e620000000a00 */
[----:B------:R-:W-:Y:S02]  /*0f10*/  VOTEU.ANY UR4, UPT, PT ;  /* 0x0000000000047886 */ /* 0x000fe400038e0100 */
[----:B------:R-:W-:Y:S02]  /*0f20*/  UFLO.U32 UR5, UR4 ;  /* 0x00000004000572bd */ /* 0x000fe400080e0000 */
[----:B------:R-:W1:Y:S04]  /*0f30*/  POPC R5, UR4 ;  /* 0x0000000400057d09 */ /* 0x000e680008000000 */
[----:B0-----:R-:W-:-:S13]  /*0f40*/  ISETP.EQ.U32.AND P0, PT, R0, UR5, PT ;  /* 0x0000000500007c0c */ /* 0x001fda000bf02070 */
[----:B-1----:R-:W-:Y:S01]  /*0f50*/  @P0 REDG.E.ADD.STRONG.GPU desc[UR8][R2.64], R5 ;  /* 0x000000050200098e */ /* 0x002fe2000c12e108 */
[----:B------:R-:W-:Y:S05]  /*0f60*/  EXIT ;  /* 0x000000000000794d */ /* 0x000fea0003800000 */
.L_x_5:
[----:B------:R-:W-:-:S00]  /*0f70*/  BRA `(.L_x_5) ;  /* 0xfffffffc00fc7947 */ /* 0x000fc0000383ffff */
[----:B------:R-:W-:-:S00]  /*0f80*/  NOP ;  /* 0x0000000000007918 */ /* 0x000fc00000000000 */
[----:B------:R-:W-:-:S00]  /*0f90*/  NOP ;  /* 0x0000000000007918 */ /* 0x000fc00000000000 */
[----:B------:R-:W-:-:S00]  /*0fa0*/  NOP ;  /* 0x0000000000007918 */ /* 0x000fc00000000000 */
[----:B------:R-:W-:-:S00]  /*0fb0*/  NOP ;  /* 0x0000000000007918 */ /* 0x000fc00000000000 */
[----:B------:R-:W-:-:S00]  /*0fc0*/  NOP ;  /* 0x0000000000007918 */ /* 0x000fc00000000000 */
[----:B------:R-:W-:-:S00]  /*0fd0*/  NOP ;  /* 0x0000000000007918 */ /* 0x000fc00000000000 */
[----:B------:R-:W-:-:S00]  /*0fe0*/  NOP ;  /* 0x0000000000007918 */ /* 0x000fc00000000000 */
[----:B------:R-:W-:-:S00]  /*0ff0*/  NOP ;  /* 0x0000000000007918 */ /* 0x000fc00000000000 */
.L_x_122:


//--------------------- .text._Z23updateBiasesBatchKernelPdS_S_ddii --------------------------
	.section	.text._Z23updateBiasesBatchKernelPdS_S_ddii,"ax",@progbits
	.align	128
        .global         _Z23updateBiasesBatchKernelPdS_S_ddii
        .type           _Z23updateBiasesBatchKernelPdS_S_ddii,@function
        .size           _Z23updateBiasesBatchKernelPdS_S_ddii,(.L_x_118 - _Z23updateBiasesBatchKernelPdS_S_ddii)
        .other          _Z23updateBiasesBatchKernelPdS_S_ddii,@"STO_CUDA_ENTRY STV_DEFAULT"
_Z23updateBiasesBatchKernelPdS_S_ddii:
.text._Z23updateBiasesBatchKernelPdS_S_ddii:
[----:B------:R-:W-:Y:S01]  /*0000*/  LDC R1, c[0x0][0x37c] ;  /* 0x0000df00ff017b82 */ /* 0x000fe20000000800 */
[----:B------:R-:W0:Y:S07]  /*0010*/  S2R R3, SR_TID.X ;  /* 0x0000000000037919 */ /* 0x000e2e0000002100 */
[----:B------:R-:W0:Y:S01]  /*0020*/  S2UR UR4, SR_CTAID.X ;  /* 0x00000000000479c3 */ /* 0x000e220000002500 */
[----:B------:R-:W1:Y:S07]  /*0030*/  LDCU UR5, c[0x0][0x3a8] ;  /* 0x00007500ff0577ac */ /* 0x000e6e0008000800 */
[----:B------:R-:W0:Y:S02]  /*0040*/  LDC R0, c[0x0][0x360] ;  /* 0x0000d800ff007b82 */ /* 0x000e240000000800 */
[----:B0-----:R-:W-:-:S05]  /*0050*/  IMAD R0, R0, UR4, R3 ;  /* 0x0000000400007c24 */ /* 0x001fca000f8e0203 */
[----:B-1----:R-:W-:-:S13]  /*0060*/  ISETP.GE.AND P0, PT, R0, UR5, PT ;  /* 0x0000000500007c0c */ /* 0x002fda000bf06270 */
[----:B------:R-:W-:Y:S05]  /*0070*/  @P0 EXIT ;  /* 0x000000000000094d */ /* 0x000fea0003800000 */
[----:B------:R-:W0:Y:S01]  /*0080*/  LDCU UR12, c[0x0][0x3ac] ;  /* 0x00007580ff0c77ac */ /* 0x000e220008000800 */
[----:B------:R-:W-:Y:S01]  /*0090*/  CS2R R14, SRZ ;  /* 0x00000000000e7805 */ /* 0x000fe2000001ff00 */
[----:B------:R-:W1:Y:S01]  /*00a0*/  LDCU.64 UR10, c[0x0][0x358] ;  /* 0x00006b00ff0a77ac */ /* 0x000e620008000a00 */
[----:B0-----:R-:W-:-:S09]  /*00b0*/  UISETP.GE.AND UP0, UPT, UR12, 0x1, UPT ;  /* 0x000000010c00788c */ /* 0x001fd2000bf06270 */
[----:B-1----:R-:W-:Y:S05]  /*00c0*/  BRA.U !UP0, `(.L_x_6) ;  /* 0x0000000508a87547 */ /* 0x002fea000b800000 */
[----:B------:R-:W-:Y:S02]  /*00d0*/  UISETP.GE.U32.AND UP1, UPT, UR12, 0x10, UPT ;  /* 0x000000100c00788c */ /* 0x000fe4000bf26070 */
[----:B------:R-:W-:Y:S01]  /*00e0*/  IMAD R21, R0, UR12, RZ ;  /* 0x0000000c00157c24 */ /* 0x000fe2000f8e02ff */
[----:B------:R-:W-:Y:S01]  /*00f0*/  ULOP3.LUT UR8, UR12, 0xf, URZ, 0xc0, !UPT ;  /* 0x0000000f0c087892 */ /* 0x000fe2000f8ec0ff */
[----:B------:R-:W-:Y:S01]  /*0100*/  CS2R R14, SRZ ;  /* 0x00000000000e7805 */ /* 0x000fe2000001ff00 */
[----:B------:R-:W-:Y:S02]  /*0110*/  UMOV UR4, URZ ;  /* 0x000000ff00047c82 */ /* 0x000fe40008000000 */
[----:B------:R-:W-:Y:S02]  /*0120*/  UISETP.NE.AND UP0, UPT, UR8, URZ, UPT ;  /* 0x000000ff0800728c */ /* 0x000fe4000bf05270 */
[----:B------:R-:W-:Y:S09]  /*0130*/  BRA.U !UP1, `(.L_x_7) ;  /* 0x0000000109b87547 */ /* 0x000ff2000b800000 */
[----:B------:R-:W0:Y:S01]  /*0140*/  LDCU.64 UR6, c[0x0][0x388] ;  /* 0x00007100ff0677ac */ /* 0x000e220008000a00 */
[----:B------:R-:W-:Y:S01]  /*0150*/  IMAD.MOV.U32 R20, RZ, RZ, R21 ;  /* 0x000000ffff147224 */ /* 0x000fe200078e0015 */
[----:B------:R-:W-:Y:S01]  /*0160*/  CS2R R14, SRZ ;  /* 0x00000000000e7805 */ /* 0x000fe2000001ff00 */
[----:B------:R-:W-:-:S04]  /*0170*/  ULOP3.LUT UR4, UR12, 0x7ffffff0, URZ, 0xc0, !UPT ;  /* 0x7ffffff00c047892 */ /* 0x000fc8000f8ec0ff */
[----:B------:R-:W-:Y:S02]  /*0180*/  UIADD3 UR9, UPT, UPT, -UR4, URZ, URZ ;  /* 0x000000ff04097290 */ /* 0x000fe4000fffe1ff */
[----:B0-----:R-:W-:-:S04]  /*0190*/  UIADD3 UR5, UP1, UPT, UR6, 0x40, URZ ;  /* 0x0000004006057890 */ /* 0x001fc8000ff3e0ff */
[----:B------:R-:W-:-:S12]  /*01a0*/  UIADD3.X UR6, UPT, UPT, URZ, UR7, URZ, UP1, !UPT ;  /* 0x00000007ff067290 */ /* 0x000fd80008ffe4ff */
.L_x_8:
[----:B------:R-:W-:Y:S02]  /*01b0*/  IMAD.U32 R4, RZ, RZ, UR5 ;  /* 0x00000005ff047e24 */ /* 0x000fe4000f8e00ff */
[----:B------:R-:W-:Y:S02]  /*01c0*/  IMAD.U32 R5, RZ, RZ, UR6 ;  /* 0x00000006ff057e24 */ /* 0x000fe4000f8e00ff */
[----:B------:R-:W-:-:S05]  /*01d0*/  IMAD.WIDE R4, R20, 0x8, R4 ;  /* 0x0000000814047825 */ /* 0x000fca00078e0204 */
[----:B------:R-:W2:Y:S04]  /*01e0*/  LDG.E.64 R18, desc[UR10][R4.64+-0x40] ;  /* 0xffffc00a04127981 */ /* 0x000ea8000c1e1b00 */
[----:B------:R-:W3:Y:S04]  /*01f0*/  LDG.E.64 R16, desc[UR10][R4.64+-0x38] ;  /* 0xffffc80a04107981 */ /* 0x000ee8000c1e1b00 */
[----:B------:R-:W4:Y:S04]  /*0200*/  LDG.E.64 R24, desc[UR10][R4.64+-0x30] ;  /* 0xffffd00a04187981 */ /* 0x000f28000c1e1b00 */
[----:B------:R-:W5:Y:S04]  /*0210*/  LDG.E.64 R22, desc[UR10][R4.64+-0x28] ;  /* 0xffffd80a04167981 */ /* 0x000f68000c1e1b00 */
[----:B------:R-:W5:Y:S04]  /*0220*/  LDG.E.64 R12, desc[UR10][R4.64+-0x20] ;  /* 0xffffe00a040c7981 */ /* 0x000f68000c1e1b00 */
[----:B------:R-:W5:Y:S04]  /*0230*/  LDG.E.64 R6, desc[UR10][R4.64+-0x18] ;  /* 0xffffe80a04067981 */ /* 0x000f68000c1e1b00 */
[----:B------:R-:W5:Y:S04]  /*0240*/  LDG.E.64 R2, desc[UR10][R4.64+-0x10] ;  /* 0xfffff00a04027981 */ /* 0x000f68000c1e1b00 */
[----:B------:R-:W5:Y:S04]  /*0250*/  LDG.E.64 R10, desc[UR10][R4.64+-0x8] ;  /* 0xfffff80a040a7981 */ /* 0x000f68000c1e1b00 */
[----:B------:R-:W5:Y:S04]  /*0260*/  LDG.E.64 R8, desc[UR10][R4.64] ;  /* 0x0000000a04087981 */ /* 0x000f68000c1e1b00 */
[----:B------:R-:W5:Y:S01]  /*0270*/  LDG.E.64 R26, desc[UR10][R4.64+0x38] ;  /* 0x0000380a041a7981 */ /* 0x000f62000c1e1b00 */
[----:B--2---:R-:W-:-:S03]  /*0280*/  DADD R14, R18, R14 ;  /* 0x00000000120e7229 */ /* 0x004fc6000000000e */
[----:B------:R-:W2:Y:S05]  /*0290*/  LDG.E.64 R18, desc[UR10][R4.64+0x8] ;  /* 0x0000080a04127981 */ /* 0x000eaa000c1e1b00 */
[----:B---3--:R-:W-:Y:S01]  /*02a0*/  DADD R14, R14, R16 ;  /* 0x000000000e0e7229 */ /* 0x008fe20000000010 */
[----:B------:R-:W3:Y:S07]  /*02b0*/  LDG.E.64 R16, desc[UR10][R4.64+0x10] ;  /* 0x0000100a04107981 */ /* 0x000eee000c1e1b00 */
[----:B----4-:R-:W-:-:S02]  /*02c0*/  DADD R24, R14, R24 ;  /* 0x000000000e187229 */ /* 0x010fc40000000018 */
[----:B------:R-:W4:Y:S06]  /*02d0*/  LDG.E.64 R14, desc[UR10][R4.64+0x18] ;  /* 0x0000180a040e7981 */ /* 0x000f2c000c1e1b00 */
[----:B-----5:R-:W-:Y:S01]  /*02e0*/  DADD R24, R24, R22 ;  /* 0x0000000018187229 */ /* 0x020fe20000000016 */
[----:B------:R-:W5:Y:S07]  /*02f0*/  LDG.E.64 R22, desc[UR10][R4.64+0x20] ;  /* 0x0000200a04167981 */ /* 0x000f6e000c1e1b00 */
[----:B------:R-:W-:Y:S01]  /*0300*/  DADD R24, R24, R12 ;  /* 0x0000000018187229 */ /* 0x000fe2000000000c */
[----:B------:R-:W5:Y:S07]  /*0310*/  LDG.E.64 R12, desc[UR10][R4.64+0x28] ;  /* 0x0000280a040c7981 */ /* 0x000f6e000c1e1b00 */
[----:B------:R-:W-:Y:S01]  /*0320*/  DADD R24, R24, R6 ;  /* 0x0000000018187229 */ /* 0x000fe20000000006 */
[----:B------:R-:W5:Y:S07]  /*0330*/  LDG.E.64 R6, desc[UR10][R4.64+0x30] ;  /* 0x0000300a04067981 */ /* 0x000f6e000c1e1b00 */
[----:B------:R-:W-:-:S08]  /*0340*/  DADD R2, R24, R2 ;  /* 0x0000000018027229 */ /* 0x000fd00000000002 */
[----:B------:R-:W-:-:S08]  /*0350*/  DADD R2, R2, R10 ;  /* 0x0000000002027229 */ /* 0x000fd0000000000a */
[----:B------:R-:W-:Y:S01]  /*0360*/  DADD R2, R2, R8 ;  /* 0x0000000002027229 */ /* 0x000fe20000000008 */
[----:B------:R-:W-:-:S04]  /*0370*/  UIADD3 UR9, UPT, UPT, UR9, 0x10, URZ ;  /* 0x0000001009097890 */ /* 0x000fc8000fffe0ff */
[----:B------:R-:W-:Y:S01]  /*0380*/  UISETP.NE.AND UP1, UPT, UR9, URZ, UPT ;  /* 0x000000ff0900728c */ /* 0x000fe2000bf25270 */
[----:B------:R-:W-:Y:S02]  /*0390*/  VIADD R20, R20, 0x10 ;  /* 0x0000001014147836 */ /* 0x000fe40000000000 */
[----:B--2---:R-:W-:-:S08]  /*03a0*/  DADD R2, R2, R18 ;  /* 0x0000000002027229 */ /* 0x004fd00000000012 */
[----:B---3--:R-:W-:-:S08]  /*03b0*/  DADD R2, R2, R16 ;  /* 0x0000000002027229 */ /* 0x008fd00000000010 */
[----:B----4-:R-:W-:-:S08]  /*03c0*/  DADD R2, R2, R14 ;  /* 0x0000000002027229 */ /* 0x010fd0000000000e */
[----:B-----5:R-:W-:-:S08]  /*03d0*/  DADD R2, R2, R22 ;  /* 0x0000000002027229 */ /* 0x020fd00000000016 */
[----:B------:R-:W-:-:S08]  /*03e0*/  DADD R2, R2, R12 ;  /* 0x0000000002027229 */ /* 0x000fd0000000000c */
[----:B------:R-:W-:-:S08]  /*03f0*/  DADD R2, R2, R6 ;  /* 0x0000000002027229 */ /* 0x000fd00000000006 */
[----:B------:R-:W-:Y:S01]  /*0400*/  DADD R14, R2, R26 ;  /* 0x00000000020e7229 */ /* 0x000fe2000000001a */
[----:B------:R-:W-:Y:S10]  /*0410*/  BRA.U UP1, `(.L_x_8) ;  /* 0xfffffffd01647547 */ /* 0x000ff4000b83ffff */
.L_x_7:
[----:B------:R-:W-:Y:S05]  /*0420*/  BRA.U !UP0, `(.L_x_6) ;  /* 0x0000000108d07547 */ /* 0x000fea000b800000 */
[----:B------:R-:W-:Y:S02]  /*0430*/  UISETP.GE.U32.AND UP0, UPT, UR8, 0x8, UPT ;  /* 0x000000080800788c */ /* 0x000fe4000bf06070 */
[----:B------:R-:W-:-:S04]  /*0440*/  ULOP3.LUT UR6, UR12, 0x7, URZ, 0xc0, !UPT ;  /* 0x000000070c067892 */ /* 0x000fc8000f8ec0ff */
[----:B------:R-:W-:-:S03]  /*0450*/  UISETP.NE.AND UP1, UPT, UR6, URZ, UPT ;  /* 0x000000ff0600728c */ /* 0x000fc6000bf25270 */
[----:B------:R-:W-:Y:S08]  /*0460*/  BRA.U !UP0, `(.L_x_9) ;  /* 0x0000000108507547 */ /* 0x000ff0000b800000 */
[----:B------:R-:W0:Y:S01]  /*0470*/  LDC.64 R12, c[0x0][0x388] ;  /* 0x0000e200ff0c7b82 */ /* 0x000e220000000a00 */
[----:B------:R-:W-:-:S04]  /*0480*/  VIADD R3, R21, UR4 ;  /* 0x0000000415037c36 */ /* 0x000fc80008000000 */
[----:B0-----:R-:W-:-:S05]  /*0490*/  IMAD.WIDE R12, R3, 0x8, R12 ;  /* 0x00000008030c7825 */ /* 0x001fca00078e020c */
[----:B------:R-:W2:Y:S04]  /*04a0*/  LDG.E.64 R16, desc[UR10][R12.64] ;  /* 0x0000000a0c107981 */ /* 0x000ea8000c1e1b00 */
[----:B------:R-:W3:Y:S04]  /*04b0*/  LDG.E.64 R18, desc[UR10][R12.64+0x8] ;  /* 0x0000080a0c127981 */ /* 0x000ee8000c1e1b00 */
[----:B------:R-:W4:Y:S04]  /*04c0*/  LDG.E.64 R22, desc[UR10][R12.64+0x10] ;  /* 0x0000100a0c167981 */ /* 0x000f28000c1e1b00 */
[----:B------:R-:W5:Y:S04]  /*04d0*/  LDG.E.64 R8, desc[UR10][R12.64+0x18] ;  /* 0x0000180a0c087981 */ /* 0x000f68000c1e1b00 */
[----:B------:R-:W5:Y:S04]  /*04e0*/  LDG.E.64 R6, desc[UR10][R12.64+0x20] ;  /* 0x0000200a0c067981 */ /* 0x000f68000c1e1b00 */
[----:B------:R-:W5:Y:S04]  /*04f0*/  LDG.E.64 R4, desc[UR10][R12.64+0x28] ;  /* 0x0000280a0c047981 */ /* 0x000f68000c1e1b00 */
[----:B------:R-:W5:Y:S04]  /*0500*/  LDG.E.64 R2, desc[UR10][R12.64+0x30] ;  /* 0x0000300a0c027981 */ /* 0x000f68000c1e1b00 */
[----:B------:R-:W5:Y:S01]  /*0510*/  LDG.E.64 R10, desc[UR10][R12.64+0x38] ;  /* 0x0000380a0c0a7981 */ /* 0x000f62000c1e1b00 */
[----:B------:R-:W-:Y:S01]  /*0520*/  UIADD3 UR4, UPT, UPT, UR4, 0x8, URZ ;  /* 0x0000000804047890 */ /* 0x000fe2000fffe0ff */
[----:B--2---:R-:W-:-:S08]  /*0530*/  DADD R16, R14, R16 ;  /* 0x000000000e107229 */ /* 0x004fd00000000010 */
[----:B---3--:R-:W-:-:S08]  /*0540*/  DADD R16, R16, R18 ;  /* 0x0000000010107229 */ /* 0x008fd00000000012 */
[----:B----4-:R-:W-:-:S08]  /*0550*/  DADD R16, R16, R22 ;  /* 0x0000000010107229 */ /* 0x010fd00000000016 */
[----:B-----5:R-:W-:-:S08]  /*0560*/  DADD R8, R16, R8 ;  /* 0x0000000010087229 */ /* 0x020fd00000000008 */
[----:B------:R-:W-:-:S08]  /*0570*/  DADD R6, R8, R6 ;  /* 0x0000000008067229 */ /* 0x000fd00000000006 */
[----:B------:R-:W-:-:S08]  /*0580*/  DADD R4, R6, R4 ;  /* 0x0000000006047229 */ /* 0x000fd00000000004 */
[----:B------:R-:W-:-:S08]  /*0590*/  DADD R2, R4, R2 ;  /* 0x0000000004027229 */ /* 0x000fd00000000002 */
[----:B------:R-:W-:-:S11]  /*05a0*/  DADD R14, R2, R10 ;  /* 0x00000000020e7229 */ /* 0x000fd6000000000a */
.L_x_9:
        /* <DEDUP_REMOVED lines=11> */
[----:B------:R-:W5:Y:S01]  /*0660*/  LDG.E.64 R10, desc[UR10][R2.64+0x18] ;  /* 0x0000180a020a7981 */ /* 0x000f62000c1e1b00 */
[----:B------:R-:W-:Y:S01]  /*0670*/  UIADD3 UR4, UPT, UPT, UR4, 0x4, URZ ;  /* 0x0000000404047890 */ /* 0x000fe2000fffe0ff */
[----:B--2---:R-:W-:-:S08]  /*0680*/  DADD R4, R14, R4 ;  /* 0x000000000e047229 */ /* 0x004fd00000000004 */
[----:B---3--:R-:W-:-:S08]  /*0690*/  DADD R4, R4, R6 ;  /* 0x0000000004047229 */ /* 0x008fd00000000006 */
[----:B----4-:R-:W-:-:S08]  /*06a0*/  DADD R4, R4, R8 ;  /* 0x0000000004047229 */ /* 0x010fd00000000008 */
[----:B-----5:R-:W-:-:S11]  /*06b0*/  DADD R14, R4, R10 ;  /* 0x00000000040e7229 */ /* 0x020fd6000000000a */
.L_x_10:
[----:B------:R-:W-:Y:S05]  /*06c0*/  BRA.U !UP1, `(.L_x_6) ;  /* 0x0000000109287547 */ /* 0x000fea000b800000 */
[----:B------:R-:W0:Y:S01]  /*06d0*/  LDC.64 R4, c[0x0][0x388] ;  /* 0x0000e200ff047b82 */ /* 0x000e220000000a00 */
[----:B------:R-:W-:Y:S01]  /*06e0*/  VIADD R21, R21, UR4 ;  /* 0x0000000415157c36 */ /* 0x000fe20008000000 */
[----:B------:R-:W-:-:S12]  /*06f0*/  UIADD3 UR5, UPT, UPT, -UR5, URZ, URZ ;  /* 0x000000ff05057290 */ /* 0x000fd8000fffe1ff */
.L_x_11:
[----:B0-----:R-:W-:-:S06]  /*0700*/  IMAD.WIDE R2, R21, 0x8, R4 ;  /* 0x0000000815027825 */ /* 0x001fcc00078e0204 */
[----:B------:R-:W2:Y:S01]  /*0710*/  LDG.E.64 R2, desc[UR10][R2.64] ;  /* 0x0000000a02027981 */ /* 0x000ea2000c1e1b00 */
[----:B------:R-:W-:Y:S01]  /*0720*/  UIADD3 UR5, UPT, UPT, UR5, 0x1, URZ ;  /* 0x0000000105057890 */ /* 0x000fe2000fffe0ff */
[----:B------:R-:W-:-:S03]  /*0730*/  VIADD R21, R21, 0x1 ;  /* 0x0000000115157836 */ /* 0x000fc60000000000 */
[----:B------:R-:W-:Y:S01]  /*0740*/  UISETP.NE.AND UP0, UPT, UR5, URZ, UPT ;  /* 0x000000ff0500728c */ /* 0x000fe2000bf05270 */
[----:B--2---:R-:W-:-:S08]  /*0750*/  DADD R14, R2, R14 ;  /* 0x00000000020e7229 */ /* 0x004fd0000000000e */
[----:B------:R-:W-:Y:S05]  /*0760*/  BRA.U UP0, `(.L_x_11) ;  /* 0xfffffffd00e47547 */ /* 0x000fea000b83ffff */
.L_x_6:
[----:B------:R-:W0:Y:S01]  /*0770*/  LDC.64 R6, c[0x0][0x390] ;  /* 0x0000e400ff067b82 */ /* 0x000e220000000a00 */
[----:B------:R-:W1:Y:S01]  /*0780*/  I2F.F64 R10, UR12 ;  /* 0x0000000c000a7d12 */ /* 0x000e620008201c00 */
[----:B------:R-:W-:Y:S01]  /*0790*/  IMAD.MOV.U32 R2, RZ, RZ, 0x1 ;  /* 0x00000001ff027424 */ /* 0x000fe200078e00ff */
[----:B------:R-:W2:Y:S01]  /*07a0*/  LDCU.64 UR4, c[0x0][0x3a0] ;  /* 0x00007400ff0477ac */ /* 0x000ea20008000a00 */
[----:B0-----:R-:W-:-:S05]  /*07b0*/  IMAD.WIDE R6, R0, 0x8, R6 ;  /* 0x0000000800067825 */ /* 0x001fca00078e0206 */
[----:B------:R-:W2:Y:S01]  /*07c0*/  LDG.E.64 R4, desc[UR10][R6.64] ;  /* 0x0000000a06047981 */ /* 0x000ea2000c1e1b00 */
[----:B-1----:R-:W0:Y:S01]  /*07d0*/  MUFU.RCP64H R3, R11 ;  /* 0x0000000b00037308 */ /* 0x002e220000001800 */
[----:B------:R-:W-:Y:S01]  /*07e0*/  FSETP.GEU.AND P1, PT, |R15|, 6.5827683646048100446e-37, PT ;  /* 0x036000000f00780b */ /* 0x000fe20003f2e200 */
[----:B------:R-:W-:Y:S01]  /*07f0*/  BSSY.RECONVERGENT B0, `(.L_x_12) ;  /* 0x0000011000007945 */ /* 0x000fe20003800200 */
[----:B0-----:R-:W-:-:S08]  /*0800*/  DFMA R8, -R10, R2, 1 ;  /* 0x3ff000000a08742b */ /* 0x001fd00000000102 */
[----:B------:R-:W-:-:S08]  /*0810*/  DFMA R8, R8, R8, R8 ;  /* 0x000000080808722b */ /* 0x000fd00000000008 */
[----:B------:R-:W-:-:S08]  /*0820*/  DFMA R8, R2, R8, R2 ;  /* 0x000000080208722b */ /* 0x000fd00000000002 */
[----:B------:R-:W-:-:S08]  /*0830*/  DFMA R2, -R10, R8, 1 ;  /* 0x3ff000000a02742b */ /* 0x000fd00000000108 */
[----:B------:R-:W-:-:S08]  /*0840*/  DFMA R2, R8, R2, R8 ;  /* 0x000000020802722b */ /* 0x000fd00000000008 */
[----:B------:R-:W-:-:S08]  /*0850*/  DMUL R8, R2, R14 ;  /* 0x0000000e02087228 */ /* 0x000fd00000000000 */
[----:B------:R-:W-:-:S08]  /*0860*/  DFMA R12, -R10, R8, R14 ;  /* 0x000000080a0c722b */ /* 0x000fd0000000010e */
[----:B------:R-:W-:-:S10]  /*0870*/  DFMA R2, R2, R12, R8 ;  /* 0x0000000c0202722b */ /* 0x000fd40000000008 */
[----:B------:R-:W-:-:S05]  /*0880*/  FFMA R8, RZ, R11, R3 ;  /* 0x0000000bff087223 */ /* 0x000fca0000000003 */
[----:B------:R-:W-:Y:S01]  /*0890*/  FSETP.GT.AND P0, PT, |R8|, 1.469367938527859385e-39, PT ;  /* 0x001000000800780b */ /* 0x000fe20003f04200 */
[----:B--2---:R-:W-:-:S12]  /*08a0*/  DMUL R4, R4, UR4 ;  /* 0x0000000404047c28 */ /* 0x004fd80008000000 */
[----:B------:R-:W-:Y:S05]  /*08b0*/  @P0 BRA P1, `(.L_x_13) ;  /* 0x0000000000100947 */ /* 0x000fea0000800000 */
[----:B------:R-:W-:Y:S01]  /*08c0*/  IMAD.MOV.U32 R8, RZ, RZ, R14 ;  /* 0x000000ffff087224 */ /* 0x000fe200078e000e */
[----:B------:R-:W-:Y:S01]  /*08d0*/  MOV R14, 0x900 ;  /* 0x00000900000e7802 */ /* 0x000fe20000000f00 */
[----:B------:R-:W-:-:S07]  /*08e0*/  IMAD.MOV.U32 R9, RZ, RZ, R15 ;  /* 0x000000ffff097224 */ /* 0x000fce00078e000f */
[----:B------:R-:W-:Y:S05]  /*08f0*/  CALL.REL.NOINC `($__internal_0_$__cuda_sm20_div_rn_f64_full) ;  /* 0x0000000000287944 */ /* 0x000fea0003c00000 */
.L_x_13:
[----:B------:R-:W-:Y:S05]  /*0900*/  BSYNC.RECONVERGENT B0 ;  /* 0x0000000000007941 */ /* 0x000fea0003800200 */
.L_x_12:
[----:B------:R-:W0:Y:S01]  /*0910*/  LDC.64 R8, c[0x0][0x380] ;  /* 0x0000e000ff087b82 */ /* 0x000e220000000a00 */
[----:B------:R-:W1:Y:S02]  /*0920*/  LDCU.64 UR4, c[0x0][0x398] ;  /* 0x00007300ff0477ac */ /* 0x000e640008000a00 */
[----:B-1----:R-:W-:Y:S01]  /*0930*/  DFMA R4, R2, UR4, R4 ;  /* 0x0000000402047c2b */ /* 0x002fe20008000004 */
[----:B0-----:R-:W-:-:S06]  /*0940*/  IMAD.WIDE R2, R0, 0x8, R8 ;  /* 0x0000000800027825 */ /* 0x001fcc00078e0208 */
[----:B------:R-:W-:Y:S04]  /*0950*/  STG.E.64 desc[UR10][R6.64], R4 ;  /* 0x0000000406007986 */ /* 0x000fe8000c101b0a */
[----:B------:R-:W2:Y:S02]  /*0960*/  LDG.E.64 R8, desc[UR10][R2.64] ;  /* 0x0000000a02087981 */ /* 0x000ea4000c1e1b00 */
[----:B--2---:R-:W-:-:S07]  /*0970*/  DADD R8, -R4, R8 ;  /* 0x0000000004087229 */ /* 0x004fce0000000108 */
[----:B------:R-:W-:Y:S01]  /*0980*/  STG.E.64 desc[UR10][R2.64], R8 ;  /* 0x0000000802007986 */ /* 0x000fe2000c101b0a */
[----:B------:R-:W-:Y:S05]  /*0990*/  EXIT ;  /* 0x000000000000794d */ /* 0x000fea0003800000 */
        .weak           $__internal_0_$__cuda_sm20_div_rn_f64_full
        .type           $__internal_0_$__cuda_sm20_div_rn_f64_full,@function
        .size           $__internal_0_$__cuda_sm20_div_rn_f64_full,(.L_x_118 - $__internal_0_$__cuda_sm20_div_rn_f64_full)
$__internal_0_$__cuda_sm20_div_rn_f64_full:
[C---:B------:R-:W-:Y:S01]  /*09a0*/  FSETP.GEU.AND P0, PT, |R11|.reuse, 1.469367938527859385e-39, PT ;  /* 0x001000000b00780b */ /* 0x040fe20003f0e200 */
[--C-:B------:R-:W-:Y:S01]  /*09b0*/  IMAD.MOV.U32 R12, RZ, RZ, R10.reuse ;  /* 0x000000ffff0c7224 */ /* 0x100fe200078e000a */
[----:B------:R-:W-:Y:S01]  /*09c0*/  LOP3.LUT R2, R11, 0x800fffff, RZ, 0xc0, !PT ;  /* 0x800fffff0b027812 */ /* 0x000fe200078ec0ff */
[----:B------:R-:W-:Y:S01]  /*09d0*/  IMAD.MOV.U32 R13, RZ, RZ, R11 ;  /* 0x000000ffff0d7224 */ /* 0x000fe200078e000b */
[C---:B------:R-:W-:Y:S01]  /*09e0*/  FSETP.GEU.AND P2, PT, |R9|.reuse, 1.469367938527859385e-39, PT ;  /* 0x001000000900780b */ /* 0x040fe20003f4e200 */
[----:B------:R-:W-:Y:S01]  /*09f0*/  IMAD.MOV.U32 R18, RZ, RZ, 0x1 ;  /* 0x00000001ff127424 */ /* 0x000fe200078e00ff */
[----:B------:R-:W-:Y:S01]  /*0a00*/  LOP3.LUT R3, R2, 0x3ff00000, RZ, 0xfc, !PT ;  /* 0x3ff0000002037812 */ /* 0x000fe200078efcff */
[----:B------:R-:W-:Y:S01]  /*0a10*/  IMAD.MOV.U32 R2, RZ, RZ, R10 ;  /* 0x000000ffff027224 */ /* 0x000fe200078e000a */
[----:B------:R-:W-:Y:S01]  /*0a20*/  LOP3.LUT R15, R9, 0x7ff00000, RZ, 0xc0, !PT ;  /* 0x7ff00000090f7812 */ /* 0x000fe200078ec0ff */
[----:B------:R-:W-:Y:S01]  /*0a30*/  BSSY.RECONVERGENT B1, `(.L_x_14) ;  /* 0x0000051000017945 */ /* 0x000fe20003800200 */
[----:B------:R-:W-:-:S03]  /*0a40*/  LOP3.LUT R22, R11, 0x7ff00000, RZ, 0xc0, !PT ;  /* 0x7ff000000b167812 */ /* 0x000fc600078ec0ff */
[----:B------:R-:W-:Y:S01]  /*0a50*/  @!P0 DMUL R2, R12, 8.98846567431157953865e+307 ;  /* 0x7fe000000c028828 */ /* 0x000fe20000000000 */
[----:B------:R-:W-:-:S03]  /*0a60*/  ISETP.GE.U32.AND P1, PT, R15, R22, PT ;  /* 0x000000160f00720c */ /* 0x000fc60003f26070 */
[----:B------:R-:W-:Y:S01]  /*0a70*/  @!P2 LOP3.LUT R10, R13, 0x7ff00000, RZ, 0xc0, !PT ;  /* 0x7ff000000d0aa812 */ /* 0x000fe200078ec0ff */
[----:B------:R-:W-:Y:S01]  /*0a80*/  @!P2 IMAD.MOV.U32 R24, RZ, RZ, RZ ;  /* 0x000000ffff18a224 */ /* 0x000fe200078e00ff */
[----:B------:R-:W0:Y:S02]  /*0a90*/  MUFU.RCP64H R19, R3 ;  /* 0x0000000300137308 */ /* 0x000e240000001800 */
[----:B------:R-:W-:Y:S01]  /*0aa0*/  @!P2 ISETP.GE.U32.AND P3, PT, R15, R10, PT ;  /* 0x0000000a0f00a20c */ /* 0x000fe20003f66070 */
[----:B------:R-:W-:Y:S01]  /*0ab0*/  IMAD.MOV.U32 R10, RZ, RZ, R8 ;  /* 0x000000ffff0a7224 */ /* 0x000fe200078e0008 */
[----:B0-----:R-:W-:-:S08]  /*0ac0*/  DFMA R16, R18, -R2, 1 ;  /* 0x3ff000001210742b */ /* 0x001fd00000000802 */
[----:B------:R-:W-:Y:S01]  /*0ad0*/  DFMA R20, R16, R16, R16 ;  /* 0x000000101014722b */ /* 0x000fe20000000010 */
[----:B------:R-:W-:-:S05]  /*0ae0*/  IMAD.MOV.U32 R16, RZ, RZ, 0x1ca00000 ;  /* 0x1ca00000ff107424 */ /* 0x000fca00078e00ff */
[C---:B------:R-:W-:Y:S02]  /*0af0*/  @!P2 SEL R17, R16.reuse, 0x63400000, !P3 ;  /* 0x634000001011a807 */ /* 0x040fe40005800000 */
[----:B------:R-:W-:Y:S01]  /*0b00*/  DFMA R18, R18, R20, R18 ;  /* 0x000000141212722b */ /* 0x000fe20000000012 */
[----:B------:R-:W-:Y:S02]  /*0b10*/  SEL R11, R16, 0x63400000, !P1 ;  /* 0x63400000100b7807 */ /* 0x000fe40004800000 */
[--C-:B------:R-:W-:Y:S02]  /*0b20*/  @!P2 LOP3.LUT R17, R17, 0x80000000, R9.reuse, 0xf8, !PT ;  /* 0x800000001111a812 */ /* 0x100fe400078ef809 */
[----:B------:R-:W-:Y:S02]  /*0b30*/  LOP3.LUT R11, R11, 0x800fffff, R9, 0xf8, !PT ;  /* 0x800fffff0b0b7812 */ /* 0x000fe400078ef809 */
[----:B------:R-:W-:Y:S01]  /*0b40*/  @!P2 LOP3.LUT R25, R17, 0x100000, RZ, 0xfc, !PT ;  /* 0x001000001119a812 */ /* 0x000fe200078efcff */
[----:B------:R-:W-:-:S05]  /*0b50*/  DFMA R20, R18, -R2, 1 ;  /* 0x3ff000001214742b */ /* 0x000fca0000000802 */
[----:B------:R-:W-:Y:S01]  /*0b60*/  @!P2 DFMA R10, R10, 2, -R24 ;  /* 0x400000000a0aa82b */ /* 0x000fe20000000818 */
[----:B------:R-:W-:Y:S02]  /*0b70*/  IMAD.MOV.U32 R24, RZ, RZ, R15 ;  /* 0x000000ffff187224 */ /* 0x000fe400078e000f */
[----:B------:R-:W-:Y:S01]  /*0b80*/  DFMA R18, R18, R20, R18 ;  /* 0x000000141212722b */ /* 0x000fe20000000012 */
[----:B------:R-:W-:Y:S02]  /*0b90*/  MOV R25, R22 ;  /* 0x0000001600197202 */ /* 0x000fe40000000f00 */
[----:B------:R-:W-:-:S04]  /*0ba0*/  @!P0 LOP3.LUT R25, R3, 0x7ff00000, RZ, 0xc0, !PT ;  /* 0x7ff0000003198812 */ /* 0x000fc800078ec0ff */
[----:B------:R-:W-:Y:S01]  /*0bb0*/  @!P2 LOP3.LUT R24, R11, 0x7ff00000, RZ, 0xc0, !PT ;  /* 0x7ff000000b18a812 */ /* 0x000fe200078ec0ff */
[----:B------:R-:W-:-:S04]  /*0bc0*/  DMUL R20, R18, R10 ;  /* 0x0000000a12147228 */ /* 0x000fc80000000000 */
[----:B------:R-:W-:-:S04]  /*0bd0*/  VIADD R17, R24, 0xffffffff ;  /* 0xffffffff18117836 */ /* 0x000fc80000000000 */
[----:B------:R-:W-:Y:S01]  /*0be0*/  DFMA R22, R20, -R2, R10 ;  /* 0x800000021416722b */ /* 0x000fe2000000000a */
[----:B------:R-:W-:Y:S01]  /*0bf0*/  ISETP.GT.U32.AND P0, PT, R17, 0x7feffffe, PT ;  /* 0x7feffffe1100780c */ /* 0x000fe20003f04070 */
[----:B------:R-:W-:-:S05]  /*0c00*/  VIADD R17, R25, 0xffffffff ;  /* 0xffffffff19117836 */ /* 0x000fca0000000000 */
[----:B------:R-:W-:Y:S01]  /*0c10*/  ISETP.GT.U32.OR P0, PT, R17, 0x7feffffe, P0 ;  /* 0x7feffffe1100780c */ /* 0x000fe20000704470 */
[----:B------:R-:W-:-:S12]  /*0c20*/  DFMA R18, R18, R22, R20 ;  /* 0x000000161212722b */ /* 0x000fd80000000014 */
[----:B------:R-:W-:Y:S05]  /*0c30*/  @P0 BRA `(.L_x_15) ;  /* 0x00000000006c0947 */ /* 0x000fea0003800000 */
[----:B------:R-:W-:-:S04]  /*0c40*/  LOP3.LUT R20, R13, 0x7ff00000, RZ, 0xc0, !PT ;  /* 0x7ff000000d147812 */ /* 0x000fc800078ec0ff */
[CC--:B------:R-:W-:Y:S02]  /*0c50*/  VIADDMNMX R8, R15.reuse, -R20.reuse, 0xb9600000, !PT ;  /* 0xb96000000f087446 */ /* 0x0c0fe40007800914 */
[----:B------:R-:W-:Y:S01]  /*0c60*/  ISETP.GE.U32.AND P0, PT, R15, R20, PT ;  /* 0x000000140f00720c */ /* 0x000fe20003f06070 */
[----:B------:R-:W-:Y:S01]  /*0c70*/  IMAD.MOV.U32 R20, RZ, RZ, RZ ;  /* 0x000000ffff147224 */ /* 0x000fe200078e00ff */
[----:B------:R-:W-:Y:S02]  /*0c80*/  VIMNMX R8, PT, PT, R8, 0x46a00000, PT ;  /* 0x46a0000008087848 */ /* 0x000fe40003fe0100 */
[----:B------:R-:W-:-:S05]  /*0c90*/  SEL R9, R16, 0x63400000, !P0 ;  /* 0x6340000010097807 */ /* 0x000fca0004000000 */
[----:B------:R-:W-:-:S04]  /*0ca0*/  IMAD.IADD R8, R8, 0x1, -R9 ;  /* 0x0000000108087824 */ /* 0x000fc800078e0a09 */
[----:B------:R-:W-:-:S06]  /*0cb0*/  VIADD R21, R8, 0x7fe00000 ;  /* 0x7fe0000008157836 */ /* 0x000fcc0000000000 */
[----:B------:R-:W-:-:S10]  /*0cc0*/  DMUL R16, R18, R20 ;  /* 0x0000001412107228 */ /* 0x000fd40000000000 */
[----:B------:R-:W-:-:S13]  /*0cd0*/  FSETP.GTU.AND P0, PT, |R17|, 1.469367938527859385e-39, PT ;  /* 0x001000001100780b */ /* 0x000fda0003f0c200 */
[----:B------:R-:W-:Y:S05]  /*0ce0*/  @P0 BRA `(.L_x_16) ;  /* 0x0000000000940947 */ /* 0x000fea0003800000 */
[----:B------:R-:W-:Y:S01]  /*0cf0*/  DFMA R2, R18, -R2, R10 ;  /* 0x800000021202722b */ /* 0x000fe2000000000a */
[----:B------:R-:W-:-:S09]  /*0d00*/  IMAD.MOV.U32 R20, RZ, RZ, RZ ;  /* 0x000000ffff147224 */ /* 0x000fd200078e00ff */
[C---:B------:R-:W-:Y:S02]  /*0d10*/  FSETP.NEU.AND P0, PT, R3.reuse, RZ, PT ;  /* 0x000000ff0300720b */ /* 0x040fe40003f0d000 */
[----:B------:R-:W-:-:S04]  /*0d20*/  LOP3.LUT R13, R3, 0x80000000, R13, 0x48, !PT ;  /* 0x80000000030d7812 */ /* 0x000fc800078e480d */
[----:B------:R-:W-:-:S07]  /*0d30*/  LOP3.LUT R21, R13, R21, RZ, 0xfc, !PT ;  /* 0x000000150d157212 */ /* 0x000fce00078efcff */
[----:B------:R-:W-:Y:S05]  /*0d40*/  @!P0 BRA `(.L_x_16) ;  /* 0x00000000007c8947 */ /* 0x000fea0003800000 */
[----:B------:R-:W-:Y:S02]  /*0d50*/  IMAD.MOV R3, RZ, RZ, -R8 ;  /* 0x000000ffff037224 */ /* 0x000fe400078e0a08 */
[----:B------:R-:W-:-:S06]  /*0d60*/  IMAD.MOV.U32 R2, RZ, RZ, RZ ;  /* 0x000000ffff027224 */ /* 0x000fcc00078e00ff */
[----:B------:R-:W-:Y:S02]  /*0d70*/  DFMA R2, R16, -R2, R18 ;  /* 0x800000021002722b */ /* 0x000fe40000000012 */
[----:B------:R-:W-:-:S04]  /*0d80*/  DMUL.RP R18, R18, R20 ;  /* 0x0000001412127228 */ /* 0x000fc80000008000 */
[----:B------:R-:W-:-:S04]  /*0d90*/  IADD3 R2, PT, PT, -R8, -0x43300000, RZ ;  /* 0xbcd0000008027810 */ /* 0x000fc80007ffe1ff */
[----:B------:R-:W-:Y:S02]  /*0da0*/  FSETP.NEU.AND P0, PT, |R3|, R2, PT ;  /* 0x000000020300720b */ /* 0x000fe40003f0d200 */
[----:B------:R-:W-:Y:S02]  /*0db0*/  LOP3.LUT R13, R19, R13, RZ, 0x3c, !PT ;  /* 0x0000000d130d7212 */ /* 0x000fe400078e3cff */
[----:B------:R-:W-:Y:S02]  /*0dc0*/  FSEL R16, R18, R16, !P0 ;  /* 0x0000001012107208 */ /* 0x000fe40004000000 */
[----:B------:R-:W-:Y:S01]  /*0dd0*/  FSEL R17, R13, R17, !P0 ;  /* 0x000000110d117208 */ /* 0x000fe20004000000 */
[----:B------:R-:W-:Y:S06]  /*0de0*/  BRA `(.L_x_16) ;  /* 0x0000000000547947 */ /* 0x000fec0003800000 */
.L_x_15:
[----:B------:R-:W-:-:S14]  /*0df0*/  DSETP.NAN.AND P0, PT, R8, R8, PT ;  /* 0x000000080800722a */ /* 0x000fdc0003f08000 */
[----:B------:R-:W-:Y:S05]  /*0e00*/  @P0 BRA `(.L_x_17) ;  /* 0x0000000000440947 */ /* 0x000fea0003800000 */
[----:B------:R-:W-:-:S14]  /*0e10*/  DSETP.NAN.AND P0, PT, R12, R12, PT ;  /* 0x0000000c0c00722a */ /* 0x000fdc0003f08000 */
[----:B------:R-:W-:Y:S05]  /*0e20*/  @P0 BRA `(.L_x_18) ;  /* 0x0000000000300947 */ /* 0x000fea0003800000 */
[----:B------:R-:W-:Y:S01]  /*0e30*/  ISETP.NE.AND P0, PT, R24, R25, PT ;  /* 0x000000191800720c */ /* 0x000fe20003f05270 */
[----:B------:R-:W-:Y:S01]  /*0e40*/  IMAD.MOV.U32 R16, RZ, RZ, 0x0 ;  /* 0x00000000ff107424 */ /* 0x000fe200078e00ff */
[----:B------:R-:W-:-:S11]  /*0e50*/  MOV R17, 0xfff80000 ;  /* 0xfff8000000117802 */ /* 0x000fd60000000f00 */
[----:B------:R-:W-:Y:S05]  /*0e60*/  @!P0 BRA `(.L_x_16) ;  /* 0x0000000000348947 */ /* 0x000fea0003800000 */
[----:B------:R-:W-:Y:S02]  /*0e70*/  ISETP.NE.AND P0, PT, R24, 0x7ff00000, PT ;  /* 0x7ff000001800780c */ /* 0x000fe40003f05270 */
[----:B------:R-:W-:Y:S02]  /*0e80*/  LOP3.LUT R17, R9, 0x80000000, R13, 0x48, !PT ;  /* 0x8000000009117812 */ /* 0x000fe400078e480d */
[----:B------:R-:W-:-:S13]  /*0e90*/  ISETP.EQ.OR P0, PT, R25, RZ, !P0 ;  /* 0x000000ff1900720c */ /* 0x000fda0004702670 */
[----:B------:R-:W-:Y:S01]  /*0ea0*/  @P0 LOP3.LUT R2, R17, 0x7ff00000, RZ, 0xfc, !PT ;  /* 0x7ff0000011020812 */ /* 0x000fe200078efcff */
[----:B------:R-:W-:Y:S02]  /*0eb0*/  @!P0 IMAD.MOV.U32 R16, RZ, RZ, RZ ;  /* 0x000000ffff108224 */ /* 0x000fe400078e00ff */
[----:B------:R-:W-:Y:S02]  /*0ec0*/  @P0 IMAD.MOV.U32 R16, RZ, RZ, RZ ;  /* 0x000000ffff100224 */ /* 0x000fe400078e00ff */
[----:B------:R-:W-:Y:S01]  /*0ed0*/  @P0 IMAD.MOV.U32 R17, RZ, RZ, R2 ;  /* 0x000000ffff110224 */ /* 0x000fe200078e0002 */
[----:B------:R-:W-:Y:S06]  /*0ee0*/  BRA `(.L_x_16) ;  /* 0x0000000000147947 */ /* 0x000fec0003800000 */
.L_x_18:
[----:B------:R-:W-:Y:S01]  /*0ef0*/  LOP3.LUT R17, R13, 0x80000, RZ, 0xfc, !PT ;  /* 0x000800000d117812 */ /* 0x000fe200078efcff */
[----:B------:R-:W-:Y:S01]  /*0f00*/  IMAD.MOV.U32 R16, RZ, RZ, R12 ;  /* 0x000000ffff107224 */ /* 0x000fe200078e000c */
[----:B------:R-:W-:Y:S06]  /*0f10*/  BRA `(.L_x_16) ;  /* 0x0000000000087947 */ /* 0x000fec0003800000 */
.L_x_17:
[----:B------:R-:W-:Y:S01]  /*0f20*/  LOP3.LUT R17, R9, 0x80000, RZ, 0xfc, !PT ;  /* 0x0008000009117812 */ /* 0x000fe200078efcff */
[----:B------:R-:W-:-:S07]  /*0f30*/  IMAD.MOV.U32 R16, RZ, RZ, R8 ;  /* 0x000000ffff107224 */ /* 0x000fce00078e0008 */
.L_x_16:
[----:B------:R-:W-:Y:S05]  /*0f40*/  BSYNC.RECONVERGENT B1 ;  /* 0x0000000000017941 */ /* 0x000fea0003800200 */
.L_x_14:
[----:B------:R-:W-:Y:S02]  /*0f50*/  IMAD.MOV.U32 R15, RZ, RZ, 0x0 ;  /* 0x00000000ff0f7424 */ /* 0x000fe400078e00ff */
[----:B------:R-:W-:Y:S02]  /*0f60*/  IMAD.MOV.U32 R2, RZ, RZ, R16 ;  /* 0x000000ffff027224 */ /* 0x000fe400078e0010 */
[----:B------:R-:W-:Y:S01]  /*0f70*/  IMAD.MOV.U32 R3, RZ, RZ, R17 ;  /* 0x000000ffff037224 */ /* 0x000fe200078e0011 */
[----:B------:R-:W-:Y:S06]  /*0f80*/  RET.REL.NODEC R14 `(_Z23updateBiasesBatchKernelPdS_S_ddii) ;  /* 0xfffffff00e1c7950 */ /* 0x000fec0003c3ffff */
.L_x_19:
        /* <DEDUP_REMOVED lines=15> */
.L_x_118:


//--------------------- .text._Z24updateWeightsBatchKernelPdS_S_S_dddiii --------------------------
	.section	.text._Z24updateWeightsBatchKernelPdS_S_S_dddiii,"ax",@progbits
	.align	128
        .global         _Z24updateWeightsBatchKernelPdS_S_S_dddiii
        .type           _Z24updateWeightsBatchKernelPdS_S_S_dddiii,@function
        .size           _Z24updateWeightsBatchKernelPdS_S_S_dddiii,(.L_x_119 - _Z24updateWeightsBatchKernelPdS_S_S_dddiii)
        .other          _Z24updateWeightsBatchKernelPdS_S_S_dddiii,@"STO_CUDA_ENTRY STV_DEFAULT"
_Z24updateWeightsBatchKernelPdS_S_S_dddiii:
.text._Z24updateWeightsBatchKernelPdS_S_S_dddiii:
[----:B------:R-:W-:Y:S01]  /*0000*/  LDC R1, c[0x0][0x37c] ;  /* 0x0000df00ff017b82 */ /* 0x000fe20000000800 */
[----:B------:R-:W0:Y:S07]  /*0010*/  S2R R5, SR_TID.X ;  /* 0x0000000000057919 */ /* 0x000e2e0000002100 */
[----:B------:R-:W0:Y:S08]  /*0020*/  S2UR UR4, SR_CTAID.X ;  /* 0x00000000000479c3 */ /* 0x000e300000002500 */
[----:B------:R-:W0:Y:S08]  /*0030*/  LDC R0, c[0x0][0x360] ;  /* 0x0000d800ff007b82 */ /* 0x000e300000000800 */
[----:B------:R-:W1:Y:S01]  /*0040*/  LDC.64 R2, c[0x0][0x3b8] ;  /* 0x0000ee00ff027b82 */ /* 0x000e620000000a00 */
[----:B0-----:R-:W-:-:S02]  /*0050*/  IMAD R0, R0, UR4, R5 ;  /* 0x0000000400007c24 */ /* 0x001fc4000f8e0205 */
[----:B-1----:R-:W-:-:S05]  /*0060*/  IMAD R5, R3, R2, RZ ;  /* 0x0000000203057224 */ /* 0x002fca00078e02ff */
[----:B------:R-:W-:-:S13]  /*0070*/  ISETP.GE.AND P0, PT, R0, R5, PT ;  /* 0x000000050000720c */ /* 0x000fda0003f06270 */
[----:B------:R-:W-:Y:S05]  /*0080*/  @P0 EXIT ;  /* 0x000000000000094d */ /* 0x000fea0003800000 */
[----:B------:R-:W0:Y:S01]  /*0090*/  LDCU UR7, c[0x0][0x3c0] ;  /* 0x00007800ff0777ac */ /* 0x000e220008000800 */
[----:B------:R-:W-:Y:S01]  /*00a0*/  CS2R R10, SRZ ;  /* 0x00000000000a7805 */ /* 0x000fe2000001ff00 */
[----:B------:R-:W1:Y:S01]  /*00b0*/  LDCU.64 UR8, c[0x0][0x358] ;  /* 0x00006b00ff0877ac */ /* 0x000e620008000a00 */
[----:B0-----:R-:W-:-:S09]  /*00c0*/  UISETP.GE.AND UP0, UPT, UR7, 0x1, UPT ;  /* 0x000000010700788c */ /* 0x001fd2000bf06270 */
[----:B-1----:R-:W-:Y:S05]  /*00d0*/  BRA.U !UP0, `(.L_x_20) ;  /* 0x0000000908ac7547 */ /* 0x002fea000b800000 */
[----:B------:R-:W-:Y:S01]  /*00e0*/  IABS R7, R3 ;  /* 0x0000000300077213 */ /* 0x000fe20000000000 */
[----:B------:R-:W-:Y:S01]  /*00f0*/  UISETP.GE.U32.AND UP1, UPT, UR7, 0x10, UPT ;  /* 0x000000100700788c */ /* 0x000fe2000bf26070 */
[----:B------:R-:W-:Y:S01]  /*0100*/  CS2R R10, SRZ ;  /* 0x00000000000a7805 */ /* 0x000fe2000001ff00 */
[----:B------:R-:W-:Y:S01]  /*0110*/  ULOP3.LUT UR5, UR7, 0xf, URZ, 0xc0, !UPT ;  /* 0x0000000f07057892 */ /* 0x000fe2000f8ec0ff */
[----:B------:R-:W0:Y:S01]  /*0120*/  I2F.RP R2, R7 ;  /* 0x0000000700027306 */ /* 0x000e220000209400 */
[----:B------:R-:W-:Y:S02]  /*0130*/  UMOV UR4, URZ ;  /* 0x000000ff00047c82 */ /* 0x000fe40008000000 */
[----:B------:R-:W-:-:S05]  /*0140*/  UISETP.NE.AND UP0, UPT, UR5, URZ, UPT ;  /* 0x000000ff0500728c */ /* 0x000fca000bf05270 */
[----:B0-----:R-:W0:Y:S02]  /*0150*/  MUFU.RCP R2, R2 ;  /* 0x0000000200027308 */ /* 0x001e240000001000 */
[----:B0-----:R-:W-:-:S06]  /*0160*/  VIADD R4, R2, 0xffffffe ;  /* 0x0ffffffe02047836 */ /* 0x001fcc0000000000 */
[----:B------:R0:W1:Y:S02]  /*0170*/  F2I.FTZ.U32.TRUNC.NTZ R5, R4 ;  /* 0x0000000400057305 */ /* 0x000064000021f000 */
[----:B0-----:R-:W-:Y:S02]  /*0180*/  IMAD.MOV.U32 R4, RZ, RZ, RZ ;  /* 0x000000ffff047224 */ /* 0x001fe400078e00ff */
[----:B-1----:R-:W-:-:S04]  /*0190*/  IMAD.MOV R6, RZ, RZ, -R5 ;  /* 0x000000ffff067224 */ /* 0x002fc800078e0a05 */
[----:B------:R-:W-:Y:S01]  /*01a0*/  IMAD R9, R6, R7, RZ ;  /* 0x0000000706097224 */ /* 0x000fe200078e02ff */
[----:B------:R-:W-:-:S03]  /*01b0*/  IABS R6, R0 ;  /* 0x0000000000067213 */ /* 0x000fc60000000000 */
[----:B------:R-:W-:-:S06]  /*01c0*/  IMAD.HI.U32 R5, R5, R9, R4 ;  /* 0x0000000905057227 */ /* 0x000fcc00078e0004 */
[----:B------:R-:W-:-:S04]  /*01d0*/  IMAD.HI.U32 R5, R5, R6, RZ ;  /* 0x0000000605057227 */ /* 0x000fc800078e00ff */
[----:B------:R-:W-:-:S04]  /*01e0*/  IMAD.MOV R2, RZ, RZ, -R5 ;  /* 0x000000ffff027224 */ /* 0x000fc800078e0a05 */
[----:B------:R-:W-:-:S05]  /*01f0*/  IMAD R2, R7, R2, R6 ;  /* 0x0000000207027224 */ /* 0x000fca00078e0206 */
[----:B------:R-:W-:-:S13]  /*0200*/  ISETP.GT.U32.AND P1, PT, R7, R2, PT ;  /* 0x000000020700720c */ /* 0x000fda0003f24070 */
[----:B------:R-:W-:Y:S01]  /*0210*/  @!P1 IMAD.IADD R2, R2, 0x1, -R7 ;  /* 0x0000000102029824 */ /* 0x000fe200078e0a07 */
[----:B------:R-:W-:Y:S02]  /*0220*/  @!P1 IADD3 R5, PT, PT, R5, 0x1, RZ ;  /* 0x0000000105059810 */ /* 0x000fe40007ffe0ff */
[----:B------:R-:W-:Y:S02]  /*0230*/  ISETP.NE.AND P1, PT, R3, RZ, PT ;  /* 0x000000ff0300720c */ /* 0x000fe40003f25270 */
[----:B------:R-:W-:Y:S02]  /*0240*/  ISETP.GE.U32.AND P0, PT, R2, R7, PT ;  /* 0x000000070200720c */ /* 0x000fe40003f06070 */
[----:B------:R-:W-:-:S04]  /*0250*/  LOP3.LUT R2, R0, R3, RZ, 0x3c, !PT ;  /* 0x0000000300027212 */ /* 0x000fc800078e3cff */
[----:B------:R-:W-:-:S07]  /*0260*/  ISETP.GE.AND P2, PT, R2, RZ, PT ;  /* 0x000000ff0200720c */ /* 0x000fce0003f46270 */
[----:B------:R-:W-:-:S06]  /*0270*/  @P0 VIADD R5, R5, 0x1 ;  /* 0x0000000105050836 */ /* 0x000fcc0000000000 */
[----:B------:R-:W-:Y:S01]  /*0280*/  @!P2 IMAD.MOV R5, RZ, RZ, -R5 ;  /* 0x000000ffff05a224 */ /* 0x000fe200078e0a05 */
[----:B------:R-:W-:-:S05]  /*0290*/  @!P1 LOP3.LUT R5, RZ, R3, RZ, 0x33, !PT ;  /* 0x00000003ff059212 */ /* 0x000fca00078e33ff */
[----:B------:R-:W-:Y:S02]  /*02a0*/  IMAD.MOV R20, RZ, RZ, -R5 ;  /* 0x000000ffff147224 */ /* 0x000fe400078e0a05 */
[----:B------:R-:W-:Y:S02]  /*02b0*/  IMAD R19, R5, UR7, RZ ;  /* 0x0000000705137c24 */ /* 0x000fe4000f8e02ff */
[----:B------:R-:W-:-:S04]  /*02c0*/  IMAD R20, R3, R20, R0 ;  /* 0x0000001403147224 */ /* 0x000fc800078e0200 */
[----:B------:R-:W-:Y:S01]  /*02d0*/  IMAD R20, R20, UR7, RZ ;  /* 0x0000000714147c24 */ /* 0x000fe2000f8e02ff */
[----:B------:R-:W-:Y:S06]  /*02e0*/  BRA.U !UP1, `(.L_x_21) ;  /* 0x0000000109f87547 */ /* 0x000fec000b800000 */
[----:B------:R-:W-:Y:S01]  /*02f0*/  ULOP3.LUT UR4, UR7, 0x7ffffff0, URZ, 0xc0, !UPT ;  /* 0x7ffffff007047892 */ /* 0x000fe2000f8ec0ff */
[----:B------:R-:W-:Y:S01]  /*0300*/  IMAD.MOV.U32 R21, RZ, RZ, R20 ;  /* 0x000000ffff157224 */ /* 0x000fe200078e0014 */
[----:B------:R-:W-:Y:S02]  /*0310*/  MOV R18, R19 ;  /* 0x0000001300127202 */ /* 0x000fe40000000f00 */
[----:B------:R-:W-:Y:S01]  /*0320*/  CS2R R10, SRZ ;  /* 0x00000000000a7805 */ /* 0x000fe2000001ff00 */
[----:B------:R-:W-:-:S12]  /*0330*/  UIADD3 UR6, UPT, UPT, -UR4, URZ, URZ ;  /* 0x000000ff04067290 */ /* 0x000fd8000fffe1ff */
.L_x_22:
[----:B------:R-:W0:Y:S08]  /*0340*/  LDC.64 R4, c[0x0][0x388] ;  /* 0x0000e200ff047b82 */ /* 0x000e300000000a00 */
[----:B------:R-:W1:Y:S01]  /*0350*/  LDC.64 R2, c[0x0][0x390] ;  /* 0x0000e400ff027b82 */ /* 0x000e620000000a00 */
[----:B0-----:R-:W-:-:S05]  /*0360*/  IMAD.WIDE R4, R18, 0x8, R4 ;  /* 0x0000000812047825 */ /* 0x001fca00078e0204 */
[----:B------:R-:W2:Y:S01]  /*0370*/  LDG.E.64 R6, desc[UR8][R4.64] ;  /* 0x0000000804067981 */ /* 0x000ea2000c1e1b00 */
[----:B-1----:R-:W-:-:S03]  /*0380*/  IMAD.WIDE R2, R21, 0x8, R2 ;  /* 0x0000000815027825 */ /* 0x002fc600078e0202 */
[----:B------:R-:W3:Y:S04]  /*0390*/  LDG.E.64 R14, desc[UR8][R4.64+0x8] ;  /* 0x00000808040e7981 */ /* 0x000ee8000c1e1b00 */
[----:B------:R-:W2:Y:S04]  /*03a0*/  LDG.E.64 R8, desc[UR8][R2.64] ;  /* 0x0000000802087981 */ /* 0x000ea8000c1e1b00 */
[----:B------:R-:W3:Y:S04]  /*03b0*/  LDG.E.64 R16, desc[UR8][R2.64+0x8] ;  /* 0x0000080802107981 */ /* 0x000ee8000c1e1b00 */
[----:B------:R-:W4:Y:S04]  /*03c0*/  LDG.E.64 R12, desc[UR8][R4.64+0x10] ;  /* 0x00001008040c7981 */ /* 0x000f28000c1e1b00 */
[----:B------:R-:W4:Y:S04]  /*03d0*/  LDG.E.64 R22, desc[UR8][R2.64+0x10] ;  /* 0x0000100802167981 */ /* 0x000f28000c1e1b00 */
[----:B------:R-:W5:Y:S04]  /*03e0*/  LDG.E.64 R24, desc[UR8][R4.64+0x78] ;  /* 0x0000780804187981 */ /* 0x000f68000c1e1b00 */
[----:B------:R-:W5:Y:S01]  /*03f0*/  LDG.E.64 R26, desc[UR8][R2.64+0x78] ;  /* 0x00007808021a7981 */ /* 0x000f62000c1e1b00 */
[----:B--2---:R-:W-:-:S03]  /*0400*/  DFMA R10, R6, R8, R10 ;  /* 0x00000008060a722b */ /* 0x004fc6000000000a */
[----:B------:R-:W2:Y:S04]  /*0410*/  LDG.E.64 R6, desc[UR8][R4.64+0x18] ;  /* 0x0000180804067981 */ /* 0x000ea8000c1e1b00 */
[----:B------:R-:W2:Y:S01]  /*0420*/  LDG.E.64 R8, desc[UR8][R2.64+0x18] ;  /* 0x0000180802087981 */ /* 0x000ea2000c1e1b00 */
[----:B---3--:R-:W-:-:S03]  /*0430*/  DFMA R10, R14, R16, R10 ;  /* 0x000000100e0a722b */ /* 0x008fc6000000000a */
[----:B------:R-:W3:Y:S04]  /*0440*/  LDG.E.64 R14, desc[UR8][R4.64+0x20] ;  /* 0x00002008040e7981 */ /* 0x000ee8000c1e1b00 */
[----:B------:R-:W3:Y:S01]  /*0450*/  LDG.E.64 R16, desc[UR8][R2.64+0x20] ;  /* 0x0000200802107981 */ /* 0x000ee2000c1e1b00 */
[----:B----4-:R-:W-:-:S03]  /*0460*/  DFMA R22, R12, R22, R10 ;  /* 0x000000160c16722b */ /* 0x010fc6000000000a */
[----:B------:R-:W4:Y:S04]  /*0470*/  LDG.E.64 R10, desc[UR8][R4.64+0x28] ;  /* 0x00002808040a7981 */ /* 0x000f28000c1e1b00 */
[----:B------:R-:W4:Y:S01]  /*0480*/  LDG.E.64 R12, desc[UR8][R2.64+0x28] ;  /* 0x00002808020c7981 */ /* 0x000f22000c1e1b00 */
        /* <DEDUP_REMOVED lines=27> */
[----:B------:R-:W-:-:S04]  /*0640*/  UIADD3 UR6, UPT, UPT, UR6, 0x10, URZ ;  /* 0x0000001006067890 */ /* 0x000fc8000fffe0ff */
[----:B------:R-:W-:Y:S01]  /*0650*/  UISETP.NE.AND UP1, UPT, UR6, URZ, UPT ;  /* 0x000000ff0600728c */ /* 0x000fe2000bf25270 */
[----:B------:R-:W-:Y:S02]  /*0660*/  VIADD R18, R18, 0x10 ;  /* 0x0000001012127836 */ /* 0x000fe40000000000 */
[----:B------:R-:W-:Y:S01]  /*0670*/  VIADD R21, R21, 0x10 ;  /* 0x0000001015157836 */ /* 0x000fe20000000000 */
[----:B--2---:R-:W-:-:S08]  /*0680*/  DFMA R6, R6, R8, R10 ;  /* 0x000000080606722b */ /* 0x004fd0000000000a */
[----:B---3--:R-:W-:-:S08]  /*0690*/  DFMA R6, R14, R16, R6 ;  /* 0x000000100e06722b */ /* 0x008fd00000000006 */
[----:B----4-:R-:W-:-:S08]  /*06a0*/  DFMA R6, R12, R22, R6 ;  /* 0x000000160c06722b */ /* 0x010fd00000000006 */
[----:B-----5:R-:W-:Y:S01]  /*06b0*/  DFMA R10, R24, R26, R6 ;  /* 0x0000001a180a722b */ /* 0x020fe20000000006 */
[----:B------:R-:W-:Y:S10]  /*06c0*/  BRA.U UP1, `(.L_x_22) ;  /* 0xfffffffd011c7547 */ /* 0x000ff4000b83ffff */
.L_x_21:
[----:B------:R-:W-:Y:S05]  /*06d0*/  BRA.U !UP0, `(.L_x_20) ;  /* 0x00000005082c7547 */ /* 0x000fea000b800000 */
[----:B------:R-:W-:Y:S02]  /*06e0*/  UISETP.GE.U32.AND UP0, UPT, UR5, 0x8, UPT ;  /* 0x000000080500788c */ /* 0x000fe4000bf06070 */
[----:B------:R-:W-:-:S04]  /*06f0*/  ULOP3.LUT UR6, UR7, 0x7, URZ, 0xc0, !UPT ;  /* 0x0000000707067892 */ /* 0x000fc8000f8ec0ff */
[----:B------:R-:W-:-:S03]  /*0700*/  UISETP.NE.AND UP1, UPT, UR6, URZ, UPT ;  /* 0x000000ff0600728c */ /* 0x000fc6000bf25270 */
[----:B------:R-:W-:Y:S08]  /*0710*/  BRA.U !UP0, `(.L_x_23) ;  /* 0x00000001087c7547 */ /* 0x000ff0000b800000 */
[----:B------:R-:W0:Y:S01]  /*0720*/  LDC.64 R8, c[0x0][0x388] ;  /* 0x0000e200ff087b82 */ /* 0x000e220000000a00 */
[----:B------:R-:W-:Y:S02]  /*0730*/  VIADD R5, R19, UR4 ;  /* 0x0000000413057c36 */ /* 0x000fe40008000000 */
[----:B------:R-:W-:-:S05]  /*0740*/  VIADD R7, R20, UR4 ;  /* 0x0000000414077c36 */ /* 0x000fca0008000000 */
        /* <DEDUP_REMOVED lines=20> */
[----:B------:R-:W4:Y:S04]  /*0890*/  LDG.E.64 R26, desc[UR8][R2.64+0x30] ;  /* 0x00003008021a7981 */ /* 0x000f28000c1e1b00 */
[----:B------:R-:W4:Y:S01]  /*08a0*/  LDG.E.64 R2, desc[UR8][R2.64+0x38] ;  /* 0x0000380802027981 */ /* 0x000f22000c1e1b00 */
[----:B-----5:R-:W-:Y:S01]  /*08b0*/  DFMA R4, R4, R6, R22 ;  /* 0x000000060404722b */ /* 0x020fe20000000016 */
[----:B------:R-:W-:-:S07]  /*08c0*/  UIADD3 UR4, UPT, UPT, UR4, 0x8, URZ ;  /* 0x0000000804047890 */ /* 0x000fce000fffe0ff */
[----:B--2---:R-:W-:-:S08]  /*08d0*/  DFMA R4, R10, R12, R4 ;  /* 0x0000000c0a04722b */ /* 0x004fd00000000004 */
[----:B---3--:R-:W-:-:S08]  /*08e0*/  DFMA R4, R14, R16, R4 ;  /* 0x000000100e04722b */ /* 0x008fd00000000004 */
[----:B----4-:R-:W-:-:S08]  /*08f0*/  DFMA R4, R24, R26, R4 ;  /* 0x0000001a1804722b */ /* 0x010fd00000000004 */
[----:B------:R-:W-:-:S11]  /*0900*/  DFMA R10, R28, R2, R4 ;  /* 0x000000021c0a722b */ /* 0x000fd60000000004 */
.L_x_23:
[----:B------:R-:W-:Y:S05]  /*0910*/  BRA.U !UP1, `(.L_x_20) ;  /* 0x00000001099c7547 */ /* 0x000fea000b800000 */
[----:B------:R-:W-:Y:S02]  /*0920*/  UISETP.GE.U32.AND UP0, UPT, UR6, 0x4, UPT ;  /* 0x000000040600788c */ /* 0x000fe4000bf06070 */
[----:B------:R-:W-:-:S04]  /*0930*/  ULOP3.LUT UR5, UR7, 0x3, URZ, 0xc0, !UPT ;  /* 0x0000000307057892 */ /* 0x000fc8000f8ec0ff */
[----:B------:R-:W-:-:S03]  /*0940*/  UISETP.NE.AND UP1, UPT, UR5, URZ, UPT ;  /* 0x000000ff0500728c */ /* 0x000fc6000bf25270 */
[----:B------:R-:W-:Y:S08]  /*0950*/  BRA.U !UP0, `(.L_x_24) ;  /* 0x00000001084c7547 */ /* 0x000ff0000b800000 */
[----:B------:R-:W0:Y:S01]  /*0960*/  LDC.64 R2, c[0x0][0x388] ;  /* 0x0000e200ff027b82 */ /* 0x000e220000000a00 */
[----:B------:R-:W-:Y:S01]  /*0970*/  IADD3 R17, PT, PT, R19, UR4, RZ ;  /* 0x0000000413117c10 */ /* 0x000fe2000fffe0ff */
[----:B------:R-:W-:-:S06]  /*0980*/  VIADD R25, R20, UR4 ;  /* 0x0000000414197c36 */ /* 0x000fcc0008000000 */
        /* <DEDUP_REMOVED lines=11> */
[----:B------:R-:W-:Y:S01]  /*0a40*/  UIADD3 UR4, UPT, UPT, UR4, 0x4, URZ ;  /* 0x0000000404047890 */ /* 0x000fe2000fffe0ff */
[----:B--2---:R-:W-:-:S08]  /*0a50*/  DFMA R22, R22, R26, R10 ;  /* 0x0000001a1616722b */ /* 0x004fd0000000000a */
[----:B---3--:R-:W-:-:S08]  /*0a60*/  DFMA R6, R6, R8, R22 ;  /* 0x000000080606722b */ /* 0x008fd00000000016 */
[----:B----4-:R-:W-:-:S08]  /*0a70*/  DFMA R2, R2, R4, R6 ;  /* 0x000000040202722b */ /* 0x010fd00000000006 */
[----:B-----5:R-:W-:-:S11]  /*0a80*/  DFMA R10, R12, R14, R2 ;  /* 0x0000000e0c0a722b */ /* 0x020fd60000000002 */
.L_x_24:
[----:B------:R-:W-:Y:S05]  /*0a90*/  BRA.U !UP1, `(.L_x_20) ;  /* 0x00000001093c7547 */ /* 0x000fea000b800000 */
[----:B------:R-:W0:Y:S01]  /*0aa0*/  LDC.64 R8, c[0x0][0x388] ;  /* 0x0000e200ff087b82 */ /* 0x000e220000000a00 */
[----:B------:R-:W-:Y:S01]  /*0ab0*/  VIADD R13, R20, UR4 ;  /* 0x00000004140d7c36 */ /* 0x000fe20008000000 */
[----:B------:R-:W-:Y:S01]  /*0ac0*/  UIADD3 UR5, UPT, UPT, -UR5, URZ, URZ ;  /* 0x000000ff05057290 */ /* 0x000fe2000fffe1ff */
[----:B------:R-:W-:-:S05]  /*0ad0*/  VIADD R19, R19, UR4 ;  /* 0x0000000413137c36 */ /* 0x000fca0008000000 */
[----:B------:R-:W1:Y:S06]  /*0ae0*/  LDC.64 R6, c[0x0][0x390] ;  /* 0x0000e400ff067b82 */ /* 0x000e6c0000000a00 */
.L_x_25:
[----:B-1----:R-:W-:-:S04]  /*0af0*/  IMAD.WIDE R2, R13, 0x8, R6 ;  /* 0x000000080d027825 */ /* 0x002fc800078e0206 */
[----:B0-----:R-:W-:Y:S02]  /*0b00*/  IMAD.WIDE R4, R19, 0x8, R8 ;  /* 0x0000000813047825 */ /* 0x001fe400078e0208 */
[----:B------:R-:W2:Y:S04]  /*0b10*/  LDG.E.64 R2, desc[UR8][R2.64] ;  /* 0x0000000802027981 */ /* 0x000ea8000c1e1b00 */
[----:B------:R-:W2:Y:S01]  /*0b20*/  LDG.E.64 R4, desc[UR8][R4.64] ;  /* 0x0000000804047981 */ /* 0x000ea2000c1e1b00 */
[----:B------:R-:W-:Y:S01]  /*0b30*/  UIADD3 UR5, UPT, UPT, UR5, 0x1, URZ ;  /* 0x0000000105057890 */ /* 0x000fe2000fffe0ff */
[----:B------:R-:W-:Y:S01]  /*0b40*/  VIADD R13, R13, 0x1 ;  /* 0x000000010d0d7836 */ /* 0x000fe20000000000 */
[----:B------:R-:W-:Y:S02]  /*0b50*/  IADD3 R19, PT, PT, R19, 0x1, RZ ;  /* 0x0000000113137810 */ /* 0x000fe40007ffe0ff */
[----:B------:R-:W-:Y:S01]  /*0b60*/  UISETP.NE.AND UP0, UPT, UR5, URZ, UPT ;  /* 0x000000ff0500728c */ /* 0x000fe2000bf05270 */
[----:B--2---:R-:W-:-:S08]  /*0b70*/  DFMA R10, R4, R2, R10 ;  /* 0x00000002040a722b */ /* 0x004fd0000000000a */
[----:B------:R-:W-:Y:S05]  /*0b80*/  BRA.U UP0, `(.L_x_25) ;  /* 0xfffffffd00d87547 */ /* 0x000fea000b83ffff */
.L_x_20:
[----:B------:R-:W0:Y:S01]  /*0b90*/  I2F.F64 R6, UR7 ;  /* 0x0000000700067d12 */ /* 0x000e220008201c00 */
[----:B------:R-:W-:Y:S01]  /*0ba0*/  IMAD.MOV.U32 R2, RZ, RZ, 0x1 ;  /* 0x00000001ff027424 */ /* 0x000fe200078e00ff */
[----:B------:R-:W-:Y:S01]  /*0bb0*/  FSETP.GEU.AND P1, PT, |R11|, 6.5827683646048100446e-37, PT ;  /* 0x036000000b00780b */ /* 0x000fe20003f2e200 */
[----:B------:R-:W-:Y:S05]  /*0bc0*/  BSSY.RECONVERGENT B0, `(.L_x_26) ;  /* 0x0000011000007945 */ /* 0x000fea0003800200 */
[----:B0-----:R-:W0:Y:S02]  /*0bd0*/  MUFU.RCP64H R3, R7 ;  /* 0x0000000700037308 */ /* 0x001e240000001800 */
        /* <DEDUP_REMOVED lines=9> */
[----:B------:R-:W-:-:S13]  /*0c70*/  FSETP.GT.AND P0, PT, |R4|, 1.469367938527859385e-39, PT ;  /* 0x001000000400780b */ /* 0x000fda0003f04200 */
[----:B------:R-:W-:Y:S05]  /*0c80*/  @P0 BRA P1, `(.L_x_27) ;  /* 0x0000000000100947 */ /* 0x000fea0000800000 */
[----:B------:R-:W-:Y:S01]  /*0c90*/  IMAD.MOV.U32 R4, RZ, RZ, R10 ;  /* 0x000000ffff047224 */ /* 0x000fe200078e000a */
[----:B------:R-:W-:Y:S01]  /*0ca0*/  MOV R10, 0xcd0 ;  /* 0x00000cd0000a7802 */ /* 0x000fe20000000f00 */
[----:B------:R-:W-:-:S07]  /*0cb0*/  IMAD.MOV.U32 R5, RZ, RZ, R11 ;  /* 0x000000ffff057224 */ /* 0x000fce00078e000b */
[----:B------:R-:W-:Y:S05]  /*0cc0*/  CALL.REL.NOINC `($__internal_1_$__cuda_sm20_div_rn_f64_full) ;  /* 0x0000000000447944 */ /* 0x000fea0003c00000 */
.L_x_27:
[----:B------:R-:W-:Y:S05]  /*0cd0*/  BSYNC.RECONVERGENT B0 ;  /* 0x0000000000007941 */ /* 0x000fea0003800200 */
.L_x_26:
[----:B------:R-:W0:Y:S01]  /*0ce0*/  LDC.64 R4, c[0x0][0x380] ;  /* 0x0000e000ff047b82 */ /* 0x000e220000000a00 */
[----:B------:R-:W1:Y:S01]  /*0cf0*/  LDCU.64 UR4, c[0x0][0x3b0] ;  /* 0x00007600ff0477ac */ /* 0x000e620008000a00 */
[----:B------:R-:W2:Y:S06]  /*0d00*/  LDCU.128 UR12, c[0x0][0x3a0] ;  /* 0x00007400ff0c77ac */ /* 0x000eac0008000c00 */
[----:B------:R-:W3:Y:S01]  /*0d10*/  LDC.64 R8, c[0x0][0x398] ;  /* 0x0000e600ff087b82 */ /* 0x000ee20000000a00 */
[----:B0-----:R-:W-:-:S05]  /*0d20*/  IMAD.WIDE R4, R0, 0x8, R4 ;  /* 0x0000000800047825 */ /* 0x001fca00078e0204 */
[----:B------:R-:W1:Y:S01]  /*0d30*/  LDG.E.64 R6, desc[UR8][R4.64] ;  /* 0x0000000804067981 */ /* 0x000e62000c1e1b00 */
[----:B---3--:R-:W-:-:S05]  /*0d40*/  IMAD.WIDE R8, R0, 0x8, R8 ;  /* 0x0000000800087825 */ /* 0x008fca00078e0208 */
[----:B------:R-:W3:Y:S01]  /*0d50*/  LDG.E.64 R10, desc[UR8][R8.64] ;  /* 0x00000008080a7981 */ /* 0x000ee2000c1e1b00 */
[----:B-1----:R-:W-:-:S08]  /*0d60*/  DFMA R6, R6, UR4, R2 ;  /* 0x0000000406067c2b */ /* 0x002fd00008000002 */
[----:B--2---:R-:W-:-:S08]  /*0d70*/  DMUL R6, R6, UR12 ;  /* 0x0000000c06067c28 */ /* 0x004fd00008000000 */
[----:B---3--:R-:W-:-:S07]  /*0d80*/  DFMA R6, R10, UR14, R6 ;  /* 0x0000000e0a067c2b */ /* 0x008fce0008000006 */
[----:B------:R-:W-:Y:S04]  /*0d90*/  STG.E.64 desc[UR8][R8.64], R6 ;  /* 0x0000000608007986 */ /* 0x000fe8000c101b08 */
[----:B------:R-:W2:Y:S02]  /*0da0*/  LDG.E.64 R2, desc[UR8][R4.64] ;  /* 0x0000000804027981 */ /* 0x000ea4000c1e1b00 */
[----:B--2---:R-:W-:-:S07]  /*0db0*/  DADD R2, -R6, R2 ;  /* 0x0000000006027229 */ /* 0x004fce0000000102 */
[----:B------:R-:W-:Y:S01]  /*0dc0*/  STG.E.64 desc[UR8][R4.64], R2 ;  /* 0x0000000204007986 */ /* 0x000fe2000c101b08 */
[----:B------:R-:W-:Y:S05]  /*0dd0*/  EXIT ;  /* 0x000000000000794d */ /* 0x000fea0003800000 */
        .weak           $__internal_1_$__cuda_sm20_div_rn_f64_full
        .type           $__internal_1_$__cuda_sm20_div_rn_f64_full,@function
        .size           $__internal_1_$__cuda_sm20_div_rn_f64_full,(.L_x_119 - $__internal_1_$__cuda_sm20_div_rn_f64_full)
$__internal_1_$__cuda_sm20_div_rn_f64_full:
[C---:B------:R-:W-:Y:S01]  /*0de0*/  FSETP.GEU.AND P0, PT, |R7|.reuse, 1.469367938527859385e-39, PT ;  /* 0x001000000700780b */ /* 0x040fe20003f0e200 */
[----:B------:R-:W-:Y:S01]  /*0df0*/  BSSY.RECONVERGENT B1, `(.L_x_28) ;  /* 0x0000057000017945 */ /* 0x000fe20003800200 */
[----:B------:R-:W-:Y:S02]  /*0e00*/  LOP3.LUT R2, R7, 0x800fffff, RZ, 0xc0, !PT ;  /* 0x800fffff07027812 */ /* 0x000fe400078ec0ff */
[C---:B------:R-:W-:Y:S02]  /*0e10*/  FSETP.GEU.AND P2, PT, |R5|.reuse, 1.469367938527859385e-39, PT ;  /* 0x001000000500780b */ /* 0x040fe40003f4e200 */
[----:B------:R-:W-:Y:S01]  /*0e20*/  LOP3.LUT R3, R2, 0x3ff00000, RZ, 0xfc, !PT ;  /* 0x3ff0000002037812 */ /* 0x000fe200078efcff */
[----:B------:R-:W-:Y:S01]  /*0e30*/  IMAD.MOV.U32 R2, RZ, RZ, R6 ;  /* 0x000000ffff027224 */ /* 0x000fe200078e0006 */
[----:B------:R-:W-:Y:S02]  /*0e40*/  MOV R16, 0x1 ;  /* 0x0000000100107802 */ /* 0x000fe40000000f00 */
[----:B------:R-:W-:-:S02]  /*0e50*/  LOP3.LUT R11, R5, 0x7ff00000, RZ, 0xc0, !PT ;  /* 0x7ff00000050b7812 */ /* 0x000fc400078ec0ff */
[----:B------:R-:W-:Y:S01]  /*0e60*/  LOP3.LUT R14, R7, 0x7ff00000, RZ, 0xc0, !PT ;  /* 0x7ff00000070e7812 */ /* 0x000fe200078ec0ff */
[----:B------:R-:W-:-:S03]  /*0e70*/  @!P0 DMUL R2, R6, 8.98846567431157953865e+307 ;  /* 0x7fe0000006028828 */ /* 0x000fc60000000000 */
[----:B------:R-:W-:Y:S01]  /*0e80*/  ISETP.GE.U32.AND P1, PT, R11, R14, PT ;  /* 0x0000000e0b00720c */ /* 0x000fe20003f26070 */
[----:B------:R-:W-:Y:S01]  /*0e90*/  @!P2 IMAD.MOV.U32 R18, RZ, RZ, RZ ;  /* 0x000000ffff12a224 */ /* 0x000fe200078e00ff */
[----:B------:R-:W-:Y:S01]  /*0ea0*/  @!P2 LOP3.LUT R12, R7, 0x7ff00000, RZ, 0xc0, !PT ;  /* 0x7ff00000070ca812 */ /* 0x000fe200078ec0ff */
[----:B------:R-:W0:Y:S03]  /*0eb0*/  MUFU.RCP64H R17, R3 ;  /* 0x0000000300117308 */ /* 0x000e260000001800 */
[----:B------:R-:W-:Y:S01]  /*0ec0*/  @!P2 ISETP.GE.U32.AND P3, PT, R11, R12, PT ;  /* 0x0000000c0b00a20c */ /* 0x000fe20003f66070 */
[----:B------:R-:W-:-:S05]  /*0ed0*/  IMAD.MOV.U32 R12, RZ, RZ, 0x1ca00000 ;  /* 0x1ca00000ff0c7424 */ /* 0x000fca00078e00ff */
[----:B------:R-:W-:-:S04]  /*0ee0*/  @!P2 SEL R13, R12, 0x63400000, !P3 ;  /* 0x634000000c0da807 */ /* 0x000fc80005800000 */
[----:B------:R-:W-:Y:S01]  /*0ef0*/  @!P2 LOP3.LUT R13, R13, 0x80000000, R5, 0xf8, !PT ;  /* 0x800000000d0da812 */ /* 0x000fe200078ef805 */
[----:B0-----:R-:W-:-:S03]  /*0f00*/  DFMA R8, R16, -R2, 1 ;  /* 0x3ff000001008742b */ /* 0x001fc60000000802 */
[----:B------:R-:W-:-:S05]  /*0f10*/  @!P2 LOP3.LUT R19, R13, 0x100000, RZ, 0xfc, !PT ;  /* 0x001000000d13a812 */ /* 0x000fca00078efcff */
[----:B------:R-:W-:-:S08]  /*0f20*/  DFMA R8, R8, R8, R8 ;  /* 0x000000080808722b */ /* 0x000fd00000000008 */
[----:B------:R-:W-:Y:S01]  /*0f30*/  DFMA R16, R16, R8, R16 ;  /* 0x000000081010722b */ /* 0x000fe20000000010 */
[----:B------:R-:W-:Y:S01]  /*0f40*/  SEL R9, R12, 0x63400000, !P1 ;  /* 0x634000000c097807 */ /* 0x000fe20004800000 */
[----:B------:R-:W-:-:S03]  /*0f50*/  IMAD.MOV.U32 R8, RZ, RZ, R4 ;  /* 0x000000ffff087224 */ /* 0x000fc600078e0004 */
[----:B------:R-:W-:-:S03]  /*0f60*/  LOP3.LUT R9, R9, 0x800fffff, R5, 0xf8, !PT ;  /* 0x800fffff09097812 */ /* 0x000fc600078ef805 */
[----:B------:R-:W-:-:S03]  /*0f70*/  DFMA R20, R16, -R2, 1 ;  /* 0x3ff000001014742b */ /* 0x000fc60000000802 */
[----:B------:R-:W-:-:S05]  /*0f80*/  @!P2 DFMA R8, R8, 2, -R18 ;  /* 0x400000000808a82b */ /* 0x000fca0000000812 */
[----:B------:R-:W-:Y:S01]  /*0f90*/  DFMA R16, R16, R20, R16 ;  /* 0x000000141010722b */ /* 0x000fe20000000010 */
[----:B------:R-:W-:Y:S01]  /*0fa0*/  IMAD.MOV.U32 R21, RZ, RZ, R11 ;  /* 0x000000ffff157224 */ /* 0x000fe200078e000b */
[----:B------:R-:W-:Y:S02]  /*0fb0*/  MOV R20, R14 ;  /* 0x0000000e00147202 */ /* 0x000fe40000000f00 */
[----:B------:R-:W-:Y:S02]  /*0fc0*/  @!P0 LOP3.LUT R20, R3, 0x7ff00000, RZ, 0xc0, !PT ;  /* 0x7ff0000003148812 */ /* 0x000fe400078ec0ff */
[----:B------:R-:W-:Y:S02]  /*0fd0*/  @!P2 LOP3.LUT R21, R9, 0x7ff00000, RZ, 0xc0, !PT ;  /* 0x7ff000000915a812 */ /* 0x000fe400078ec0ff */
[----:B------:R-:W-:Y:S01]  /*0fe0*/  DMUL R18, R16, R8 ;  /* 0x0000000810127228 */ /* 0x000fe20000000000 */
[----:B------:R-:W-:Y:S02]  /*0ff0*/  VIADD R22, R20, 0xffffffff ;  /* 0xffffffff14167836 */ /* 0x000fe40000000000 */
[----:B------:R-:W-:-:S05]  /*1000*/  VIADD R13, R21, 0xffffffff ;  /* 0xffffffff150d7836 */ /* 0x000fca0000000000 */
[----:B------:R-:W-:Y:S01]  /*1010*/  DFMA R14, R18, -R2, R8 ;  /* 0x80000002120e722b */ /* 0x000fe20000000008 */
[----:B------:R-:W-:-:S04]  /*1020*/  ISETP.GT.U32.AND P0, PT, R13, 0x7feffffe, PT ;  /* 0x7feffffe0d00780c */ /* 0x000fc80003f04070 */
[----:B------:R-:W-:-:S03]  /*1030*/  ISETP.GT.U32.OR P0, PT, R22, 0x7feffffe, P0 ;  /* 0x7feffffe1600780c */ /* 0x000fc60000704470 */
[----:B------:R-:W-:-:S10]  /*1040*/  DFMA R14, R16, R14, R18 ;  /* 0x0000000e100e722b */ /* 0x000fd40000000012 */
[----:B------:R-:W-:Y:S05]  /*1050*/  @P0 BRA `(.L_x_29) ;  /* 0x00000000006c0947 */ /* 0x000fea0003800000 */
[----:B------:R-:W-:-:S04]  /*1060*/  LOP3.LUT R16, R7, 0x7ff00000, RZ, 0xc0, !PT ;  /* 0x7ff0000007107812 */ /* 0x000fc800078ec0ff */
[CC--:B------:R-:W-:Y:S02]  /*1070*/  VIADDMNMX R4, R11.reuse, -R16.reuse, 0xb9600000, !PT ;  /* 0xb96000000b047446 */ /* 0x0c0fe40007800910 */
[----:B------:R-:W-:Y:S02]  /*1080*/  ISETP.GE.U32.AND P0, PT, R11, R16, PT ;  /* 0x000000100b00720c */ /* 0x000fe40003f06070 */
[----:B------:R-:W-:Y:S02]  /*1090*/  VIMNMX R4, PT, PT, R4, 0x46a00000, PT ;  /* 0x46a0000004047848 */ /* 0x000fe40003fe0100 */
[----:B------:R-:W-:-:S05]  /*10a0*/  SEL R11, R12, 0x63400000, !P0 ;  /* 0x634000000c0b7807 */ /* 0x000fca0004000000 */
[----:B------:R-:W-:Y:S01]  /*10b0*/  IMAD.IADD R11, R4, 0x1, -R11 ;  /* 0x00000001040b7824 */ /* 0x000fe200078e0a0b */
[----:B------:R-:W-:-:S03]  /*10c0*/  MOV R4, RZ ;  /* 0x000000ff00047202 */ /* 0x000fc60000000f00 */
        /* <DEDUP_REMOVED lines=10> */
[----:B------:R-:W-:Y:S01]  /*1170*/  IMAD.MOV R3, RZ, RZ, -R11 ;  /* 0x000000ffff037224 */ /* 0x000fe200078e0a0b */
[----:B------:R-:W-:Y:S01]  /*1180*/  DMUL.RP R4, R14, R4 ;  /* 0x000000040e047228 */ /* 0x000fe20000008000 */
[----:B------:R-:W-:-:S06]  /*1190*/  IMAD.MOV.U32 R2, RZ, RZ, RZ ;  /* 0x000000ffff027224 */ /* 0x000fcc00078e00ff */
[----:B------:R-:W-:-:S03]  /*11a0*/  DFMA R2, R12, -R2, R14 ;  /* 0x800000020c02722b */ /* 0x000fc6000000000e */
[----:B------:R-:W-:-:S03]  /*11b0*/  LOP3.LUT R7, R5, R7, RZ, 0x3c, !PT ;  /* 0x0000000705077212 */ /* 0x000fc600078e3cff */
[----:B------:R-:W-:-:S04]  /*11c0*/  IADD3 R2, PT, PT, -R11, -0x43300000, RZ ;  /* 0xbcd000000b027810 */ /* 0x000fc80007ffe1ff */
[----:B------:R-:W-:-:S04]  /*11d0*/  FSETP.NEU.AND P0, PT, |R3|, R2, PT ;  /* 0x000000020300720b */ /* 0x000fc80003f0d200 */
[----:B------:R-:W-:Y:S02]  /*11e0*/  FSEL R12, R4, R12, !P0 ;  /* 0x0000000c040c7208 */ /* 0x000fe40004000000 */
[----:B------:R-:W-:Y:S01]  /*11f0*/  FSEL R13, R7, R13, !P0 ;  /* 0x0000000d070d7208 */ /* 0x000fe20004000000 */
[----:B------:R-:W-:Y:S06]  /*1200*/  BRA `(.L_x_30) ;  /* 0x0000000000547947 */ /* 0x000fec0003800000 */
.L_x_29:
        /* <DEDUP_REMOVED lines=16> */
.L_x_32:
[----:B------:R-:W-:Y:S01]  /*1310*/  LOP3.LUT R13, R7, 0x80000, RZ, 0xfc, !PT ;  /* 0x00080000070d7812 */ /* 0x000fe200078efcff */
[----:B------:R-:W-:Y:S01]  /*1320*/  IMAD.MOV.U32 R12, RZ, RZ, R6 ;  /* 0x000000ffff0c7224 */ /* 0x000fe200078e0006 */
[----:B------:R-:W-:Y:S06]  /*1330*/  BRA `(.L_x_30) ;  /* 0x0000000000087947 */ /* 0x000fec0003800000 */
.L_x_31:
[----:B------:R-:W-:Y:S02]  /*1340*/  LOP3.LUT R13, R5, 0x80000, RZ, 0xfc, !PT ;  /* 0x00080000050d7812 */ /* 0x000fe400078efcff */
[----:B------:R-:W-:-:S07]  /*1350*/  MOV R12, R4 ;  /* 0x00000004000c7202 */ /* 0x000fce0000000f00 */
.L_x_30:
[----:B------:R-:W-:Y:S05]  /*1360*/  BSYNC.RECONVERGENT B1 ;  /* 0x0000000000017941 */ /* 0x000fea0003800200 */
.L_x_28:
[----:B------:R-:W-:Y:S02]  /*1370*/  IMAD.MOV.U32 R11, RZ, RZ, 0x0 ;  /* 0x00000000ff0b7424 */ /* 0x000fe400078e00ff */
[----:B------:R-:W-:Y:S02]  /*1380*/  IMAD.MOV.U32 R2, RZ, RZ, R12 ;  /* 0x000000ffff027224 */ /* 0x000fe400078e000c */
[----:B------:R-:W-:Y:S01]  /*1390*/  IMAD.MOV.U32 R3, RZ, RZ, R13 ;  /* 0x000000ffff037224 */ /* 0x000fe200078e000d */
[----:B------:R-:W-:Y:S06]  /*13a0*/  RET.REL.NODEC R10 `(_Z24updateWeightsBatchKernelPdS_S_S_dddiii) ;  /* 0xffffffec0a147950 */ /* 0x000fec0003c3ffff */
.L_x_33:
        /* <DEDUP_REMOVED lines=13> */
.L_x_119:


//--------------------- .text._Z32batchComputeHiddenGradientKernelPdS_S_S_iii --------------------------
	.section	.text._Z32batchComputeHiddenGradientKernelPdS_S_S_iii,"ax",@progbits
	.align	128
        .global         _Z32batchComputeHiddenGradientKernelPdS_S_S_iii
        .type           _Z32batchComputeHiddenGradientKernelPdS_S_S_iii,@function
        .size           _Z32batchComputeHiddenGradientKernelPdS_S_S_iii,(.L_x_125 - _Z32batchComputeHiddenGradientKernelPdS_S_S_iii)
        .other          _Z32batchComputeHiddenGradientKernelPdS_S_S_iii,@"STO_CUDA_ENTRY STV_DEFAULT"
_Z32batchComputeHiddenGradientKernelPdS_S_S_iii:
.text._Z32batchComputeHiddenGradientKernelPdS_S_S_iii:
[----:B------:R-:W-:Y:S01]  /*0000*/  LDC R1, c[0x0][0x37c] ;  /* 0x0000df00ff017b82 */ /* 0x000fe20000000800 */
[----:B------:R-:W0:Y:S07]  /*0010*/  S2R R6, SR_TID.Y ;  /* 0x0000000000067919 */ /* 0x000e2e0000002200 */
[----:B------:R-:W1:Y:S01]  /*0020*/  LDC R5, c[0x0][0x360] ;  /* 0x0000d800ff057b82 */ /* 0x000e620000000800 */
[----:B------:R-:W1:Y:S07]  /*0030*/  S2R R4, SR_TID.X ;  /* 0x0000000000047919 */ /* 0x000e6e0000002100 */
[----:B------:R-:W0:Y:S08]  /*0040*/  S2UR UR5, SR_CTAID.Y ;  /* 0x00000000000579c3 */ /* 0x000e300000002600 */
[----:B------:R-:W0:Y:S08]  /*0050*/  LDC R3, c[0x0][0x364] ;  /* 0x0000d900ff037b82 */ /* 0x000e300000000800 */
[----:B------:R-:W1:Y:S08]  /*0060*/  S2UR UR4, SR_CTAID.X ;  /* 0x00000000000479c3 */ /* 0x000e700000002500 */
[----:B------:R-:W2:Y:S08]  /*0070*/  LDC R0, c[0x0][0x3a8] ;  /* 0x0000ea00ff007b82 */ /* 0x000eb00000000800 */
[----:B------:R-:W3:Y:S01]  /*0080*/  LDC R2, c[0x0][0x3a0] ;  /* 0x0000e800ff027b82 */ /* 0x000ee20000000800 */
[----:B0-----:R-:W-:-:S02]  /*0090*/  IMAD R3, R3, UR5, R6 ;  /* 0x0000000503037c24 */ /* 0x001fc4000f8e0206 */
[----:B-1----:R-:W-:-:S03]  /*00a0*/  IMAD R5, R5, UR4, R4 ;  /* 0x0000000405057c24 */ /* 0x002fc6000f8e0204 */
[----:B--2---:R-:W-:-:S04]  /*00b0*/  ISETP.GE.AND P0, PT, R3, R0, PT ;  /* 0x000000000300720c */ /* 0x004fc80003f06270 */
[----:B---3--:R-:W-:-:S13]  /*00c0*/  ISETP.GE.OR P0, PT, R5, R2, P0 ;  /* 0x000000020500720c */ /* 0x008fda0000706670 */
[----:B------:R-:W-:Y:S05]  /*00d0*/  @P0 EXIT ;  /* 0x000000000000094d */ /* 0x000fea0003800000 */
[----:B------:R-:W0:Y:S01]  /*00e0*/  LDC R4, c[0x0][0x3a4] ;  /* 0x0000e900ff047b82 */ /* 0x000e220000000800 */
[----:B------:R-:W1:Y:S01]  /*00f0*/  LDCU.64 UR4, c[0x0][0x358] ;  /* 0x00006b00ff0477ac */ /* 0x000e620008000a00 */
[----:B------:R-:W-:Y:S02]  /*0100*/  CS2R R16, SRZ ;  /* 0x0000000000107805 */ /* 0x000fe4000001ff00 */
[----:B0-----:R-:W-:-:S13]  /*0110*/  ISETP.GE.AND P0, PT, R4, 0x1, PT ;  /* 0x000000010400780c */ /* 0x001fda0003f06270 */
[----:B-1----:R-:W-:Y:S05]  /*0120*/  @!P0 BRA `(.L_x_34) ;  /* 0x0000000400d08947 */ /* 0x002fea0003800000 */
[C---:B------:R-:W-:Y:S01]  /*0130*/  ISETP.GE.U32.AND P1, PT, R4.reuse, 0x8, PT ;  /* 0x000000080400780c */ /* 0x040fe20003f26070 */
[----:B------:R-:W-:Y:S01]  /*0140*/  HFMA2 R22, -RZ, RZ, 0, 0 ;  /* 0x00000000ff167431 */ /* 0x000fe200000001ff */
[----:B------:R-:W-:Y:S02]  /*0150*/  LOP3.LUT R6, R4, 0x7, RZ, 0xc0, !PT ;  /* 0x0000000704067812 */ /* 0x000fe400078ec0ff */
[----:B------:R-:W-:Y:S02]  /*0160*/  CS2R R16, SRZ ;  /* 0x0000000000107805 */ /* 0x000fe4000001ff00 */
[----:B------:R-:W-:-:S07]  /*0170*/  ISETP.NE.AND P0, PT, R6, RZ, PT ;  /* 0x000000ff0600720c */ /* 0x000fce0003f05270 */
[----:B------:R-:W-:Y:S06]  /*0180*/  @!P1 BRA `(.L_x_35) ;  /* 0x0000000000d09947 */ /* 0x000fec0003800000 */
[----:B------:R-:W-:Y:S02]  /*0190*/  LOP3.LUT R22, R4, 0x7ffffff8, RZ, 0xc0, !PT ;  /* 0x7ffffff804167812 */ /* 0x000fe400078ec0ff */
[----:B------:R-:W-:Y:S02]  /*01a0*/  CS2R R16, SRZ ;  /* 0x0000000000107805 */ /* 0x000fe4000001ff00 */
[----:B------:R-:W-:Y:S02]  /*01b0*/  MOV R7, R5 ;  /* 0x0000000500077202 */ /* 0x000fe40000000f00 */
[----:B------:R-:W-:Y:S02]  /*01c0*/  MOV R23, R3 ;  /* 0x0000000300177202 */ /* 0x000fe40000000f00 */
[----:B------:R-:W-:-:S07]  /*01d0*/  IADD3 R24, PT, PT, -R22, RZ, RZ ;  /* 0x000000ff16187210 */ /* 0x000fce0007ffe1ff */
.L_x_36:
[----:B------:R-:W0:Y:S08]  /*01e0*/  LDC.64 R20, c[0x0][0x380] ;  /* 0x0000e000ff147b82 */ /* 0x000e300000000a00 */
[----:B------:R-:W1:Y:S01]  /*01f0*/  LDC.64 R18, c[0x0][0x388] ;  /* 0x0000e200ff127b82 */ /* 0x000e620000000a00 */
[----:B0-----:R-:W-:-:S05]  /*0200*/  IMAD.WIDE R20, R7, 0x8, R20 ;  /* 0x0000000807147825 */ /* 0x001fca00078e0214 */
[----:B------:R-:W2:Y:S01]  /*0210*/  LDG.E.64 R8, desc[UR4][R20.64] ;  /* 0x0000000414087981 */ /* 0x000ea2000c1e1b00 */
[----:B-1----:R-:W-:-:S05]  /*0220*/  IMAD.WIDE R18, R23, 0x8, R18 ;  /* 0x0000000817127825 */ /* 0x002fca00078e0212 */
[----:B------:R-:W2:Y:S01]  /*0230*/  LDG.E.64 R14, desc[UR4][R18.64] ;  /* 0x00000004120e7981 */ /* 0x000ea2000c1e1b00 */
[----:B------:R-:W-:-:S04]  /*0240*/  IMAD.WIDE R28, R2, 0x8, R20 ;  /* 0x00000008021c7825 */ /* 0x000fc800078e0214 */
[----:B------:R-:W-:Y:S01]  /*0250*/  IMAD.WIDE R26, R0, 0x8, R18 ;  /* 0x00000008001a7825 */ /* 0x000fe200078e0212 */
[----:B------:R0:W3:Y:S04]  /*0260*/  LDG.E.64 R12, desc[UR4][R28.64] ;  /* 0x000000041c0c7981 */ /* 0x0000e8000c1e1b00 */
[----:B------:R1:W3:Y:S01]  /*0270*/  LDG.E.64 R10, desc[UR4][R26.64] ;  /* 0x000000041a0a7981 */ /* 0x0002e2000c1e1b00 */
[----:B0-----:R-:W-:-:S04]  /*0280*/  IMAD.WIDE R28, R2, 0x8, R28 ;  /* 0x00000008021c7825 */ /* 0x001fc800078e021c */
[----:B-1----:R-:W-:Y:S01]  /*0290*/  IMAD.WIDE R26, R0, 0x8, R26 ;  /* 0x00000008001a7825 */ /* 0x002fe200078e021a */
[----:B--2---:R-:W-:Y:S01]  /*02a0*/  DFMA R14, R8, R14, R16 ;  /* 0x0000000e080e722b */ /* 0x004fe20000000010 */
[----:B------:R-:W2:Y:S04]  /*02b0*/  LDG.E.64 R8, desc[UR4][R28.64] ;  /* 0x000000041c087981 */ /* 0x000ea8000c1e1b00 */
[----:B------:R-:W2:Y:S01]  /*02c0*/  LDG.E.64 R16, desc[UR4][R26.64] ;  /* 0x000000041a107981 */ /* 0x000ea2000c1e1b00 */
[----:B------:R-:W-:-:S04]  /*02d0*/  IMAD.WIDE R20, R2, 0x8, R28 ;  /* 0x0000000802147825 */ /* 0x000fc800078e021c */
[----:B------:R-:W-:Y:S01]  /*02e0*/  IMAD.WIDE R18, R0, 0x8, R26 ;  /* 0x0000000800127825 */ /* 0x000fe200078e021a */
[----:B---3--:R-:W-:Y:S01]  /*02f0*/  DFMA R10, R12, R10, R14 ;  /* 0x0000000a0c0a722b */ /* 0x008fe2000000000e */
        /* <DEDUP_REMOVED lines=13> */
[----:B-1----:R-:W-:-:S04]  /*03d0*/  IMAD.WIDE R26, R0, 0x8, R26 ;  /* 0x00000008001a7825 */ /* 0x002fc800078e021a */
[----:B------:R-:W-:-:S04]  /*03e0*/  IMAD.WIDE R20, R2, 0x8, R28 ;  /* 0x0000000802147825 */ /* 0x000fc800078e021c */
[----:B------:R-:W-:Y:S02]  /*03f0*/  IMAD.WIDE R18, R0, 0x8, R26 ;  /* 0x0000000800127825 */ /* 0x000fe400078e021a */
[----:B------:R-:W4:Y:S04]  /*0400*/  LDG.E.64 R20, desc[UR4][R20.64] ;  /* 0x0000000414147981 */ /* 0x000f28000c1e1b00 */
[----:B------:R-:W4:Y:S01]  /*0410*/  LDG.E.64 R18, desc[UR4][R18.64] ;  /* 0x0000000412127981 */ /* 0x000f22000c1e1b00 */
[----:B--2---:R-:W-:-:S03]  /*0420*/  DFMA R8, R10, R8, R12 ;  /* 0x000000080a08722b */ /* 0x004fc6000000000c */
[----:B------:R-:W2:Y:S04]  /*0430*/  LDG.E.64 R10, desc[UR4][R28.64] ;  /* 0x000000041c0a7981 */ /* 0x000ea8000c1e1b00 */
[----:B------:R-:W2:Y:S01]  /*0440*/  LDG.E.64 R12, desc[UR4][R26.64] ;  /* 0x000000041a0c7981 */ /* 0x000ea2000c1e1b00 */
[----:B------:R-:W-:Y:S01]  /*0450*/  IADD3 R24, PT, PT, R24, 0x8, RZ ;  /* 0x0000000818187810 */ /* 0x000fe20007ffe0ff */
[----:B---3--:R-:W-:-:S03]  /*0460*/  DFMA R8, R14, R16, R8 ;  /* 0x000000100e08722b */ /* 0x008fc60000000008 */
[----:B------:R-:W-:Y:S02]  /*0470*/  ISETP.NE.AND P1, PT, R24, RZ, PT ;  /* 0x000000ff1800720c */ /* 0x000fe40003f25270 */
[----:B------:R-:W-:Y:S02]  /*0480*/  LEA R7, R2, R7, 0x3 ;  /* 0x0000000702077211 */ /* 0x000fe400078e18ff */
[----:B------:R-:W-:Y:S01]  /*0490*/  LEA R23, R0, R23, 0x3 ;  /* 0x0000001700177211 */ /* 0x000fe200078e18ff */
[----:B--2---:R-:W-:-:S08]  /*04a0*/  DFMA R8, R10, R12, R8 ;  /* 0x0000000c0a08722b */ /* 0x004fd00000000008 */
[----:B----4-:R-:W-:Y:S01]  /*04b0*/  DFMA R16, R20, R18, R8 ;  /* 0x000000121410722b */ /* 0x010fe20000000008 */
[----:B------:R-:W-:Y:S10]  /*04c0*/  @P1 BRA `(.L_x_36) ;  /* 0xfffffffc00441947 */ /* 0x000ff4000383ffff */
.L_x_35:
[----:B------:R-:W-:Y:S05]  /*04d0*/  @!P0 BRA `(.L_x_34) ;  /* 0x0000000000e48947 */ /* 0x000fea0003800000 */
[----:B------:R-:W-:Y:S02]  /*04e0*/  ISETP.GE.U32.AND P0, PT, R6, 0x4, PT ;  /* 0x000000040600780c */ /* 0x000fe40003f06070 */
[----:B------:R-:W-:-:S04]  /*04f0*/  LOP3.LUT R23, R4, 0x3, RZ, 0xc0, !PT ;  /* 0x0000000304177812 */ /* 0x000fc800078ec0ff */
[----:B------:R-:W-:-:S07]  /*0500*/  ISETP.NE.AND P1, PT, R23, RZ, PT ;  /* 0x000000ff1700720c */ /* 0x000fce0003f25270 */
[----:B------:R-:W-:Y:S06]  /*0510*/  @!P0 BRA `(.L_x_37) ;  /* 0x0000000000648947 */ /* 0x000fec0003800000 */
[----:B------:R-:W0:Y:S01]  /*0520*/  LDC.64 R20, c[0x0][0x380] ;  /* 0x0000e000ff147b82 */ /* 0x000e220000000a00 */
[C---:B------:R-:W-:Y:S02]  /*0530*/  IMAD R7, R22.reuse, R2, R5 ;  /* 0x0000000216077224 */ /* 0x040fe400078e0205 */
[----:B------:R-:W-:-:S05]  /*0540*/  IMAD R11, R22, R0, R3 ;  /* 0x00000000160b7224 */ /* 0x000fca00078e0203 */
[----:B------:R-:W1:Y:S01]  /*0550*/  LDC.64 R8, c[0x0][0x388] ;  /* 0x0000e200ff087b82 */ /* 0x000e620000000a00 */
[----:B0-----:R-:W-:-:S05]  /*0560*/  IMAD.WIDE R20, R7, 0x8, R20 ;  /* 0x0000000807147825 */ /* 0x001fca00078e0214 */
[----:B------:R-:W2:Y:S01]  /*0570*/  LDG.E.64 R24, desc[UR4][R20.64] ;  /* 0x0000000414187981 */ /* 0x000ea2000c1e1b00 */
[----:B-1----:R-:W-:-:S05]  /*0580*/  IMAD.WIDE R8, R11, 0x8, R8 ;  /* 0x000000080b087825 */ /* 0x002fca00078e0208 */
[----:B------:R-:W2:Y:S01]  /*0590*/  LDG.E.64 R6, desc[UR4][R8.64] ;  /* 0x0000000408067981 */ /* 0x000ea2000c1e1b00 */
[----:B------:R-:W-:-:S04]  /*05a0*/  IMAD.WIDE R28, R2, 0x8, R20 ;  /* 0x00000008021c7825 */ /* 0x000fc800078e0214 */
[----:B------:R-:W-:Y:S02]  /*05b0*/  IMAD.WIDE R26, R0, 0x8, R8 ;  /* 0x00000008001a7825 */ /* 0x000fe400078e0208 */
[----:B------:R0:W3:Y:S04]  /*05c0*/  LDG.E.64 R8, desc[UR4][R28.64] ;  /* 0x000000041c087981 */ /* 0x0000e8000c1e1b00 */
[----:B------:R1:W3:Y:S01]  /*05d0*/  LDG.E.64 R10, desc[UR4][R26.64] ;  /* 0x000000041a0a7981 */ /* 0x0002e2000c1e1b00 */
[----:B0-----:R-:W-:-:S04]  /*05e0*/  IMAD.WIDE R28, R2, 0x8, R28 ;  /* 0x00000008021c7825 */ /* 0x001fc800078e021c */
[----:B-1----:R-:W-:Y:S01]  /*05f0*/  IMAD.WIDE R26, R0, 0x8, R26 ;  /* 0x00000008001a7825 */ /* 0x002fe200078e021a */
[----:B------:R-:W4:Y:S04]  /*0600*/  LDG.E.64 R12, desc[UR4][R28.64] ;  /* 0x000000041c0c7981 */ /* 0x000f28000c1e1b00 */
[----:B------:R-:W4:Y:S01]  /*0610*/  LDG.E.64 R14, desc[UR4][R26.64] ;  /* 0x000000041a0e7981 */ /* 0x000f22000c1e1b00 */
[----:B------:R-:W-:-:S04]  /*0620*/  IMAD.WIDE R18, R2, 0x8, R28 ;  /* 0x0000000802127825 */ /* 0x000fc800078e021c */
[----:B------:R-:W-:Y:S02]  /*0630*/  IMAD.WIDE R20, R0, 0x8, R26 ;  /* 0x0000000800147825 */ /* 0x000fe400078e021a */
[----:B------:R-:W5:Y:S04]  /*0640*/  LDG.E.64 R18, desc[UR4][R18.64] ;  /* 0x0000000412127981 */ /* 0x000f68000c1e1b00 */
[----:B------:R-:W5:Y:S01]  /*0650*/  LDG.E.64 R20, desc[UR4][R20.64] ;  /* 0x0000000414147981 */ /* 0x000f62000c1e1b00 */
[----:B------:R-:W-:Y:S01]  /*0660*/  IADD3 R22, PT, PT, R22, 0x4, RZ ;  /* 0x0000000416167810 */ /* 0x000fe20007ffe0ff */
[----:B--2---:R-:W-:-:S08]  /*0670*/  DFMA R6, R24, R6, R16 ;  /* 0x000000061806722b */ /* 0x004fd00000000010 */
[----:B---3--:R-:W-:-:S08]  /*0680*/  DFMA R6, R8, R10, R6 ;  /* 0x0000000a0806722b */ /* 0x008fd00000000006 */
[----:B----4-:R-:W-:-:S08]  /*0690*/  DFMA R6, R12, R14, R6 ;  /* 0x0000000e0c06722b */ /* 0x010fd00000000006 */
[----:B-----5:R-:W-:-:S11]  /*06a0*/  DFMA R16, R18, R20, R6 ;  /* 0x000000141210722b */ /* 0x020fd60000000006 */
.L_x_37:
[----:B------:R-:W-:Y:S05]  /*06b0*/  @!P1 BRA `(.L_x_34) ;  /* 0x00000000006c9947 */ /* 0x000fea0003800000 */
[----:B------:R-:W0:Y:S01]  /*06c0*/  LDC.64 R12, c[0x0][0x380] ;  /* 0x0000e000ff0c7b82 */ /* 0x000e220000000a00 */
[----:B------:R-:W-:Y:S02]  /*06d0*/  ISETP.NE.AND P0, PT, R23, 0x1, PT ;  /* 0x000000011700780c */ /* 0x000fe40003f05270 */
[----:B------:R-:W-:-:S04]  /*06e0*/  LOP3.LUT R4, R4, 0x1, RZ, 0xc0, !PT ;  /* 0x0000000104047812 */ /* 0x000fc800078ec0ff */
[----:B------:R-:W-:Y:S01]  /*06f0*/  ISETP.NE.U32.AND P1, PT, R4, 0x1, PT ;  /* 0x000000010400780c */ /* 0x000fe20003f25070 */
[----:B------:R-:W1:Y:S06]  /*0700*/  LDC.64 R10, c[0x0][0x388] ;  /* 0x0000e200ff0a7b82 */ /* 0x000e6c0000000a00 */
[C---:B------:R-:W-:Y:S02]  /*0710*/  @P0 IMAD R21, R22.reuse, R2, R5 ;  /* 0x0000000216150224 */ /* 0x040fe400078e0205 */
[----:B------:R-:W2:Y:S01]  /*0720*/  LDC.64 R8, c[0x0][0x380] ;  /* 0x0000e000ff087b82 */ /* 0x000ea20000000a00 */
[C---:B------:R-:W-:Y:S01]  /*0730*/  @P0 IMAD R25, R22.reuse, R0, R3 ;  /* 0x0000000016190224 */ /* 0x040fe200078e0203 */
[----:B------:R-:W-:-:S06]  /*0740*/  @P0 IADD3 R22, PT, PT, R22, 0x2, RZ ;  /* 0x0000000216160810 */ /* 0x000fcc0007ffe0ff */
[----:B------:R-:W3:Y:S01]  /*0750*/  LDC.64 R6, c[0x0][0x388] ;  /* 0x0000e200ff067b82 */ /* 0x000ee20000000a00 */
[----:B0-----:R-:W-:-:S05]  /*0760*/  @P0 IMAD.WIDE R20, R21, 0x8, R12 ;  /* 0x0000000815140825 */ /* 0x001fca00078e020c */
[----:B------:R-:W4:Y:S01]  /*0770*/  @P0 LDG.E.64 R12, desc[UR4][R20.64] ;  /* 0x00000004140c0981 */ /* 0x000f22000c1e1b00 */
[----:B-1----:R-:W-:-:S05]  /*0780*/  @P0 IMAD.WIDE R24, R25, 0x8, R10 ;  /* 0x0000000819180825 */ /* 0x002fca00078e020a */
[----:B------:R-:W4:Y:S01]  /*0790*/  @P0 LDG.E.64 R10, desc[UR4][R24.64] ;  /* 0x00000004180a0981 */ /* 0x000f22000c1e1b00 */
[----:B------:R-:W-:-:S04]  /*07a0*/  @P0 IMAD.WIDE R14, R2, 0x8, R20 ;  /* 0x00000008020e0825 */ /* 0x000fc800078e0214 */
[----:B------:R-:W-:Y:S02]  /*07b0*/  @P0 IMAD.WIDE R18, R0, 0x8, R24 ;  /* 0x0000000800120825 */ /* 0x000fe400078e0218 */
[----:B------:R-:W5:Y:S02]  /*07c0*/  @P0 LDG.E.64 R14, desc[UR4][R14.64] ;  /* 0x000000040e0e0981 */ /* 0x000f64000c1e1b00 */
[C---:B------:R-:W-:Y:S02]  /*07d0*/  @!P1 IMAD R23, R22.reuse, R2, R5 ;  /* 0x0000000216179224 */ /* 0x040fe400078e0205 */
[----:B------:R-:W-:Y:S01]  /*07e0*/  @!P1 IMAD R27, R22, R0, R3 ;  /* 0x00000000161b9224 */ /* 0x000fe200078e0203 */
[----:B------:R-:W5:Y:S01]  /*07f0*/  @P0 LDG.E.64 R18, desc[UR4][R18.64] ;  /* 0x0000000412120981 */ /* 0x000f62000c1e1b00 */
[----:B--2---:R-:W-:-:S04]  /*0800*/  @!P1 IMAD.WIDE R8, R23, 0x8, R8 ;  /* 0x0000000817089825 */ /* 0x004fc800078e0208 */
[----:B---3--:R-:W-:Y:S02]  /*0810*/  @!P1 IMAD.WIDE R6, R27, 0x8, R6 ;  /* 0x000000081b069825 */ /* 0x008fe400078e0206 */
[----:B------:R-:W2:Y:S04]  /*0820*/  @!P1 LDG.E.64 R8, desc[UR4][R8.64] ;  /* 0x0000000408089981 */ /* 0x000ea8000c1e1b00 */
[----:B------:R-:W2:Y:S01]  /*0830*/  @!P1 LDG.E.64 R6, desc[UR4][R6.64] ;  /* 0x0000000406069981 */ /* 0x000ea2000c1e1b00 */
[----:B----4-:R-:W-:-:S08]  /*0840*/  @P0 DFMA R10, R12, R10, R16 ;  /* 0x0000000a0c0a022b */ /* 0x010fd00000000010 */
[----:B-----5:R-:W-:-:S08]  /*0850*/  @P0 DFMA R16, R14, R18, R10 ;  /* 0x000000120e10022b */ /* 0x020fd0000000000a */
[----:B--2---:R-:W-:-:S11]  /*0860*/  @!P1 DFMA R16, R8, R6, R16 ;  /* 0x000000060810922b */ /* 0x004fd60000000010 */
.L_x_34:
[----:B------:R-:W0:Y:S01]  /*0870*/  LDC.64 R6, c[0x0][0x390] ;  /* 0x0000e400ff067b82 */ /* 0x000e220000000a00 */
[----:B------:R-:W-:-:S04]  /*0880*/  IMAD R9, R5, R0, R3 ;  /* 0x0000000005097224 */ /* 0x000fc800078e0203 */
[----:B0-----:R-:W-:-:S03]  /*0890*/  IMAD.WIDE R2, R9, 0x8, R6 ;  /* 0x0000000809027825 */ /* 0x001fc600078e0206 */
[----:B------:R-:W0:Y:S03]  /*08a0*/  LDC.64 R6, c[0x0][0x398] ;  /* 0x0000e600ff067b82 */ /* 0x000e260000000a00 */
[----:B------:R-:W2:Y:S01]  /*08b0*/  LDG.E.64 R2, desc[UR4][R2.64] ;  /* 0x0000000402027981 */ /* 0x000ea2000c1e1b00 */
[----:B------:R-:W-:Y:S01]  /*08c0*/  MOV R4, RZ ;  /* 0x000000ff00047202 */ /* 0x000fe20000000f00 */
[----:B--2---:R-:W-:-:S06]  /*08d0*/  DSETP.GT.AND P0, PT, R2, RZ, PT ;  /* 0x000000ff0200722a */ /* 0x004fcc0003f04000 */
[----:B------:R-:W-:-:S06]  /*08e0*/  FSEL R5, RZ, 1.875, !P0 ;  /* 0x3ff00000ff057808 */ /* 0x000fcc0004000000 */
[----:B------:R-:W-:Y:S01]  /*08f0*/  DMUL R16, R16, R4 ;  /* 0x0000000410107228 */ /* 0x000fe20000000000 */
[----:B0-----:R-:W-:-:S06]  /*0900*/  IMAD.WIDE R4, R9, 0x8, R6 ;  /* 0x0000000809047825 */ /* 0x001fcc00078e0206 */
[----:B------:R-:W-:Y:S01]  /*0910*/  STG.E.64 desc[UR4][R4.64], R16 ;  /* 0x0000001004007986 */ /* 0x000fe2000c101b04 */
[----:B------:R-:W-:Y:S05]  /*0920*/  EXIT ;  /* 0x000000000000794d */ /* 0x000fea0003800000 */
.L_x_38:
        /* <DEDUP_REMOVED lines=13> */
.L_x_125:


//--------------------- .text._Z32batchComputeOutputGradientKernelPdS_S_ii --------------------------
	.section	.text._Z32batchComputeOutputGradientKernelPdS_S_ii,"ax",@progbits
	.align	128
        .global         _Z32batchComputeOutputGradientKernelPdS_S_ii
        .type           _Z32batchComputeOutputGradientKernelPdS_S_ii,@function
        .size           _Z32batchComputeOutputGradientKernelPdS_S_ii,(.L_x_126 - _Z32batchComputeOutputGradientKernelPdS_S_ii)
        .other          _Z32batchComputeOutputGradientKernelPdS_S_ii,@"STO_CUDA_ENTRY STV_DEFAULT"
_Z32batchComputeOutputGradientKernelPdS_S_ii:
.text._Z32batchComputeOutputGradientKernelPdS_S_ii:
[----:B------:R-:W-:Y:S01]  /*0000*/  LDC R1, c[0x0][0x37c] ;  /* 0x0000df00ff017b82 */ /* 0x000fe20000000800 */
[----:B------:R-:W0:Y:S07]  /*0010*/  S2R R2, SR_TID.Y ;  /* 0x0000000000027919 */ /* 0x000e2e0000002200 */
[----:B------:R-:W1:Y:S01]  /*0020*/  LDC R0, c[0x0][0x360] ;  /* 0x0000d800ff007b82 */ /* 0x000e620000000800 */
[----:B------:R-:W2:Y:S01]  /*0030*/  LDCU.64 UR6, c[0x0][0x398] ;  /* 0x00007300ff0677ac */ /* 0x000ea20008000a00 */
[----:B------:R-:W1:Y:S06]  /*0040*/  S2R R3, SR_TID.X ;  /* 0x0000000000037919 */ /* 0x000e6c0000002100 */
[----:B------:R-:W0:Y:S08]  /*0050*/  S2UR UR5, SR_CTAID.Y ;  /* 0x00000000000579c3 */ /* 0x000e300000002600 */
[----:B------:R-:W0:Y:S08]  /*0060*/  LDC R7, c[0x0][0x364] ;  /* 0x0000d900ff077b82 */ /* 0x000e300000000800 */
[----:B------:R-:W1:Y:S01]  /*0070*/  S2UR UR4, SR_CTAID.X ;  /* 0x00000000000479c3 */ /* 0x000e620000002500 */
[----:B0-----:R-:W-:-:S05]  /*0080*/  IMAD R7, R7, UR5, R2 ;  /* 0x0000000507077c24 */ /* 0x001fca000f8e0202 */
[----:B--2---:R-:W-:Y:S01]  /*0090*/  ISETP.GE.AND P0, PT, R7, UR7, PT ;  /* 0x0000000707007c0c */ /* 0x004fe2000bf06270 */
[----:B-1----:R-:W-:-:S05]  /*00a0*/  IMAD R0, R0, UR4, R3 ;  /* 0x0000000400007c24 */ /* 0x002fca000f8e0203 */
[----:B------:R-:W-:-:S13]  /*00b0*/  ISETP.GE.OR P0, PT, R0, UR6, P0 ;  /* 0x0000000600007c0c */ /* 0x000fda0008706670 */
[----:B------:R-:W-:Y:S05]  /*00c0*/  @P0 EXIT ;  /* 0x000000000000094d */ /* 0x000fea0003800000 */
[----:B------:R-:W0:Y:S01]  /*00d0*/  LDC.64 R2, c[0x0][0x380] ;  /* 0x0000e000ff027b82 */ /* 0x000e220000000a00 */
[----:B------:R-:W1:Y:S01]  /*00e0*/  LDCU.64 UR4, c[0x0][0x358] ;  /* 0x00006b00ff0477ac */ /* 0x000e620008000a00 */
[----:B------:R-:W-:-:S06]  /*00f0*/  IMAD R11, R0, UR7, R7 ;  /* 0x00000007000b7c24 */ /* 0x000fcc000f8e0207 */
[----:B------:R-:W2:Y:S08]  /*0100*/  LDC.64 R4, c[0x0][0x388] ;  /* 0x0000e200ff047b82 */ /* 0x000eb00000000a00 */
[----:B------:R-:W3:Y:S01]  /*0110*/  LDC.64 R8, c[0x0][0x390] ;  /* 0x0000e400ff087b82 */ /* 0x000ee20000000a00 */
[----:B0-----:R-:W-:-:S06]  /*0120*/  IMAD.WIDE R2, R11, 0x8, R2 ;  /* 0x000000080b027825 */ /* 0x001fcc00078e0202 */
[----:B-1----:R-:W4:Y:S01]  /*0130*/  LDG.E.64 R2, desc[UR4][R2.64] ;  /* 0x0000000402027981 */ /* 0x002f22000c1e1b00 */
[----:B--2---:R-:W-:-:S06]  /*0140*/  IMAD.WIDE R4, R11, 0x8, R4 ;  /* 0x000000080b047825 */ /* 0x004fcc00078e0204 */
[----:B------:R-:W4:Y:S01]  /*0150*/  LDG.E.64 R4, desc[UR4][R4.64] ;  /* 0x0000000404047981 */ /* 0x000f22000c1e1b00 */
[----:B---3--:R-:W-:Y:S01]  /*0160*/  IMAD.WIDE R8, R11, 0x8, R8 ;  /* 0x000000080b087825 */ /* 0x008fe200078e0208 */
[----:B----4-:R-:W-:-:S07]  /*0170*/  DADD R6, R2, -R4 ;  /* 0x0000000002067229 */ /* 0x010fce0000000804 */
[----:B------:R-:W-:Y:S01]  /*0180*/  STG.E.64 desc[UR4][R8.64], R6 ;  /* 0x0000000608007986 */ /* 0x000fe2000c101b04 */
[----:B------:R-:W-:Y:S05]  /*0190*/  EXIT ;  /* 0x000000000000794d */ /* 0x000fea0003800000 */
.L_x_39:
        /* <DEDUP_REMOVED lines=14> */
.L_x_126:


//--------------------- .text._Z18batchSoftmaxKernelPdii --------------------------
	.section	.text._Z18batchSoftmaxKernelPdii,"ax",@progbits
	.align	128
        .global         _Z18batchSoftmaxKernelPdii
        .type           _Z18batchSoftmaxKernelPdii,@function
        .size           _Z18batchSoftmaxKernelPdii,(.L_x_120 - _Z18batchSoftmaxKernelPdii)
        .other          _Z18batchSoftmaxKernelPdii,@"STO_CUDA_ENTRY STV_DEFAULT"
_Z18batchSoftmaxKernelPdii:
.text._Z18batchSoftmaxKernelPdii:
[----:B------:R-:W-:Y:S08]  /*0000*/  LDC R1, c[0x0][0x37c] ;  /* 0x0000df00ff017b82 */ /* 0x000ff00000000800 */
[----:B------:R-:W0:Y:S08]  /*0010*/  S2UR UR6, SR_CTAID.X ;  /* 0x00000000000679c3 */ /* 0x000e300000002500 */
[----:B------:R-:W0:Y:S02]  /*0020*/  LDC R11, c[0x0][0x38c] ;  /* 0x0000e300ff0b7b82 */ /* 0x000e240000000800 */
[----:B0-----:R-:W-:-:S13]  /*0030*/  ISETP.LE.AND P0, PT, R11, UR6, PT ;  /* 0x000000060b007c0c */ /* 0x001fda000bf03270 */
[----:B------:R-:W-:Y:S05]  /*0040*/  @P0 EXIT ;  /* 0x000000000000094d */ /* 0x000fea0003800000 */
[----:B------:R-:W0:Y:S01]  /*0050*/  S2R R2, SR_TID.X ;  /* 0x0000000000027919 */ /* 0x000e220000002100 */
[----:B------:R-:W0:Y:S01]  /*0060*/  LDCU UR4, c[0x0][0x388] ;  /* 0x00007100ff0477ac */ /* 0x000e220008000800 */
[----:B------:R-:W-:Y:S01]  /*0070*/  BSSY.RECONVERGENT B0, `(.L_x_40) ;  /* 0x0000014000007945 */ /* 0x000fe20003800200 */
[----:B------:R-:W-:Y:S01]  /*0080*/  IMAD.MOV.U32 R4, RZ, RZ, 0x0 ;  /* 0x00000000ff047424 */ /* 0x000fe200078e00ff */
[----:B------:R-:W1:Y:S01]  /*0090*/  LDCU.64 UR8, c[0x0][0x358] ;  /* 0x00006b00ff0877ac */ /* 0x000e620008000a00 */
[----:B------:R-:W-:Y:S01]  /*00a0*/  IMAD.MOV.U32 R5, RZ, RZ, -0x100000 ;  /* 0xfff00000ff057424 */ /* 0x000fe200078e00ff */
[----:B0-----:R-:W-:-:S13]  /*00b0*/  ISETP.GE.AND P0, PT, R2, UR4, PT ;  /* 0x0000000402007c0c */ /* 0x001fda000bf06270 */
[----:B-1----:R-:W-:Y:S05]  /*00c0*/  @P0 BRA `(.L_x_41) ;  /* 0x0000000000380947 */ /* 0x002fea0003800000 */
[----:B------:R-:W0:Y:S01]  /*00d0*/  LDC R3, c[0x0][0x360] ;  /* 0x0000d800ff037b82 */ /* 0x000e220000000800 */
[----:B------:R-:W-:Y:S02]  /*00e0*/  IMAD.MOV.U32 R0, RZ, RZ, R2 ;  /* 0x000000ffff007224 */ /* 0x000fe400078e0002 */
[----:B------:R-:W-:Y:S02]  /*00f0*/  IMAD.MOV.U32 R4, RZ, RZ, 0x0 ;  /* 0x00000000ff047424 */ /* 0x000fe400078e00ff */
[----:B------:R-:W-:-:S03]  /*0100*/  IMAD.MOV.U32 R5, RZ, RZ, -0x100000 ;  /* 0xfff00000ff057424 */ /* 0x000fc600078e00ff */
[----:B------:R-:W1:Y:S04]  /*0110*/  LDC.64 R8, c[0x0][0x380] ;  /* 0x0000e000ff087b82 */ /* 0x000e680000000a00 */
.L_x_42:
[----:B------:R-:W-:-:S04]  /*0120*/  IMAD R7, R0, R11, UR6 ;  /* 0x0000000600077e24 */ /* 0x000fc8000f8e020b */
[----:B-1----:R-:W-:-:S06]  /*0130*/  IMAD.WIDE R6, R7, 0x8, R8 ;  /* 0x0000000807067825 */ /* 0x002fcc00078e0208 */
[----:B------:R-:W2:Y:S01]  /*0140*/  LDG.E.64 R6, desc[UR8][R6.64] ;  /* 0x0000000806067981 */ /* 0x000ea2000c1e1b00 */
[----:B0-----:R-:W-:-:S05]  /*0150*/  IMAD.IADD R0, R3, 0x1, R0 ;  /* 0x0000000103007824 */ /* 0x001fca00078e0200 */
[----:B------:R-:W-:Y:S01]  /*0160*/  ISETP.GE.AND P1, PT, R0, UR4, PT ;  /* 0x0000000400007c0c */ /* 0x000fe2000bf26270 */
[----:B--2---:R-:W-:-:S06]  /*0170*/  DSETP.GT.AND P0, PT, R6, R4, PT ;  /* 0x000000040600722a */ /* 0x004fcc0003f04000 */
[----:B------:R-:W-:Y:S02]  /*0180*/  FSEL R4, R6, R4, P0 ;  /* 0x0000000406047208 */ /* 0x000fe40000000000 */
[----:B------:R-:W-:-:S04]  /*0190*/  FSEL R5, R7, R5, P0 ;  /* 0x0000000507057208 */ /* 0x000fc80000000000 */
[----:B------:R-:W-:Y:S05]  /*01a0*/  @!P1 BRA `(.L_x_42) ;  /* 0xfffffffc00dc9947 */ /* 0x000fea000383ffff */
.L_x_41:
[----:B------:R-:W-:Y:S05]  /*01b0*/  BSYNC.RECONVERGENT B0 ;  /* 0x0000000000007941 */ /* 0x000fea0003800200 */
.L_x_40:
[----:B------:R-:W0:Y:S01]  /*01c0*/  S2UR UR5, SR_CgaCtaId ;  /* 0x00000000000579c3 */ /* 0x000e220000008800 */
[----:B------:R-:W-:Y:S01]  /*01d0*/  UMOV UR4, 0x400 ;  /* 0x0000040000047882 */ /* 0x000fe20000000000 */
[----:B------:R-:W1:Y:S02]  /*01e0*/  LDCU UR7, c[0x0][0x360] ;  /* 0x00006c00ff0777ac */ /* 0x000e640008000800 */
[----:B-1----:R-:W-:Y:S02]  /*01f0*/  UISETP.GE.U32.AND UP0, UPT, UR7, 0x2, UPT ;  /* 0x000000020700788c */ /* 0x002fe4000bf06070 */
[----:B0-----:R-:W-:-:S06]  /*0200*/  ULEA UR4, UR5, UR4, 0x18 ;  /* 0x0000000405047291 */ /* 0x001fcc000f8ec0ff */
[----:B------:R-:W-:-:S05]  /*0210*/  LEA R0, R2, UR4, 0x3 ;  /* 0x0000000402007c11 */ /* 0x000fca000f8e18ff */
[----:B------:R0:W-:Y:S01]  /*0220*/  STS.64 [R0], R4 ;  /* 0x0000000400007388 */ /* 0x0001e20000000a00 */
[----:B------:R-:W-:Y:S06]  /*0230*/  BAR.SYNC.DEFER_BLOCKING 0x0 ;  /* 0x0000000000007b1d */ /* 0x000fec0000010000 */
[----:B------:R-:W-:Y:S05]  /*0240*/  BRA.U !UP0, `(.L_x_43) ;  /* 0x00000001084c7547 */ /* 0x000fea000b800000 */
[----:B------:R-:W-:-:S07]  /*0250*/  IMAD.U32 R3, RZ, RZ, UR7 ;  /* 0x00000007ff037e24 */ /* 0x000fce000f8e00ff */
.L_x_44:
[----:B------:R-:W-:-:S04]  /*0260*/  SHF.R.U32.HI R9, RZ, 0x1, R3 ;  /* 0x00000001ff097819 */ /* 0x000fc80000011603 */
[----:B------:R-:W-:-:S13]  /*0270*/  ISETP.GE.U32.AND P0, PT, R2, R9, PT ;  /* 0x000000090200720c */ /* 0x000fda0003f06070 */
[----:B------:R-:W-:Y:S01]  /*0280*/  @!P0 IMAD R6, R9, 0x8, R0 ;  /* 0x0000000809068824 */ /* 0x000fe200078e0200 */
[----:B0-----:R-:W0:Y:S05]  /*0290*/  @!P0 LDS.64 R4, [R0] ;  /* 0x0000000000048984 */ /* 0x001e2a0000000a00 */
[----:B------:R-:W1:Y:S01]  /*02a0*/  @!P0 LDS.64 R6, [R6] ;  /* 0x0000000006068984 */ /* 0x000e620000000a00 */
[----:B0-----:R-:W-:Y:S01]  /*02b0*/  @!P0 IMAD.MOV.U32 R8, RZ, RZ, R5 ;  /* 0x000000ffff088224 */ /* 0x001fe200078e0005 */
[----:B-1----:R-:W-:Y:S01]  /*02c0*/  @!P0 DSETP.MAX.AND P1, P2, R4, R6, PT ;  /* 0x000000060400822a */ /* 0x002fe20003a2f000 */
[----:B------:R-:W-:Y:S02]  /*02d0*/  @!P0 IMAD.MOV.U32 R11, RZ, RZ, R7 ;  /* 0x000000ffff0b8224 */ /* 0x000fe400078e0007 */
[----:B------:R-:W-:-:S03]  /*02e0*/  @!P0 IMAD.MOV.U32 R5, RZ, RZ, R6 ;  /* 0x000000ffff058224 */ /* 0x000fc600078e0006 */
[----:B------:R-:W-:Y:S02]  /*02f0*/  @!P0 FSEL R8, R8, R11, P1 ;  /* 0x0000000b08088208 */ /* 0x000fe40000800000 */
[----:B------:R-:W-:Y:S02]  /*0300*/  @!P0 LOP3.LUT R11, R11, 0x80000, RZ, 0xfc, !PT ;  /* 0x000800000b0b8812 */ /* 0x000fe400078efcff */
[----:B------:R-:W-:Y:S02]  /*0310*/  @!P0 SEL R4, R4, R5, P1 ;  /* 0x0000000504048207 */ /* 0x000fe40000800000 */
[----:B------:R-:W-:-:S05]  /*0320*/  @!P0 SEL R5, R11, R8, P2 ;  /* 0x000000080b058207 */ /* 0x000fca0001000000 */
[----:B------:R1:W-:Y:S01]  /*0330*/  @!P0 STS.64 [R0], R4 ;  /* 0x0000000400008388 */ /* 0x0003e20000000a00 */
[----:B------:R-:W-:Y:S01]  /*0340*/  BAR.SYNC.DEFER_BLOCKING 0x0 ;  /* 0x0000000000007b1d */ /* 0x000fe20000010000 */
[----:B------:R-:W-:Y:S01]  /*0350*/  ISETP.GT.U32.AND P0, PT, R3, 0x3, PT ;  /* 0x000000030300780c */ /* 0x000fe20003f04070 */
[----:B------:R-:W-:-:S12]  /*0360*/  IMAD.MOV.U32 R3, RZ, RZ, R9 ;  /* 0x000000ffff037224 */ /* 0x000fd800078e0009 */
[----:B-1----:R-:W-:Y:S05]  /*0370*/  @P0 BRA `(.L_x_44) ;  /* 0xfffffffc00b80947 */ /* 0x002fea000383ffff */
.L_x_43:
[----:B------:R-:W1:Y:S01]  /*0380*/  LDCU UR4, c[0x0][0x388] ;  /* 0x00007100ff0477ac */ /* 0x000e620008000800 */
[----:B------:R-:W-:Y:S01]  /*0390*/  BSSY.RECONVERGENT B0, `(.L_x_45) ;  /* 0x0000050000007945 */ /* 0x000fe20003800200 */
[----:B0-----:R-:W-:Y:S02]  /*03a0*/  CS2R R4, SRZ ;  /* 0x0000000000047805 */ /* 0x001fe4000001ff00 */
[----:B-1----:R-:W-:-:S13]  /*03b0*/  ISETP.GE.AND P0, PT, R2, UR4, PT ;  /* 0x0000000402007c0c */ /* 0x002fda000bf06270 */
[----:B------:R-:W-:Y:S05]  /*03c0*/  @P0 BRA `(.L_x_46) ;  /* 0x0000000400300947 */ /* 0x000fea0003800000 */
[----:B------:R-:W0:Y:S01]  /*03d0*/  S2UR UR5, SR_CgaCtaId ;  /* 0x00000000000579c3 */ /* 0x000e220000008800 */
[----:B------:R-:W-:Y:S01]  /*03e0*/  UMOV UR4, 0x400 ;  /* 0x0000040000047882 */ /* 0x000fe20000000000 */
[----:B------:R-:W-:Y:S01]  /*03f0*/  IMAD.MOV.U32 R3, RZ, RZ, R2 ;  /* 0x000000ffff037224 */ /* 0x000fe200078e0002 */
[----:B------:R-:W-:-:S05]  /*0400*/  CS2R R4, SRZ ;  /* 0x0000000000047805 */ /* 0x000fca000001ff00 */
[----:B------:R-:W1:Y:S08]  /*0410*/  LDC.64 R8, c[0x0][0x380] ;  /* 0x0000e000ff087b82 */ /* 0x000e700000000a00 */
[----:B------:R-:W2:Y:S01]  /*0420*/  LDC.64 R10, c[0x0][0x388] ;  /* 0x0000e200ff0a7b82 */ /* 0x000ea20000000a00 */
[----:B0-----:R-:W-:-:S09]  /*0430*/  ULEA UR4, UR5, UR4, 0x18 ;  /* 0x0000000405047291 */ /* 0x001fd2000f8ec0ff */
[----:B------:R-:W0:Y:S03]  /*0440*/  LDS.64 R6, [UR4] ;  /* 0x00000004ff067984 */ /* 0x000e260008000a00 */
.L_x_49:
[----:B--2---:R-:W-:-:S04]  /*0450*/  IMAD R13, R3, R11, UR6 ;  /* 0x00000006030d7e24 */ /* 0x004fc8000f8e020b */
[----:B-1----:R-:W-:-:S05]  /*0460*/  IMAD.WIDE R12, R13, 0x8, R8 ;  /* 0x000000080d0c7825 */ /* 0x002fca00078e0208 */
[----:B------:R-:W0:Y:S01]  /*0470*/  LDG.E.64 R14, desc[UR8][R12.64] ;  /* 0x000000080c0e7981 */ /* 0x000e22000c1e1b00 */
[----:B------:R-:W-:Y:S01]  /*0480*/  IMAD.MOV.U32 R16, RZ, RZ, 0x652b82fe ;  /* 0x652b82feff107424 */ /* 0x000fe200078e00ff */
[----:B------:R-:W-:Y:S01]  /*0490*/  UMOV UR4, 0xfefa39ef ;  /* 0xfefa39ef00047882 */ /* 0x000fe20000000000 */
[----:B------:R-:W-:Y:S01]  /*04a0*/  IMAD.MOV.U32 R17, RZ, RZ, 0x3ff71547 ;  /* 0x3ff71547ff117424 */ /* 0x000fe200078e00ff */
[----:B------:R-:W-:Y:S01]  /*04b0*/  UMOV UR5, 0x3fe62e42 ;  /* 0x3fe62e4200057882 */ /* 0x000fe20000000000 */
[----:B------:R-:W-:Y:S01]  /*04c0*/  BSSY.RECONVERGENT B1, `(.L_x_47) ;  /* 0x0000037000017945 */ /* 0x000fe20003800200 */
[----:B0-----:R-:W-:-:S08]  /*04d0*/  DADD R14, -R6, R14 ;  /* 0x00000000060e7229 */ /* 0x001fd0000000010e */
[----:B------:R-:W-:Y:S02]  /*04e0*/  DFMA R16, R14, R16, 6.75539944105574400000e+15 ;  /* 0x433800000e10742b */ /* 0x000fe40000000010 */
[----:B------:R-:W-:-:S06]  /*04f0*/  FSETP.GEU.AND P0, PT, |R15|, 4.1917929649353027344, PT ;  /* 0x4086232b0f00780b */ /* 0x000fcc0003f0e200 */
[----:B------:R-:W-:-:S08]  /*0500*/  DADD R18, R16, -6.75539944105574400000e+15 ;  /* 0xc338000010127429 */ /* 0x000fd00000000000 */
[----:B------:R-:W-:Y:S01]  /*0510*/  DFMA R20, R18, -UR4, R14 ;  /* 0x8000000412147c2b */ /* 0x000fe2000800000e */
[----:B------:R-:W-:Y:S01]  /*0520*/  UMOV UR4, 0x3b39803f ;  /* 0x3b39803f00047882 */ /* 0x000fe20000000000 */
[----:B------:R-:W-:-:S06]  /*0530*/  UMOV UR5, 0x3c7abc9e ;  /* 0x3c7abc9e00057882 */ /* 0x000fcc0000000000 */
[----:B------:R-:W-:Y:S01]  /*0540*/  DFMA R18, R18, -UR4, R20 ;  /* 0x8000000412127c2b */ /* 0x000fe20008000014 */
[----:B------:R-:W-:Y:S01]  /*0550*/  UMOV UR4, 0x69ce2bdf ;  /* 0x69ce2bdf00047882 */ /* 0x000fe20000000000 */
[----:B------:R-:W-:Y:S01]  /*0560*/  IMAD.MOV.U32 R20, RZ, RZ, -0x35dec16 ;  /* 0xfca213eaff147424 */ /* 0x000fe200078e00ff */
[----:B------:R-:W-:Y:S01]  /*0570*/  UMOV UR5, 0x3e5ade15 ;  /* 0x3e5ade1500057882 */ /* 0x000fe20000000000 */
[----:B------:R-:W-:-:S06]  /*0580*/  IMAD.MOV.U32 R21, RZ, RZ, 0x3e928af3 ;  /* 0x3e928af3ff157424 */ /* 0x000fcc00078e00ff */
[----:B------:R-:W-:Y:S01]  /*0590*/  DFMA R20, R18, UR4, R20 ;  /* 0x0000000412147c2b */ /* 0x000fe20008000014 */
[----:B------:R-:W-:Y:S01]  /*05a0*/  UMOV UR4, 0x62401315 ;  /* 0x6240131500047882 */ /* 0x000fe20000000000 */
[----:B------:R-:W-:-:S06]  /*05b0*/  UMOV UR5, 0x3ec71dee ;  /* 0x3ec71dee00057882 */ /* 0x000fcc0000000000 */
[----:B------:R-:W-:Y:S01]  /*05c0*/  DFMA R20, R18, R20, UR4 ;  /* 0x0000000412147e2b */ /* 0x000fe20008000014 */
        /* <DEDUP_REMOVED lines=20> */
[----:B------:R-:W-:-:S08]  /*0710*/  DFMA R20, R18, R20, UR4 ;  /* 0x0000000412147e2b */ /* 0x000fd00008000014 */
[----:B------:R-:W-:-:S08]  /*0720*/  DFMA R20, R18, R20, 1 ;  /* 0x3ff000001214742b */ /* 0x000fd00000000014 */
[----:B------:R-:W-:-:S10]  /*0730*/  DFMA R20, R18, R20, 1 ;  /* 0x3ff000001214742b */ /* 0x000fd40000000014 */
[----:B------:R-:W-:Y:S02]  /*0740*/  IMAD R19, R16, 0x100000, R21 ;  /* 0x0010000010137824 */ /* 0x000fe400078e0215 */
[----:B------:R-:W-:Y:S01]  /*0750*/  IMAD.MOV.U32 R18, RZ, RZ, R20 ;  /* 0x000000ffff127224 */ /* 0x000fe200078e0014 */
[----:B------:R-:W-:Y:S06]  /*0760*/  @!P0 BRA `(.L_x_48) ;  /* 0x0000000000308947 */ /* 0x000fec0003800000 */
[----:B------:R-:W-:Y:S01]  /*0770*/  FSETP.GEU.AND P1, PT, |R15|, 4.2275390625, PT ;  /* 0x408748000f00780b */ /* 0x000fe20003f2e200 */
[C---:B------:R-:W-:Y:S02]  /*0780*/  DADD R18, R14.reuse, +INF ;  /* 0x7ff000000e127429 */ /* 0x040fe40000000000 */
[----:B------:R-:W-:-:S08]  /*0790*/  DSETP.GEU.AND P0, PT, R14, RZ, PT ;  /* 0x000000ff0e00722a */ /* 0x000fd00003f0e000 */
[----:B------:R-:W-:Y:S02]  /*07a0*/  FSEL R18, R18, RZ, P0 ;  /* 0x000000ff12127208 */ /* 0x000fe40000000000 */
[----:B------:R-:W-:Y:S02]  /*07b0*/  @!P1 LEA.HI R17, R16, R16, RZ, 0x1 ;  /* 0x0000001010119211 */ /* 0x000fe400078f08ff */
[----:B------:R-:W-:Y:S02]  /*07c0*/  FSEL R19, R19, RZ, P0 ;  /* 0x000000ff13137208 */ /* 0x000fe40000000000 */
[----:B------:R-:W-:-:S05]  /*07d0*/  @!P1 SHF.R.S32.HI R17, RZ, 0x1, R17 ;  /* 0x00000001ff119819 */ /* 0x000fca0000011411 */
[----:B------:R-:W-:Y:S02]  /*07e0*/  @!P1 IMAD.IADD R14, R16, 0x1, -R17 ;  /* 0x00000001100e9824 */ /* 0x000fe400078e0a11 */
[----:B------:R-:W-:-:S03]  /*07f0*/  @!P1 IMAD R21, R17, 0x100000, R21 ;  /* 0x0010000011159824 */ /* 0x000fc600078e0215 */
[----:B------:R-:W-:Y:S01]  /*0800*/  @!P1 LEA R15, R14, 0x3ff00000, 0x14 ;  /* 0x3ff000000e0f9811 */ /* 0x000fe200078ea0ff */
[----:B------:R-:W-:-:S06]  /*0810*/  @!P1 IMAD.MOV.U32 R14, RZ, RZ, RZ ;  /* 0x000000ffff0e9224 */ /* 0x000fcc00078e00ff */
[----:B------:R-:W-:-:S11]  /*0820*/  @!P1 DMUL R18, R20, R14 ;  /* 0x0000000e14129228 */ /* 0x000fd60000000000 */
.L_x_48:
[----:B------:R-:W-:Y:S05]  /*0830*/  BSYNC.RECONVERGENT B1 ;  /* 0x0000000000017941 */ /* 0x000fea0003800200 */
.L_x_47:
[----:B------:R3:W-:Y:S01]  /*0840*/  STG.E.64 desc[UR8][R12.64], R18 ;  /* 0x000000120c007986 */ /* 0x0007e2000c101b08 */
[----:B------:R-:W-:Y:S01]  /*0850*/  VIADD R3, R3, UR7 ;  /* 0x0000000703037c36 */ /* 0x000fe20008000000 */
[----:B------:R-:W-:-:S04]  /*0860*/  DADD R4, R18, R4 ;  /* 0x0000000012047229 */ /* 0x000fc80000000004 */
[----:B------:R-:W-:-:S13]  /*0870*/  ISETP.GE.AND P0, PT, R3, R10, PT ;  /* 0x0000000a0300720c */ /* 0x000fda0003f06270 */
[----:B---3--:R-:W-:Y:S05]  /*0880*/  @!P0 BRA `(.L_x_49) ;  /* 0xfffffff800f08947 */ /* 0x008fea000383ffff */
.L_x_46:
[----:B------:R-:W-:Y:S05]  /*0890*/  BSYNC.RECONVERGENT B0 ;  /* 0x0000000000007941 */ /* 0x000fea0003800200 */
.L_x_45:
[----:B------:R0:W-:Y:S01]  /*08a0*/  STS.64 [R0], R4 ;  /* 0x0000000400007388 */ /* 0x0001e20000000a00 */
[----:B------:R-:W-:Y:S01]  /*08b0*/  UISETP.GE.U32.AND UP0, UPT, UR7, 0x2, UPT ;  /* 0x000000020700788c */ /* 0x000fe2000bf06070 */
[----:B------:R-:W-:Y:S08]  /*08c0*/  BAR.SYNC.DEFER_BLOCKING 0x0 ;  /* 0x0000000000007b1d */ /* 0x000ff00000010000 */
[----:B------:R-:W-:Y:S05]  /*08d0*/  BRA.U !UP0, `(.L_x_50) ;  /* 0x0000000108307547 */ /* 0x000fea000b800000 */
[----:B------:R-:W-:-:S07]  /*08e0*/  IMAD.U32 R3, RZ, RZ, UR7 ;  /* 0x00000007ff037e24 */ /* 0x000fce000f8e00ff */
.L_x_51:
[----:B------:R-:W-:-:S04]  /*08f0*/  SHF.R.U32.HI R9, RZ, 0x1, R3 ;  /* 0x00000001ff097819 */ /* 0x000fc80000011603 */
[----:B------:R-:W-:-:S13]  /*0900*/  ISETP.GE.U32.AND P0, PT, R2, R9, PT ;  /* 0x000000090200720c */ /* 0x000fda0003f06070 */
[----:B------:R-:W-:Y:S01]  /*0910*/  @!P0 IMAD R8, R9, 0x8, R0 ;  /* 0x0000000809088824 */ /* 0x000fe200078e0200 */
[----:B------:R-:W-:Y:S04]  /*0920*/  @!P0 LDS.64 R6, [R0] ;  /* 0x0000000000068984 */ /* 0x000fe80000000a00 */
[----:B0-----:R-:W0:Y:S02]  /*0930*/  @!P0 LDS.64 R4, [R8] ;  /* 0x0000000008048984 */ /* 0x001e240000000a00 */
[----:B0-----:R-:W-:-:S07]  /*0940*/  @!P0 DADD R4, R4, R6 ;  /* 0x0000000004048229 */ /* 0x001fce0000000006 */
[----:B------:R1:W-:Y:S01]  /*0950*/  @!P0 STS.64 [R0], R4 ;  /* 0x0000000400008388 */ /* 0x0003e20000000a00 */
[----:B------:R-:W-:Y:S01]  /*0960*/  BAR.SYNC.DEFER_BLOCKING 0x0 ;  /* 0x0000000000007b1d */ /* 0x000fe20000010000 */
[----:B------:R-:W-:Y:S01]  /*0970*/  ISETP.GT.U32.AND P0, PT, R3, 0x3, PT ;  /* 0x000000030300780c */ /* 0x000fe20003f04070 */
[----:B------:R-:W-:-:S12]  /*0980*/  IMAD.MOV.U32 R3, RZ, RZ, R9 ;  /* 0x000000ffff037224 */ /* 0x000fd800078e0009 */
[----:B-1----:R-:W-:Y:S05]  /*0990*/  @P0 BRA `(.L_x_51) ;  /* 0xfffffffc00d40947 */ /* 0x002fea000383ffff */
.L_x_50:
[----:B------:R-:W1:Y:S02]  /*09a0*/  LDCU UR4, c[0x0][0x388] ;  /* 0x00007100ff0477ac */ /* 0x000e640008000800 */
[----:B-1----:R-:W-:-:S13]  /*09b0*/  ISETP.GE.AND P0, PT, R2, UR4, PT ;  /* 0x0000000402007c0c */ /* 0x002fda000bf06270 */
[----:B------:R-:W-:Y:S05]  /*09c0*/  @P0 EXIT ;  /* 0x000000000000094d */ /* 0x000fea0003800000 */
[----:B------:R-:W1:Y:S01]  /*09d0*/  S2UR UR5, SR_CgaCtaId ;  /* 0x00000000000579c3 */ /* 0x000e620000008800 */
[----:B------:R-:W-:-:S07]  /*09e0*/  UMOV UR4, 0x400 ;  /* 0x0000040000047882 */ /* 0x000fce0000000000 */
[----:B------:R-:W2:Y:S08]  /*09f0*/  LDC R3, c[0x0][0x38c] ;  /* 0x0000e300ff037b82 */ /* 0x000eb00000000800 */
[----:B------:R-:W3:Y:S01]  /*0a00*/  LDC.64 R10, c[0x0][0x380] ;  /* 0x0000e000ff0a7b82 */ /* 0x000ee20000000a00 */
[----:B-1----:R-:W-:-:S09]  /*0a10*/  ULEA UR4, UR5, UR4, 0x18 ;  /* 0x0000000405047291 */ /* 0x002fd2000f8ec0ff */
[----:B------:R-:W1:Y:S02]  /*0a20*/  LDS.64 R22, [UR4] ;  /* 0x00000004ff167984 */ /* 0x000e640008000a00 */
[----:B------:R-:W4:Y:S02]  /*0a30*/  LDCU UR4, c[0x0][0x388] ;  /* 0x00007100ff0477ac */ /* 0x000f240008000800 */
.L_x_54:
[----:B--2---:R-:W-:-:S04]  /*0a40*/  IMAD R9, R2, R3, UR6 ;  /* 0x0000000602097e24 */ /* 0x004fc8000f8e0203 */
[----:B---3--:R-:W-:-:S05]  /*0a50*/  IMAD.WIDE R8, R9, 0x8, R10 ;  /* 0x0000000809087825 */ /* 0x008fca00078e020a */
[----:B------:R-:W2:Y:S01]  /*0a60*/  LDG.E.64 R12, desc[UR8][R8.64] ;  /* 0x00000008080c7981 */ /* 0x000ea2000c1e1b00 */
[----:B01----:R-:W0:Y:S01]  /*0a70*/  MUFU.RCP64H R5, R23 ;  /* 0x0000001700057308 */ /* 0x003e220000001800 */
[----:B------:R-:W-:Y:S01]  /*0a80*/  IMAD.MOV.U32 R4, RZ, RZ, 0x1 ;  /* 0x00000001ff047424 */ /* 0x000fe200078e00ff */
[----:B------:R-:W-:Y:S05]  /*0a90*/  BSSY.RECONVERGENT B0, `(.L_x_52) ;  /* 0x0000011000007945 */ /* 0x000fea0003800200 */
[----:B0-----:R-:W-:-:S08]  /*0aa0*/  DFMA R6, -R22, R4, 1 ;  /* 0x3ff000001606742b */ /* 0x001fd00000000104 */
[----:B------:R-:W-:-:S08]  /*0ab0*/  DFMA R6, R6, R6, R6 ;  /* 0x000000060606722b */ /* 0x000fd00000000006 */
[----:B------:R-:W-:-:S08]  /*0ac0*/  DFMA R6, R4, R6, R4 ;  /* 0x000000060406722b */ /* 0x000fd00000000004 */
[----:B------:R-:W-:-:S08]  /*0ad0*/  DFMA R4, -R22, R6, 1 ;  /* 0x3ff000001604742b */ /* 0x000fd00000000106 */
[----:B------:R-:W-:-:S08]  /*0ae0*/  DFMA R4, R6, R4, R6 ;  /* 0x000000040604722b */ /* 0x000fd00000000006 */
[----:B--2---:R-:W-:Y:S01]  /*0af0*/  DMUL R6, R12, R4 ;  /* 0x000000040c067228 */ /* 0x004fe20000000000 */
[----:B------:R-:W-:-:S07]  /*0b00*/  FSETP.GEU.AND P1, PT, |R13|, 6.5827683646048100446e-37, PT ;  /* 0x036000000d00780b */ /* 0x000fce0003f2e200 */
[----:B------:R-:W-:-:S08]  /*0b10*/  DFMA R14, -R22, R6, R12 ;  /* 0x00000006160e722b */ /* 0x000fd0000000010c */
[----:B------:R-:W-:-:S10]  /*0b20*/  DFMA R4, R4, R14, R6 ;  /* 0x0000000e0404722b */ /* 0x000fd40000000006 */
[----:B------:R-:W-:-:S05]  /*0b30*/  FFMA R0, RZ, R23, R5 ;  /* 0x00000017ff007223 */ /* 0x000fca0000000005 */
[----:B------:R-:W-:-:S13]  /*0b40*/  FSETP.GT.AND P0, PT, |R0|, 1.469367938527859385e-39, PT ;  /* 0x001000000000780b */ /* 0x000fda0003f04200 */
[----:B------:R-:W-:Y:S05]  /*0b50*/  @P0 BRA P1, `(.L_x_53) ;  /* 0x0000000000100947 */ /* 0x000fea0000800000 */
[----:B------:R-:W-:-:S07]  /*0b60*/  MOV R0, 0xb80 ;  /* 0x00000b8000007802 */ /* 0x000fce0000000f00 */
[----:B----4-:R-:W-:Y:S05]  /*0b70*/  CALL.REL.NOINC `($__internal_2_$__cuda_sm20_div_rn_f64_full) ;  /* 0x0000000000207944 */ /* 0x010fea0003c00000 */
[----:B------:R-:W-:Y:S02]  /*0b80*/  IMAD.MOV.U32 R4, RZ, RZ, R6 ;  /* 0x000000ffff047224 */ /* 0x000fe400078e0006 */
[----:B------:R-:W-:-:S07]  /*0b90*/  IMAD.MOV.U32 R5, RZ, RZ, R7 ;  /* 0x000000ffff057224 */ /* 0x000fce00078e0007 */
.L_x_53:
[----:B----4-:R-:W-:Y:S05]  /*0ba0*/  BSYNC.RECONVERGENT B0 ;  /* 0x0000000000007941 */ /* 0x010fea0003800200 */
.L_x_52:
[----:B------:R0:W-:Y:S01]  /*0bb0*/  STG.E.64 desc[UR8][R8.64], R4 ;  /* 0x0000000408007986 */ /* 0x0001e2000c101b08 */
[----:B------:R-:W-:-:S05]  /*0bc0*/  VIADD R2, R2, UR7 ;  /* 0x0000000702027c36 */ /* 0x000fca0008000000 */
[----:B------:R-:W-:-:S13]  /*0bd0*/  ISETP.GE.AND P0, PT, R2, UR4, PT ;  /* 0x0000000402007c0c */ /* 0x000fda000bf06270 */
[----:B0-----:R-:W-:Y:S05]  /*0be0*/  @!P0 BRA `(.L_x_54) ;  /* 0xfffffffc00948947 */ /* 0x001fea000383ffff */
[----:B------:R-:W-:Y:S05]  /*0bf0*/  EXIT ;  /* 0x000000000000794d */ /* 0x000fea0003800000 */
        .weak           $__internal_2_$__cuda_sm20_div_rn_f64_full
        .type           $__internal_2_$__cuda_sm20_div_rn_f64_full,@function
        .size           $__internal_2_$__cuda_sm20_div_rn_f64_full,(.L_x_120 - $__internal_2_$__cuda_sm20_div_rn_f64_full)
$__internal_2_$__cuda_sm20_div_rn_f64_full:
[C---:B------:R-:W-:Y:S01]  /*0c00*/  FSETP.GEU.AND P0, PT, |R23|.reuse, 1.469367938527859385e-39, PT ;  /* 0x001000001700780b */ /* 0x040fe20003f0e200 */
[----:B------:R-:W-:Y:S01]  /*0c10*/  IMAD.MOV.U32 R18, RZ, RZ, 0x1 ;  /* 0x00000001ff127424 */ /* 0x000fe200078e00ff */
[----:B------:R-:W-:Y:S01]  /*0c20*/  LOP3.LUT R6, R23, 0x800fffff, RZ, 0xc0, !PT ;  /* 0x800fffff17067812 */ /* 0x000fe200078ec0ff */
[----:B------:R-:W-:Y:S01]  /*0c30*/  BSSY.RECONVERGENT B1, `(.L_x_55) ;  /* 0x0000054000017945 */ /* 0x000fe20003800200 */
[C---:B------:R-:W-:Y:S02]  /*0c40*/  FSETP.GEU.AND P2, PT, |R13|.reuse, 1.469367938527859385e-39, PT ;  /* 0x001000000d00780b */ /* 0x040fe40003f4e200 */
[----:B------:R-:W-:Y:S01]  /*0c50*/  LOP3.LUT R7, R6, 0x3ff00000, RZ, 0xfc, !PT ;  /* 0x3ff0000006077812 */ /* 0x000fe200078efcff */
[----:B------:R-:W-:Y:S01]  /*0c60*/  IMAD.MOV.U32 R6, RZ, RZ, R22 ;  /* 0x000000ffff067224 */ /* 0x000fe200078e0016 */
[----:B------:R-:W-:Y:S02]  /*0c70*/  LOP3.LUT R4, R13, 0x7ff00000, RZ, 0xc0, !PT ;  /* 0x7ff000000d047812 */ /* 0x000fe400078ec0ff */
[----:B------:R-:W-:-:S03]  /*0c80*/  LOP3.LUT R25, R23, 0x7ff00000, RZ, 0xc0, !PT ;  /* 0x7ff0000017197812 */ /* 0x000fc600078ec0ff */
[----:B------:R-:W-:Y:S01]  /*0c90*/  @!P0 DMUL R6, R22, 8.98846567431157953865e+307 ;  /* 0x7fe0000016068828 */ /* 0x000fe20000000000 */
[----:B------:R-:W-:-:S03]  /*0ca0*/  ISETP.GE.U32.AND P1, PT, R4, R25, PT ;  /* 0x000000190400720c */ /* 0x000fc60003f26070 */
[----:B------:R-:W-:Y:S02]  /*0cb0*/  @!P2 LOP3.LUT R5, R23, 0x7ff00000, RZ, 0xc0, !PT ;  /* 0x7ff000001705a812 */ /* 0x000fe400078ec0ff */
[----:B------:R-:W0:Y:S02]  /*0cc0*/  MUFU.RCP64H R19, R7 ;  /* 0x0000000700137308 */ /* 0x000e240000001800 */
[----:B------:R-:W-:Y:S01]  /*0cd0*/  @!P2 ISETP.GE.U32.AND P3, PT, R4, R5, PT ;  /* 0x000000050400a20c */ /* 0x000fe20003f66070 */
[----:B------:R-:W-:Y:S01]  /*0ce0*/  IMAD.MOV.U32 R5, RZ, RZ, 0x1ca00000 ;  /* 0x1ca00000ff057424 */ /* 0x000fe200078e00ff */
[----:B------:R-:W-:-:S04]  /*0cf0*/  @!P0 LOP3.LUT R25, R7, 0x7ff00000, RZ, 0xc0, !PT ;  /* 0x7ff0000007198812 */ /* 0x000fc800078ec0ff */
[----:B------:R-:W-:-:S04]  /*0d00*/  @!P2 SEL R17, R5, 0x63400000, !P3 ;  /* 0x634000000511a807 */ /* 0x000fc80005800000 */
[----:B------:R-:W-:-:S04]  /*0d10*/  @!P2 LOP3.LUT R20, R17, 0x80000000, R13, 0xf8, !PT ;  /* 0x800000001114a812 */ /* 0x000fc800078ef80d */
[----:B------:R-:W-:Y:S01]  /*0d20*/  @!P2 LOP3.LUT R21, R20, 0x100000, RZ, 0xfc, !PT ;  /* 0x001000001415a812 */ /* 0x000fe200078efcff */
[----:B0-----:R-:W-:Y:S01]  /*0d30*/  DFMA R14, R18, -R6, 1 ;  /* 0x3ff00000120e742b */ /* 0x001fe20000000806 */
[----:B------:R-:W-:-:S07]  /*0d40*/  @!P2 IMAD.MOV.U32 R20, RZ, RZ, RZ ;  /* 0x000000ffff14a224 */ /* 0x000fce00078e00ff */
[----:B------:R-:W-:-:S08]  /*0d50*/  DFMA R14, R14, R14, R14 ;  /* 0x0000000e0e0e722b */ /* 0x000fd0000000000e */
[----:B------:R-:W-:Y:S01]  /*0d60*/  DFMA R18, R18, R14, R18 ;  /* 0x0000000e1212722b */ /* 0x000fe20000000012 */
[----:B------:R-:W-:Y:S01]  /*0d70*/  SEL R15, R5, 0x63400000, !P1 ;  /* 0x63400000050f7807 */ /* 0x000fe20004800000 */
[----:B------:R-:W-:-:S03]  /*0d80*/  IMAD.MOV.U32 R14, RZ, RZ, R12 ;  /* 0x000000ffff0e7224 */ /* 0x000fc600078e000c */
[----:B------:R-:W-:-:S03]  /*0d90*/  LOP3.LUT R15, R15, 0x800fffff, R13, 0xf8, !PT ;  /* 0x800fffff0f0f7812 */ /* 0x000fc600078ef80d */
[----:B------:R-:W-:-:S03]  /*0da0*/  DFMA R16, R18, -R6, 1 ;  /* 0x3ff000001210742b */ /* 0x000fc60000000806 */
[----:B------:R-:W-:-:S05]  /*0db0*/  @!P2 DFMA R14, R14, 2, -R20 ;  /* 0x400000000e0ea82b */ /* 0x000fca0000000814 */
[----:B------:R-:W-:-:S08]  /*0dc0*/  DFMA R16, R18, R16, R18 ;  /* 0x000000101210722b */ /* 0x000fd00000000012 */
[----:B------:R-:W-:-:S08]  /*0dd0*/  DMUL R18, R16, R14 ;  /* 0x0000000e10127228 */ /* 0x000fd00000000000 */
[----:B------:R-:W-:-:S08]  /*0de0*/  DFMA R20, R18, -R6, R14 ;  /* 0x800000061214722b */ /* 0x000fd0000000000e */
[----:B------:R-:W-:Y:S01]  /*0df0*/  DFMA R20, R16, R20, R18 ;  /* 0x000000141014722b */ /* 0x000fe20000000012 */
[----:B------:R-:W-:Y:S01]  /*0e00*/  IMAD.MOV.U32 R16, RZ, RZ, R4 ;  /* 0x000000ffff107224 */ /* 0x000fe200078e0004 */
[----:B------:R-:W-:Y:S01]  /*0e10*/  @!P2 LOP3.LUT R16, R15, 0x7ff00000, RZ, 0xc0, !PT ;  /* 0x7ff000000f10a812 */ /* 0x000fe200078ec0ff */
[----:B------:R-:W-:-:S04]  /*0e20*/  VIADD R18, R25, 0xffffffff ;  /* 0xffffffff19127836 */ /* 0x000fc80000000000 */
[----:B------:R-:W-:-:S05]  /*0e30*/  VIADD R17, R16, 0xffffffff ;  /* 0xffffffff10117836 */ /* 0x000fca0000000000 */
[----:B------:R-:W-:-:S04]  /*0e40*/  ISETP.GT.U32.AND P0, PT, R17, 0x7feffffe, PT ;  /* 0x7feffffe1100780c */ /* 0x000fc80003f04070 */
[----:B------:R-:W-:-:S13]  /*0e50*/  ISETP.GT.U32.OR P0, PT, R18, 0x7feffffe, P0 ;  /* 0x7feffffe1200780c */ /* 0x000fda0000704470 */
[----:B------:R-:W-:Y:S05]  /*0e60*/  @P0 BRA `(.L_x_56) ;  /* 0x00000000006c0947 */ /* 0x000fea0003800000 */
[----:B------:R-:W-:Y:S01]  /*0e70*/  LOP3.LUT R13, R23, 0x7ff00000, RZ, 0xc0, !PT ;  /* 0x7ff00000170d7812 */ /* 0x000fe200078ec0ff */
[----:B------:R-:W-:-:S03]  /*0e80*/  IMAD.MOV.U32 R16, RZ, RZ, RZ ;  /* 0x000000ffff107224 */ /* 0x000fc600078e00ff */
[CC--:B------:R-:W-:Y:S02]  /*0e90*/  VIADDMNMX R12, R4.reuse, -R13.reuse, 0xb9600000, !PT ;  /* 0xb9600000040c7446 */ /* 0x0c0fe4000780090d */
[----:B------:R-:W-:Y:S02]  /*0ea0*/  ISETP.GE.U32.AND P0, PT, R4, R13, PT ;  /* 0x0000000d0400720c */ /* 0x000fe40003f06070 */
        /* <DEDUP_REMOVED lines=23> */
.L_x_56:
[----:B------:R-:W-:-:S14]  /*1020*/  DSETP.NAN.AND P0, PT, R12, R12, PT ;  /* 0x0000000c0c00722a */ /* 0x000fdc0003f08000 */
[----:B------:R-:W-:Y:S05]  /*1030*/  @P0 BRA `(.L_x_58) ;  /* 0x0000000000440947 */ /* 0x000fea0003800000 */
[----:B------:R-:W-:-:S14]  /*1040*/  DSETP.NAN.AND P0, PT, R22, R22, PT ;  /* 0x000000161600722a */ /* 0x000fdc0003f08000 */
[----:B------:R-:W-:Y:S05]  /*1050*/  @P0 BRA `(.L_x_59) ;  /* 0x0000000000300947 */ /* 0x000fea0003800000 */
[----:B------:R-:W-:Y:S01]  /*1060*/  ISETP.NE.AND P0, PT, R16, R25, PT ;  /* 0x000000191000720c */ /* 0x000fe20003f05270 */
[----:B------:R-:W-:Y:S02]  /*1070*/  IMAD.MOV.U32 R4, RZ, RZ, 0x0 ;  /* 0x00000000ff047424 */ /* 0x000fe400078e00ff */
[----:B------:R-:W-:-:S10]  /*1080*/  IMAD.MOV.U32 R5, RZ, RZ, -0x80000 ;  /* 0xfff80000ff057424 */ /* 0x000fd400078e00ff */
        /* <DEDUP_REMOVED lines=9> */
.L_x_59:
[----:B------:R-:W-:Y:S01]  /*1120*/  LOP3.LUT R5, R23, 0x80000, RZ, 0xfc, !PT ;  /* 0x0008000017057812 */ /* 0x000fe200078efcff */
[----:B------:R-:W-:Y:S01]  /*1130*/  IMAD.MOV.U32 R4, RZ, RZ, R22 ;  /* 0x000000ffff047224 */ /* 0x000fe200078e0016 */
[----:B------:R-:W-:Y:S06]  /*1140*/  BRA `(.L_x_57) ;  /* 0x0000000000087947 */ /* 0x000fec0003800000 */
.L_x_58:
[----:B------:R-:W-:Y:S01]  /*1150*/  LOP3.LUT R5, R13, 0x80000, RZ, 0xfc, !PT ;  /* 0x000800000d057812 */ /* 0x000fe200078efcff */
[----:B------:R-:W-:-:S07]  /*1160*/  IMAD.MOV.U32 R4, RZ, RZ, R12 ;  /* 0x000000ffff047224 */ /* 0x000fce00078e000c */
.L_x_57:
[----:B------:R-:W-:Y:S05]  /*1170*/  BSYNC.RECONVERGENT B1 ;  /* 0x0000000000017941 */ /* 0x000fea0003800200 */
.L_x_55:
[----:B------:R-:W-:Y:S02]  /*1180*/  IMAD.MOV.U32 R6, RZ, RZ, R4 ;  /* 0x000000ffff067224 */ /* 0x000fe400078e0004 */
[----:B------:R-:W-:Y:S02]  /*1190*/  IMAD.MOV.U32 R7, RZ, RZ, R5 ;  /* 0x000000ffff077224 */ /* 0x000fe400078e0005 */
[----:B------:R-:W-:Y:S02]  /*11a0*/  IMAD.MOV.U32 R4, RZ, RZ, R0 ;  /* 0x000000ffff047224 */ /* 0x000fe400078e0000 */
[----:B------:R-:W-:-:S04]  /*11b0*/  IMAD.MOV.U32 R5, RZ, RZ, 0x0 ;  /* 0x00000000ff057424 */ /* 0x000fc800078e00ff */
[----:B------:R-:W-:Y:S05]  /*11c0*/  RET.REL.NODEC R4 `(_Z18batchSoftmaxKernelPdii) ;  /* 0xffffffec048c7950 */ /* 0x000fea0003c3ffff */
.L_x_60:
        /* <DEDUP_REMOVED lines=11> */
.L_x_120:


//--------------------- .text._Z29batchForwardOutputLayerKernelPdS_S_S_iii --------------------------
	.section	.text._Z29batchForwardOutputLayerKernelPdS_S_S_iii,"ax",@progbits
	.align	128
        .global         _Z29batchForwardOutputLayerKernelPdS_S_S_iii
        .type           _Z29batchForwardOutputLayerKernelPdS_S_S_iii,@function
        .size           _Z29batchForwardOutputLayerKernelPdS_S_S_iii,(.L_x_128 - _Z29batchForwardOutputLayerKernelPdS_S_S_iii)
        .other          _Z29batchForwardOutputLayerKernelPdS_S_S_iii,@"STO_CUDA_ENTRY STV_DEFAULT"
_Z29batchForwardOutputLayerKernelPdS_S_S_iii:
.text._Z29batchForwardOutputLayerKernelPdS_S_S_iii:
[----:B------:R-:W-:Y:S01]  /*0000*/  LDC R1, c[0x0][0x37c] ;  /* 0x0000df00ff017b82 */ /* 0x000fe20000000800 */
[----:B------:R-:W0:Y:S07]  /*0010*/  S2R R4, SR_TID.Y ;  /* 0x0000000000047919 */ /* 0x000e2e0000002200 */
[----:B------:R-:W1:Y:S01]  /*0020*/  LDC R2, c[0x0][0x360] ;  /* 0x0000d800ff027b82 */ /* 0x000e620000000800 */
[----:B------:R-:W2:Y:S01]  /*0030*/  LDCU UR6, c[0x0][0x3a0] ;  /* 0x00007400ff0677ac */ /* 0x000ea20008000800 */
[----:B------:R-:W1:Y:S06]  /*0040*/  S2R R5, SR_TID.X ;  /* 0x0000000000057919 */ /* 0x000e6c0000002100 */
[----:B------:R-:W0:Y:S08]  /*0050*/  S2UR UR5, SR_CTAID.Y ;  /* 0x00000000000579c3 */ /* 0x000e300000002600 */
[----:B------:R-:W0:Y:S08]  /*0060*/  LDC R3, c[0x0][0x364] ;  /* 0x0000d900ff037b82 */ /* 0x000e300000000800 */
[----:B------:R-:W1:Y:S08]  /*0070*/  S2UR UR4, SR_CTAID.X ;  /* 0x00000000000479c3 */ /* 0x000e700000002500 */
[----:B------:R-:W3:Y:S01]  /*0080*/  LDC R0, c[0x0][0x3a8] ;  /* 0x0000ea00ff007b82 */ /* 0x000ee20000000800 */
[----:B0-----:R-:W-:-:S02]  /*0090*/  IMAD R3, R3, UR5, R4 ;  /* 0x0000000503037c24 */ /* 0x001fc4000f8e0204 */
[----:B-1----:R-:W-:-:S03]  /*00a0*/  IMAD R2, R2, UR4, R5 ;  /* 0x0000000402027c24 */ /* 0x002fc6000f8e0205 */
[----:B---3--:R-:W-:-:S04]  /*00b0*/  ISETP.GE.AND P0, PT, R3, R0, PT ;  /* 0x000000000300720c */ /* 0x008fc80003f06270 */
[----:B--2---:R-:W-:-:S13]  /*00c0*/  ISETP.GE.OR P0, PT, R2, UR6, P0 ;  /* 0x0000000602007c0c */ /* 0x004fda0008706670 */
[----:B------:R-:W-:Y:S05]  /*00d0*/  @P0 EXIT ;  /* 0x000000000000094d */ /* 0x000fea0003800000 */
[----:B------:R-:W0:Y:S01]  /*00e0*/  LDC R5, c[0x0][0x3a4] ;  /* 0x0000e900ff057b82 */ /* 0x000e220000000800 */
[----:B------:R-:W1:Y:S07]  /*00f0*/  LDCU.64 UR4, c[0x0][0x358] ;  /* 0x00006b00ff0477ac */ /* 0x000e6e0008000a00 */
[----:B------:R-:W2:Y:S01]  /*0100*/  LDC.64 R12, c[0x0][0x388] ;  /* 0x0000e200ff0c7b82 */ /* 0x000ea20000000a00 */
[----:B0-----:R-:W-:Y:S01]  /*0110*/  ISETP.GE.AND P0, PT, R5, 0x1, PT ;  /* 0x000000010500780c */ /* 0x001fe20003f06270 */
[----:B--2---:R-:W-:-:S06]  /*0120*/  IMAD.WIDE R12, R2, 0x8, R12 ;  /* 0x00000008020c7825 */ /* 0x004fcc00078e020c */
[----:B-1----:R-:W5:Y:S06]  /*0130*/  LDG.E.64 R12, desc[UR4][R12.64] ;  /* 0x000000040c0c7981 */ /* 0x002f6c000c1e1b00 */
[----:B------:R-:W-:Y:S05]  /*0140*/  @!P0 BRA `(.L_x_61) ;  /* 0x0000000400a08947 */ /* 0x000fea0003800000 */
[C---:B------:R-:W-:Y:S01]  /*0150*/  ISETP.GE.U32.AND P1, PT, R5.reuse, 0x8, PT ;  /* 0x000000080500780c */ /* 0x040fe20003f26070 */
[----:B------:R-:W-:Y:S01]  /*0160*/  HFMA2 R24, -RZ, RZ, 0, 0 ;  /* 0x00000000ff187431 */ /* 0x000fe200000001ff */
[----:B------:R-:W-:Y:S01]  /*0170*/  LOP3.LUT R6, R5, 0x7, RZ, 0xc0, !PT ;  /* 0x0000000705067812 */ /* 0x000fe200078ec0ff */
[----:B------:R-:W-:-:S03]  /*0180*/  IMAD R7, R2, R5, RZ ;  /* 0x0000000502077224 */ /* 0x000fc600078e02ff */
[----:B------:R-:W-:-:S07]  /*0190*/  ISETP.NE.AND P0, PT, R6, RZ, PT ;  /* 0x000000ff0600720c */ /* 0x000fce0003f05270 */
[----:B------:R-:W-:Y:S06]  /*01a0*/  @!P1 BRA `(.L_x_62) ;  /* 0x0000000000b09947 */ /* 0x000fec0003800000 */
[----:B------:R-:W-:Y:S02]  /*01b0*/  LOP3.LUT R24, R5, 0x7ffffff8, RZ, 0xc0, !PT ;  /* 0x7ffffff805187812 */ /* 0x000fe400078ec0ff */
[----:B------:R-:W-:Y:S02]  /*01c0*/  MOV R4, R7 ;  /* 0x0000000700047202 */ /* 0x000fe40000000f00 */
[----:B------:R-:W-:Y:S02]  /*01d0*/  MOV R25, R3 ;  /* 0x0000000300197202 */ /* 0x000fe40000000f00 */
[----:B------:R-:W-:-:S07]  /*01e0*/  IADD3 R26, PT, PT, -R24, RZ, RZ ;  /* 0x000000ff181a7210 */ /* 0x000fce0007ffe1ff */
.L_x_63:
[----:B------:R-:W0:Y:S08]  /*01f0*/  LDC.64 R22, c[0x0][0x380] ;  /* 0x0000e000ff167b82 */ /* 0x000e300000000a00 */
[----:B------:R-:W1:Y:S01]  /*0200*/  LDC.64 R18, c[0x0][0x390] ;  /* 0x0000e400ff127b82 */ /* 0x000e620000000a00 */
[----:B0-----:R-:W-:-:S05]  /*0210*/  IMAD.WIDE R22, R4, 0x8, R22 ;  /* 0x0000000804167825 */ /* 0x001fca00078e0216 */
[----:B------:R-:W2:Y:S01]  /*0220*/  LDG.E.64 R10, desc[UR4][R22.64] ;  /* 0x00000004160a7981 */ /* 0x000ea2000c1e1b00 */
[----:B-1----:R-:W-:-:S03]  /*0230*/  IMAD.WIDE R18, R25, 0x8, R18 ;  /* 0x0000000819127825 */ /* 0x002fc600078e0212 */
[----:B------:R-:W3:Y:S04]  /*0240*/  LDG.E.64 R8, desc[UR4][R22.64+0x8] ;  /* 0x0000080416087981 */ /* 0x000ee8000c1e1b00 */
[----:B------:R-:W2:Y:S01]  /*0250*/  LDG.E.64 R16, desc[UR4][R18.64] ;  /* 0x0000000412107981 */ /* 0x000ea2000c1e1b00 */
[----:B------:R-:W-:-:S05]  /*0260*/  IMAD.WIDE R28, R0, 0x8, R18 ;  /* 0x00000008001c7825 */ /* 0x000fca00078e0212 */
[----:B------:R-:W3:Y:S01]  /*0270*/  LDG.E.64 R14, desc[UR4][R28.64] ;  /* 0x000000041c0e7981 */ /* 0x000ee2000c1e1b00 */
[----:B------:R-:W-:Y:S01]  /*0280*/  IMAD.WIDE R20, R0, 0x8, R28 ;  /* 0x0000000800147825 */ /* 0x000fe200078e021c */
[----:B--2--5:R-:W-:Y:S02]  /*0290*/  DFMA R16, R10, R16, R12 ;  /* 0x000000100a10722b */ /* 0x024fe4000000000c */
[----:B------:R-:W2:Y:S04]  /*02a0*/  LDG.E.64 R12, desc[UR4][R22.64+0x10] ;  /* 0x00001004160c7981 */ /* 0x000ea8000c1e1b00 */
[----:B------:R0:W2:Y:S02]  /*02b0*/  LDG.E.64 R10, desc[UR4][R20.64] ;  /* 0x00000004140a7981 */ /* 0x0000a4000c1e1b00 */
[----:B---3--:R-:W-:-:S02]  /*02c0*/  DFMA R14, R8, R14, R16 ;  /* 0x0000000e080e722b */ /* 0x008fc40000000010 */
[----:B------:R-:W3:Y:S01]  /*02d0*/  LDG.E.64 R8, desc[UR4][R22.64+0x18] ;  /* 0x0000180416087981 */ /* 0x000ee2000c1e1b00 */
[----:B0-----:R-:W-:-:S05]  /*02e0*/  IMAD.WIDE R20, R0, 0x8, R20 ;  /* 0x0000000800147825 */ /* 0x001fca00078e0214 */
[----:B------:R-:W3:Y:S01]  /*02f0*/  LDG.E.64 R16, desc[UR4][R20.64] ;  /* 0x0000000414107981 */ /* 0x000ee2000c1e1b00 */
[C---:B------:R-:W-:Y:S01]  /*0300*/  IMAD.WIDE R18, R0.reuse, 0x8, R20 ;  /* 0x0000000800127825 */ /* 0x040fe200078e0214 */
[----:B--2---:R-:W-:Y:S02]  /*0310*/  DFMA R10, R12, R10, R14 ;  /* 0x0000000a0c0a722b */ /* 0x004fe4000000000e */
[----:B------:R-:W2:Y:S04]  /*0320*/  LDG.E.64 R20, desc[UR4][R22.64+0x38] ;  /* 0x0000380416147981 */ /* 0x000ea8000c1e1b00 */
[----:B------:R-:W4:Y:S04]  /*0330*/  LDG.E.64 R14, desc[UR4][R22.64+0x20] ;  /* 0x00002004160e7981 */ /* 0x000f28000c1e1b00 */
[----:B------:R-:W4:Y:S01]  /*0340*/  LDG.E.64 R12, desc[UR4][R18.64] ;  /* 0x00000004120c7981 */ /* 0x000f22000c1e1b00 */
[----:B------:R-:W-:Y:S01]  /*0350*/  IMAD.WIDE R28, R0, 0x8, R18 ;  /* 0x00000008001c7825 */ /* 0x000fe200078e0212 */
[----:B---3--:R-:W-:-:S02]  /*0360*/  DFMA R16, R8, R16, R10 ;  /* 0x000000100810722b */ /* 0x008fc4000000000a */
[----:B------:R-:W3:Y:S04]  /*0370*/  LDG.E.64 R8, desc[UR4][R22.64+0x28] ;  /* 0x0000280416087981 */ /* 0x000ee8000c1e1b00 */
[----:B------:R0:W3:Y:S02]  /*0380*/  LDG.E.64 R10, desc[UR4][R28.64] ;  /* 0x000000041c0a7981 */ /* 0x0000e4000c1e1b00 */
[----:B0-----:R-:W-:-:S04]  /*0390*/  IMAD.WIDE R28, R0, 0x8, R28 ;  /* 0x00000008001c7825 */ /* 0x001fc800078e021c */
[----:B------:R-:W-:-:S06]  /*03a0*/  IMAD.WIDE R18, R0, 0x8, R28 ;  /* 0x0000000800127825 */ /* 0x000fcc00078e021c */
[----:B------:R-:W2:Y:S01]  /*03b0*/  LDG.E.64 R18, desc[UR4][R18.64] ;  /* 0x0000000412127981 */ /* 0x000ea2000c1e1b00 */
[----:B----4-:R-:W-:-:S03]  /*03c0*/  DFMA R12, R14, R12, R16 ;  /* 0x0000000c0e0c722b */ /* 0x010fc60000000010 */
[----:B------:R-:W4:Y:S04]  /*03d0*/  LDG.E.64 R14, desc[UR4][R22.64+0x30] ;  /* 0x00003004160e7981 */ /* 0x000f28000c1e1b00 */
[----:B------:R-:W4:Y:S01]  /*03e0*/  LDG.E.64 R16, desc[UR4][R28.64] ;  /* 0x000000041c107981 */ /* 0x000f22000c1e1b00 */
[----:B------:R-:W-:Y:S01]  /*03f0*/  IADD3 R26, PT, PT, R26, 0x8, RZ ;  /* 0x000000081a1a7810 */ /* 0x000fe20007ffe0ff */
[----:B---3--:R-:W-:-:S03]  /*0400*/  DFMA R8, R8, R10, R12 ;  /* 0x0000000a0808722b */ /* 0x008fc6000000000c */
[----:B------:R-:W-:Y:S02]  /*0410*/  ISETP.NE.AND P1, PT, R26, RZ, PT ;  /* 0x000000ff1a00720c */ /* 0x000fe40003f25270 */
[----:B------:R-:W-:Y:S02]  /*0420*/  IADD3 R4, PT, PT, R4, 0x8, RZ ;  /* 0x0000000804047810 */ /* 0x000fe40007ffe0ff */
[----:B------:R-:W-:Y:S01]  /*0430*/  LEA R25, R0, R25, 0x3 ;  /* 0x0000001900197211 */ /* 0x000fe200078e18ff */
[----:B----4-:R-:W-:-:S08]  /*0440*/  DFMA R8, R14, R16, R8 ;  /* 0x000000100e08722b */ /* 0x010fd00000000008 */
[----:B--2---:R-:W-:Y:S01]  /*0450*/  DFMA R12, R20, R18, R8 ;  /* 0x00000012140c722b */ /* 0x004fe20000000008 */
[----:B------:R-:W-:Y:S10]  /*0460*/  @P1 BRA `(.L_x_63) ;  /* 0xfffffffc00601947 */ /* 0x000ff4000383ffff */
.L_x_62:
[----:B------:R-:W-:Y:S05]  /*0470*/  @!P0 BRA `(.L_x_61) ;  /* 0x0000000000d48947 */ /* 0x000fea0003800000 */
[----:B------:R-:W-:Y:S02]  /*0480*/  ISETP.GE.U32.AND P0, PT, R6, 0x4, PT ;  /* 0x000000040600780c */ /* 0x000fe40003f06070 */
[----:B------:R-:W-:-:S04]  /*0490*/  LOP3.LUT R4, R5, 0x3, RZ, 0xc0, !PT ;  /* 0x0000000305047812 */ /* 0x000fc800078ec0ff */
[----:B------:R-:W-:-:S07]  /*04a0*/  ISETP.NE.AND P1, PT, R4, RZ, PT ;  /* 0x000000ff0400720c */ /* 0x000fce0003f25270 */
[----:B------:R-:W-:Y:S06]  /*04b0*/  @!P0 BRA `(.L_x_64) ;  /* 0x0000000000588947 */ /* 0x000fec0003800000 */
[----:B------:R-:W0:Y:S01]  /*04c0*/  LDC.64 R28, c[0x0][0x380] ;  /* 0x0000e000ff1c7b82 */ /* 0x000e220000000a00 */
[----:B------:R-:W-:Y:S01]  /*04d0*/  IADD3 R9, PT, PT, R7, R24, RZ ;  /* 0x0000001807097210 */ /* 0x000fe20007ffe0ff */
[----:B------:R-:W-:-:S06]  /*04e0*/  IMAD R15, R24, R0, R3 ;  /* 0x00000000180f7224 */ /* 0x000fcc00078e0203 */
[----:B------:R-:W1:Y:S01]  /*04f0*/  LDC.64 R10, c[0x0][0x390] ;  /* 0x0000e400ff0a7b82 */ /* 0x000e620000000a00 */
[----:B0-----:R-:W-:-:S05]  /*0500*/  IMAD.WIDE R28, R9, 0x8, R28 ;  /* 0x00000008091c7825 */ /* 0x001fca00078e021c */
[----:B------:R-:W2:Y:S01]  /*0510*/  LDG.E.64 R26, desc[UR4][R28.64] ;  /* 0x000000041c1a7981 */ /* 0x000ea2000c1e1b00 */
[----:B-1----:R-:W-:-:S05]  /*0520*/  IMAD.WIDE R10, R15, 0x8, R10 ;  /* 0x000000080f0a7825 */ /* 0x002fca00078e020a */
[----:B------:R-:W2:Y:S01]  /*0530*/  LDG.E.64 R8, desc[UR4][R10.64] ;  /* 0x000000040a087981 */ /* 0x000ea2000c1e1b00 */
[----:B------:R-:W-:-:S05]  /*0540*/  IMAD.WIDE R16, R0, 0x8, R10 ;  /* 0x0000000800107825 */ /* 0x000fca00078e020a */
[----:B------:R-:W3:Y:S01]  /*0550*/  LDG.E.64 R14, desc[UR4][R16.64] ;  /* 0x00000004100e7981 */ /* 0x000ee2000c1e1b00 */
[----:B------:R-:W-:-:S03]  /*0560*/  IMAD.WIDE R20, R0, 0x8, R16 ;  /* 0x0000000800147825 */ /* 0x000fc600078e0210 */
[----:B------:R-:W3:Y:S04]  /*0570*/  LDG.E.64 R10, desc[UR4][R28.64+0x8] ;  /* 0x000008041c0a7981 */ /* 0x000ee8000c1e1b00 */
[----:B------:R-:W4:Y:S01]  /*0580*/  LDG.E.64 R18, desc[UR4][R20.64] ;  /* 0x0000000414127981 */ /* 0x000f22000c1e1b00 */
[----:B------:R-:W-:-:S03]  /*0590*/  IMAD.WIDE R22, R0, 0x8, R20 ;  /* 0x0000000800167825 */ /* 0x000fc600078e0214 */
[----:B------:R-:W4:Y:S04]  /*05a0*/  LDG.E.64 R16, desc[UR4][R28.64+0x10] ;  /* 0x000010041c107981 */ /* 0x000f28000c1e1b00 */
[----:B------:R-:W4:Y:S04]  /*05b0*/  LDG.E.64 R22, desc[UR4][R22.64] ;  /* 0x0000000416167981 */ /* 0x000f28000c1e1b00 */
[----:B------:R-:W4:Y:S01]  /*05c0*/  LDG.E.64 R20, desc[UR4][R28.64+0x18] ;  /* 0x000018041c147981 */ /* 0x000f22000c1e1b00 */
[----:B------:R-:W-:Y:S01]  /*05d0*/  IADD3 R24, PT, PT, R24, 0x4, RZ ;  /* 0x0000000418187810 */ /* 0x000fe20007ffe0ff */
[----:B--2--5:R-:W-:-:S08]  /*05e0*/  DFMA R8, R26, R8, R12 ;  /* 0x000000081a08722b */ /* 0x024fd0000000000c */
[----:B---3--:R-:W-:-:S08]  /*05f0*/  DFMA R8, R10, R14, R8 ;  /* 0x0000000e0a08722b */ /* 0x008fd00000000008 */
[----:B----4-:R-:W-:-:S08]  /*0600*/  DFMA R8, R16, R18, R8 ;  /* 0x000000121008722b */ /* 0x010fd00000000008 */
[----:B------:R-:W-:-:S11]  /*0610*/  DFMA R12, R20, R22, R8 ;  /* 0x00000016140c722b */ /* 0x000fd60000000008 */
.L_x_64:
[----:B------:R-:W-:Y:S05]  /*0620*/  @!P1 BRA `(.L_x_61) ;  /* 0x0000000000689947 */ /* 0x000fea0003800000 */
[----:B------:R-:W-:Y:S02]  /*0630*/  ISETP.NE.AND P0, PT, R4, 0x1, PT ;  /* 0x000000010400780c */ /* 0x000fe40003f05270 */
[----:B------:R-:W-:-:S04]  /*0640*/  LOP3.LUT R6, R5, 0x1, RZ, 0xc0, !PT ;  /* 0x0000000105067812 */ /* 0x000fc800078ec0ff */
[----:B------:R-:W-:-:S07]  /*0650*/  ISETP.NE.U32.AND P1, PT, R6, 0x1, PT ;  /* 0x000000010600780c */ /* 0x000fce0003f25070 */
[----:B------:R-:W0:Y:S01]  /*0660*/  @P0 LDC.64 R18, c[0x0][0x380] ;  /* 0x0000e000ff120b82 */ /* 0x000e220000000a00 */
[----:B------:R-:W-:Y:S01]  /*0670*/  @P0 IADD3 R9, PT, PT, R7, R24, RZ ;  /* 0x0000001807090210 */ /* 0x000fe20007ffe0ff */
[----:B------:R-:W-:-:S06]  /*0680*/  @P0 IMAD R21, R24, R0, R3 ;  /* 0x0000000018150224 */ /* 0x000fcc00078e0203 */
[----:B------:R-:W1:Y:S08]  /*0690*/  @P0 LDC.64 R4, c[0x0][0x390] ;  /* 0x0000e400ff040b82 */ /* 0x000e700000000a00 */
[----:B------:R-:W2:Y:S08]  /*06a0*/  @!P1 LDC.64 R14, c[0x0][0x380] ;  /* 0x0000e000ff0e9b82 */ /* 0x000eb00000000a00 */
[----:B------:R-:W3:Y:S01]  /*06b0*/  @!P1 LDC.64 R10, c[0x0][0x390] ;  /* 0x0000e400ff0a9b82 */ /* 0x000ee20000000a00 */
[----:B0-----:R-:W-:Y:S01]  /*06c0*/  @P0 IMAD.WIDE R18, R9, 0x8, R18 ;  /* 0x0000000809120825 */ /* 0x001fe200078e0212 */
[----:B------:R-:W-:-:S04]  /*06d0*/  @P0 IADD3 R24, PT, PT, R24, 0x2, RZ ;  /* 0x0000000218180810 */ /* 0x000fc80007ffe0ff */
[----:B------:R-:W4:Y:S01]  /*06e0*/  @P0 LDG.E.64 R8, desc[UR4][R18.64] ;  /* 0x0000000412080981 */ /* 0x000f22000c1e1b00 */
[----:B-1----:R-:W-:-:S05]  /*06f0*/  @P0 IMAD.WIDE R20, R21, 0x8, R4 ;  /* 0x0000000815140825 */ /* 0x002fca00078e0204 */
[----:B------:R-:W4:Y:S01]  /*0700*/  @P0 LDG.E.64 R4, desc[UR4][R20.64] ;  /* 0x0000000414040981 */ /* 0x000f22000c1e1b00 */
[----:B------:R-:W-:Y:S01]  /*0710*/  @P0 IMAD.WIDE R16, R0, 0x8, R20 ;  /* 0x0000000800100825 */ /* 0x000fe200078e0214 */
[----:B------:R-:W-:Y:S02]  /*0720*/  @!P1 IADD3 R23, PT, PT, R7, R24, RZ ;  /* 0x0000001807179210 */ /* 0x000fe40007ffe0ff */
[----:B------:R-:W4:Y:S01]  /*0730*/  @P0 LDG.E.64 R6, desc[UR4][R18.64+0x8] ;  /* 0x0000080412060981 */ /* 0x000f22000c1e1b00 */
[----:B------:R-:W-:-:S03]  /*0740*/  @!P1 IMAD R25, R24, R0, R3 ;  /* 0x0000000018199224 */ /* 0x000fc600078e0203 */
[----:B------:R-:W4:Y:S01]  /*0750*/  @P0 LDG.E.64 R16, desc[UR4][R16.64] ;  /* 0x0000000410100981 */ /* 0x000f22000c1e1b00 */
[----:B--2---:R-:W-:-:S04]  /*0760*/  @!P1 IMAD.WIDE R14, R23, 0x8, R14 ;  /* 0x00000008170e9825 */ /* 0x004fc800078e020e */
[----:B---3--:R-:W-:Y:S02]  /*0770*/  @!P1 IMAD.WIDE R10, R25, 0x8, R10 ;  /* 0x00000008190a9825 */ /* 0x008fe400078e020a */
[----:B------:R-:W2:Y:S04]  /*0780*/  @!P1 LDG.E.64 R14, desc[UR4][R14.64] ;  /* 0x000000040e0e9981 */ /* 0x000ea8000c1e1b00 */
[----:B------:R-:W2:Y:S01]  /*0790*/  @!P1 LDG.E.64 R10, desc[UR4][R10.64] ;  /* 0x000000040a0a9981 */ /* 0x000ea2000c1e1b00 */
[----:B----45:R-:W-:-:S08]  /*07a0*/  @P0 DFMA R4, R8, R4, R12 ;  /* 0x000000040804022b */ /* 0x030fd0000000000c */
[----:B------:R-:W-:-:S08]  /*07b0*/  @P0 DFMA R12, R6, R16, R4 ;  /* 0x00000010060c022b */ /* 0x000fd00000000004 */
[----:B--2---:R-:W-:-:S11]  /*07c0*/  @!P1 DFMA R12, R14, R10, R12 ;  /* 0x0000000a0e0c922b */ /* 0x004fd6000000000c */
.L_x_61:
[----:B------:R-:W0:Y:S01]  /*07d0*/  LDC.64 R4, c[0x0][0x398] ;  /* 0x0000e600ff047b82 */ /* 0x000e220000000a00 */
[----:B------:R-:W-:-:S04]  /*07e0*/  IMAD R3, R2, R0, R3 ;  /* 0x0000000002037224 */ /* 0x000fc800078e0203 */
[----:B0-----:R-:W-:-:S05]  /*07f0*/  IMAD.WIDE R2, R3, 0x8, R4 ;  /* 0x0000000803027825 */ /* 0x001fca00078e0204 */
[----:B-----5:R-:W-:Y:S01]  /*0800*/  STG.E.64 desc[UR4][R2.64], R12 ;  /* 0x0000000c02007986 */ /* 0x020fe2000c101b04 */
[----:B------:R-:W-:Y:S05]  /*0810*/  EXIT ;  /* 0x000000000000794d */ /* 0x000fea0003800000 */
.L_x_65:
        /* <DEDUP_REMOVED lines=14> */
.L_x_128:


//--------------------- .text._Z15batchReluKernelPdi --------------------------
	.section	.text._Z15batchReluKernelPdi,"ax",@progbits
	.align	128
        .global         _Z15batchReluKernelPdi
        .type           _Z15batchReluKernelPdi,@function
        .size           _Z15batchReluKernelPdi,(.L_x_129 - _Z15batchReluKernelPdi)
        .other          _Z15batchReluKernelPdi,@"STO_CUDA_ENTRY STV_DEFAULT"
_Z15batchReluKernelPdi:
.text._Z15batchReluKernelPdi:
        /* <DEDUP_REMOVED lines=8> */
[----:B------:R-:W0:Y:S01]  /*0080*/  LDC.64 R2, c[0x0][0x380] ;  /* 0x0000e000ff027b82 */ /* 0x000e220000000a00 */
[----:B------:R-:W1:Y:S01]  /*0090*/  LDCU.64 UR4, c[0x0][0x358] ;  /* 0x00006b00ff0477ac */ /* 0x000e620008000a00 */
[----:B0-----:R-:W-:-:S05]  /*00a0*/  IMAD.WIDE R2, R5, 0x8, R2 ;  /* 0x0000000805027825 */ /* 0x001fca00078e0202 */
[----:B-1----:R-:W2:Y:S01]  /*00b0*/  LDG.E.64 R4, desc[UR4][R2.64] ;  /* 0x0000000402047981 */ /* 0x002ea2000c1e1b00 */
[----:B------:R-:W-:Y:S01]  /*00c0*/  IMAD.MOV.U32 R0, RZ, RZ, RZ ;  /* 0x000000ffff007224 */ /* 0x000fe200078e00ff */
[----:B--2---:R-:W-:Y:S01]  /*00d0*/  DSETP.MAX.AND P0, P1, RZ, R4, PT ;  /* 0x00000004ff00722a */ /* 0x004fe2000390f000 */
[----:B------:R-:W-:-:S05]  /*00e0*/  MOV R7, R5 ;  /* 0x0000000500077202 */ /* 0x000fca0000000f00 */
[C---:B------:R-:W-:Y:S02]  /*00f0*/  FSEL R9, R0.reuse, R7, P0 ;  /* 0x0000000700097208 */ /* 0x040fe40000000000 */
[----:B------:R-:W-:-:S06]  /*0100*/  SEL R4, R0, R4, P0 ;  /* 0x0000000400047207 */ /* 0x000fcc0000000000 */
[----:B------:R-:W-:-:S05]  /*0110*/  @P1 LOP3.LUT R9, R7, 0x80000, RZ, 0xfc, !PT ;  /* 0x0008000007091812 */ /* 0x000fca00078efcff */
[----:B------:R-:W-:-:S05]  /*0120*/  IMAD.MOV.U32 R5, RZ, RZ, R9 ;  /* 0x000000ffff057224 */ /* 0x000fca00078e0009 */
[----:B------:R-:W-:Y:S01]  /*0130*/  STG.E.64 desc[UR4][R2.64], R4 ;  /* 0x0000000402007986 */ /* 0x000fe2000c101b04 */
[----:B------:R-:W-:Y:S05]  /*0140*/  EXIT ;  /* 0x000000000000794d */ /* 0x000fea0003800000 */
.L_x_66:
        /* <DEDUP_REMOVED lines=11> */
.L_x_129:


//--------------------- .text._Z29batchForwardHiddenLayerKernelPdS_S_S_iii --------------------------
	.section	.text._Z29batchForwardHiddenLayerKernelPdS_S_S_iii,"ax",@progbits
	.align	128
        .global         _Z29batchForwardHiddenLayerKernelPdS_S_S_iii
        .type           _Z29batchForwardHiddenLayerKernelPdS_S_S_iii,@function
        .size           _Z29batchForwardHiddenLayerKernelPdS_S_S_iii,(.L_x_130 - _Z29batchForwardHiddenLayerKernelPdS_S_S_iii)
        .other          _Z29batchForwardHiddenLayerKernelPdS_S_S_iii,@"STO_CUDA_ENTRY STV_DEFAULT"
_Z29batchForwardHiddenLayerKernelPdS_S_S_iii:
.text._Z29batchForwardHiddenLayerKernelPdS_S_S_iii:
        /* <DEDUP_REMOVED lines=31> */
.L_x_69:
        /* <DEDUP_REMOVED lines=40> */
.L_x_68:
        /* <DEDUP_REMOVED lines=27> */
.L_x_70:
        /* <DEDUP_REMOVED lines=27> */
.L_x_67:
[----:B------:R-:W0:Y:S01]  /*07d0*/  LDC.64 R4, c[0x0][0x398] ;  /* 0x0000e600ff047b82 */ /* 0x000e220000000a00 */
[----:B------:R-:W-:-:S04]  /*07e0*/  IMAD R3, R2, R0, R3 ;  /* 0x0000000002037224 */ /* 0x000fc800078e0203 */
[----:B0-----:R-:W-:-:S05]  /*07f0*/  IMAD.WIDE R2, R3, 0x8, R4 ;  /* 0x0000000803027825 */ /* 0x001fca00078e0204 */
[----:B-----5:R-:W-:Y:S01]  /*0800*/  STG.E.64 desc[UR4][R2.64], R12 ;  /* 0x0000000c02007986 */ /* 0x020fe2000c101b04 */
[----:B------:R-:W-:Y:S05]  /*0810*/  EXIT ;  /* 0x000000000000794d */ /* 0x000fea0003800000 */
.L_x_71:
        /* <DEDUP_REMOVED lines=14> */
.L_x_130:


//--------------------- .text._Z16softmaxSumKernelPdS_i --------------------------
	.section	.text._Z16softmaxSumKernelPdS_i,"ax",@progbits
	.align	128
        .global         _Z16softmaxSumKernelPdS_i
        .type           _Z16softmaxSumKernelPdS_i,@function
        .size           _Z16softmaxSumKernelPdS_i,(.L_x_131 - _Z16softmaxSumKernelPdS_i)
        .other          _Z16softmaxSumKernelPdS_i,@"STO_CUDA_ENTRY STV_DEFAULT"
_Z16softmaxSumKernelPdS_i:
.text._Z16softmaxSumKernelPdS_i:
[----:B------:R-:W-:Y:S01]  /*0000*/  LDC R1, c[0x0][0x37c] ;  /* 0x0000df00ff017b82 */ /* 0x000fe20000000800 */
[----:B------:R-:W0:Y:S01]  /*0010*/  S2R R8, SR_TID.X ;  /* 0x0000000000087919 */ /* 0x000e220000002100 */
[----:B------:R-:W0:Y:S01]  /*0020*/  LDCU UR8, c[0x0][0x360] ;  /* 0x00006c00ff0877ac */ /* 0x000e220008000800 */
[----:B------:R-:W-:Y:S01]  /*0030*/  CS2R R2, SRZ ;  /* 0x0000000000027805 */ /* 0x000fe2000001ff00 */
[----:B------:R-:W0:Y:S01]  /*0040*/  S2R R9, SR_CTAID.X ;  /* 0x0000000000097919 */ /* 0x000e220000002500 */
[----:B------:R-:W1:Y:S01]  /*0050*/  LDCU UR4, c[0x0][0x390] ;  /* 0x00007200ff0477ac */ /* 0x000e620008000800 */
[----:B------:R-:W2:Y:S01]  /*0060*/  LDCU.64 UR6, c[0x0][0x358] ;  /* 0x00006b00ff0677ac */ /* 0x000ea20008000a00 */
[----:B0-----:R-:W-:-:S05]  /*0070*/  IMAD R7, R9, UR8, R8 ;  /* 0x0000000809077c24 */ /* 0x001fca000f8e0208 */
[----:B-1----:R-:W-:-:S13]  /*0080*/  ISETP.GE.U32.AND P0, PT, R7, UR4, PT ;  /* 0x0000000407007c0c */ /* 0x002fda000bf06070 */
[----:B------:R-:W0:Y:S02]  /*0090*/  @!P0 LDC.64 R4, c[0x0][0x380] ;  /* 0x0000e000ff048b82 */ /* 0x000e240000000a00 */
[----:B0-----:R-:W-:-:S05]  /*00a0*/  @!P0 IMAD.WIDE.U32 R4, R7, 0x8, R4 ;  /* 0x0000000807048825 */ /* 0x001fca00078e0004 */
[----:B--2---:R-:W2:Y:S01]  /*00b0*/  @!P0 LDG.E.64 R2, desc[UR6][R4.64] ;  /* 0x0000000604028981 */ /* 0x004ea2000c1e1b00 */
[----:B------:R-:W0:Y:S01]  /*00c0*/  S2UR UR5, SR_CgaCtaId ;  /* 0x00000000000579c3 */ /* 0x000e220000008800 */
[----:B------:R-:W-:Y:S01]  /*00d0*/  IMAD.U32 R0, RZ, RZ, UR8 ;  /* 0x00000008ff007e24 */ /* 0x000fe2000f8e00ff */
[----:B------:R-:W-:Y:S01]  /*00e0*/  UMOV UR4, 0x400 ;  /* 0x0000040000047882 */ /* 0x000fe20000000000 */
[----:B------:R-:W-:-:S03]  /*00f0*/  ISETP.NE.AND P0, PT, R8, RZ, PT ;  /* 0x000000ff0800720c */ /* 0x000fc60003f05270 */
[----:B------:R-:W-:Y:S01]  /*0100*/  ISETP.GE.U32.AND P1, PT, R0, 0x2, PT ;  /* 0x000000020000780c */ /* 0x000fe20003f26070 */
[----:B0-----:R-:W-:-:S06]  /*0110*/  ULEA UR4, UR5, UR4, 0x18 ;  /* 0x0000000405047291 */ /* 0x001fcc000f8ec0ff */
[----:B------:R-:W-:-:S05]  /*0120*/  LEA R7, R8, UR4, 0x3 ;  /* 0x0000000408077c11 */ /* 0x000fca000f8e18ff */
[----:B--2---:R0:W-:Y:S01]  /*0130*/  STS.64 [R7], R2 ;  /* 0x0000000207007388 */ /* 0x0041e20000000a00 */
[----:B------:R-:W-:Y:S06]  /*0140*/  BAR.SYNC.DEFER_BLOCKING 0x0 ;  /* 0x0000000000007b1d */ /* 0x000fec0000010000 */
[----:B------:R-:W-:Y:S05]  /*0150*/  @!P1 BRA `(.L_x_72) ;  /* 0x00000000002c9947 */ /* 0x000fea0003800000 */
.L_x_73:
        /* <DEDUP_REMOVED lines=11> */
.L_x_72:
[----:B------:R-:W-:Y:S05]  /*0210*/  @P0 EXIT ;  /* 0x000000000000094d */ /* 0x000fea0003800000 */
[----:B------:R-:W1:Y:S01]  /*0220*/  S2UR UR5, SR_CgaCtaId ;  /* 0x00000000000579c3 */ /* 0x000e620000008800 */
[----:B------:R-:W-:-:S07]  /*0230*/  UMOV UR4, 0x400 ;  /* 0x0000040000047882 */ /* 0x000fce0000000000 */
[----:B------:R-:W2:Y:S01]  /*0240*/  LDC.64 R4, c[0x0][0x388] ;  /* 0x0000e200ff047b82 */ /* 0x000ea20000000a00 */
[----:B-1----:R-:W-:Y:S01]  /*0250*/  ULEA UR4, UR5, UR4, 0x18 ;  /* 0x0000000405047291 */ /* 0x002fe2000f8ec0ff */
[----:B--2---:R-:W-:-:S08]  /*0260*/  IMAD.WIDE.U32 R4, R9, 0x8, R4 ;  /* 0x0000000809047825 */ /* 0x004fd000078e0004 */
[----:B0-----:R-:W0:Y:S04]  /*0270*/  LDS.64 R2, [UR4] ;  /* 0x00000004ff027984 */ /* 0x001e280008000a00 */
[----:B0-----:R-:W-:Y:S01]  /*0280*/  STG.E.64 desc[UR6][R4.64], R2 ;  /* 0x0000000204007986 */ /* 0x001fe2000c101b06 */
[----:B------:R-:W-:Y:S05]  /*0290*/  EXIT ;  /* 0x000000000000794d */ /* 0x000fea0003800000 */
.L_x_74:
        /* <DEDUP_REMOVED lines=14> */
.L_x_131:


//--------------------- .text._Z16softmaxExpKernelPdi --------------------------
	.section	.text._Z16softmaxExpKernelPdi,"ax",@progbits
	.align	128
        .global         _Z16softmaxExpKernelPdi
        .type           _Z16softmaxExpKernelPdi,@function
        .size           _Z16softmaxExpKernelPdi,(.L_x_132 - _Z16softmaxExpKernelPdi)
        .other          _Z16softmaxExpKernelPdi,@"STO_CUDA_ENTRY STV_DEFAULT"
_Z16softmaxExpKernelPdi:
.text._Z16softmaxExpKernelPdi:
        /* <DEDUP_REMOVED lines=12> */
[----:B------:R-:W-:Y:S01]  /*00c0*/  IMAD.MOV.U32 R6, RZ, RZ, 0x652b82fe ;  /* 0x652b82feff067424 */ /* 0x000fe200078e00ff */
[----:B------:R-:W-:Y:S01]  /*00d0*/  UMOV UR6, 0xfefa39ef ;  /* 0xfefa39ef00067882 */ /* 0x000fe20000000000 */
[----:B------:R-:W-:Y:S01]  /*00e0*/  IMAD.MOV.U32 R7, RZ, RZ, 0x3ff71547 ;  /* 0x3ff71547ff077424 */ /* 0x000fe200078e00ff */
[----:B------:R-:W-:Y:S01]  /*00f0*/  UMOV UR7, 0x3fe62e42 ;  /* 0x3fe62e4200077882 */ /* 0x000fe20000000000 */
[----:B------:R-:W-:Y:S04]  /*0100*/  BSSY.RECONVERGENT B0, `(.L_x_75) ;  /* 0x0000036000007945 */ /* 0x000fe80003800200 */
[----:B--2---:R-:W-:Y:S01]  /*0110*/  DFMA R6, R4, R6, 6.75539944105574400000e+15 ;  /* 0x433800000406742b */ /* 0x004fe20000000006 */
[----:B------:R-:W-:-:S07]  /*0120*/  FSETP.GEU.AND P0, PT, |R5|, 4.1917929649353027344, PT ;  /* 0x4086232b0500780b */ /* 0x000fce0003f0e200 */
[----:B------:R-:W-:-:S08]  /*0130*/  DADD R8, R6, -6.75539944105574400000e+15 ;  /* 0xc338000006087429 */ /* 0x000fd00000000000 */
[----:B------:R-:W-:Y:S01]  /*0140*/  DFMA R10, R8, -UR6, R4 ;  /* 0x80000006080a7c2b */ /* 0x000fe20008000004 */
[----:B------:R-:W-:Y:S01]  /*0150*/  UMOV UR6, 0x3b39803f ;  /* 0x3b39803f00067882 */ /* 0x000fe20000000000 */
[----:B------:R-:W-:-:S06]  /*0160*/  UMOV UR7, 0x3c7abc9e ;  /* 0x3c7abc9e00077882 */ /* 0x000fcc0000000000 */
[----:B------:R-:W-:Y:S01]  /*0170*/  DFMA R8, R8, -UR6, R10 ;  /* 0x8000000608087c2b */ /* 0x000fe2000800000a */
[----:B------:R-:W-:Y:S01]  /*0180*/  UMOV UR6, 0x69ce2bdf ;  /* 0x69ce2bdf00067882 */ /* 0x000fe20000000000 */
[----:B------:R-:W-:Y:S01]  /*0190*/  IMAD.MOV.U32 R10, RZ, RZ, -0x35dec16 ;  /* 0xfca213eaff0a7424 */ /* 0x000fe200078e00ff */
[----:B------:R-:W-:Y:S01]  /*01a0*/  MOV R11, 0x3e928af3 ;  /* 0x3e928af3000b7802 */ /* 0x000fe20000000f00 */
[----:B------:R-:W-:-:S05]  /*01b0*/  UMOV UR7, 0x3e5ade15 ;  /* 0x3e5ade1500077882 */ /* 0x000fca0000000000 */
        /* <DEDUP_REMOVED lines=36> */
[----:B------:R-:W-:-:S04]  /*0400*/  @!P1 SHF.R.S32.HI R5, RZ, 0x1, R0 ;  /* 0x00000001ff059819 */ /* 0x000fc80000011400 */
[----:B------:R-:W-:Y:S01]  /*0410*/  @!P1 IADD3 R4, PT, PT, R6, -R5, RZ ;  /* 0x8000000506049210 */ /* 0x000fe20007ffe0ff */
[----:B------:R-:W-:-:S03]  /*0420*/  @!P1 IMAD R11, R5, 0x100000, R11 ;  /* 0x00100000050b9824 */ /* 0x000fc600078e020b */
[----:B------:R-:W-:Y:S02]  /*0430*/  @!P1 LEA R5, R4, 0x3ff00000, 0x14 ;  /* 0x3ff0000004059811 */ /* 0x000fe400078ea0ff */
[----:B------:R-:W-:-:S06]  /*0440*/  @!P1 MOV R4, RZ ;  /* 0x000000ff00049202 */ /* 0x000fcc0000000f00 */
[----:B------:R-:W-:-:S11]  /*0450*/  @!P1 DMUL R8, R10, R4 ;  /* 0x000000040a089228 */ /* 0x000fd60000000000 */
.L_x_76:
[----:B------:R-:W-:Y:S05]  /*0460*/  BSYNC.RECONVERGENT B0 ;  /* 0x0000000000007941 */ /* 0x000fea0003800200 */
.L_x_75:
[----:B------:R-:W-:Y:S01]  /*0470*/  STG.E.64 desc[UR4][R2.64], R8 ;  /* 0x0000000802007986 */ /* 0x000fe2000c101b04 */
[----:B------:R-:W-:Y:S05]  /*0480*/  EXIT ;  /* 0x000000000000794d */ /* 0x000fea0003800000 */
.L_x_77:
        /* <DEDUP_REMOVED lines=15> */
.L_x_132:


//--------------------- .text._Z17computeLossKernelPdS_S_i --------------------------
	.section	.text._Z17computeLossKernelPdS_S_i,"ax",@progbits
	.align	128
        .global         _Z17computeLossKernelPdS_S_i
        .type           _Z17computeLossKernelPdS_S_i,@function
        .size           _Z17computeLossKernelPdS_S_i,(.L_x_133 - _Z17computeLossKernelPdS_S_i)
        .other          _Z17computeLossKernelPdS_S_i,@"STO_CUDA_ENTRY STV_DEFAULT"
_Z17computeLossKernelPdS_S_i:
.text._Z17computeLossKernelPdS_S_i:
        /* <DEDUP_REMOVED lines=10> */
[----:B0-----:R-:W-:-:S06]  /*00a0*/  IMAD.WIDE R2, R7, 0x8, R2 ;  /* 0x0000000807027825 */ /* 0x001fcc00078e0202 */
[----:B-1----:R-:W2:Y:S02]  /*00b0*/  LDG.E.64 R2, desc[UR4][R2.64] ;  /* 0x0000000402027981 */ /* 0x002ea4000c1e1b00 */
[----:B--2---:R-:W-:-:S14]  /*00c0*/  DSETP.GT.AND P0, PT, R2, RZ, PT ;  /* 0x000000ff0200722a */ /* 0x004fdc0003f04000 */
[----:B------:R-:W-:Y:S05]  /*00d0*/  @!P0 EXIT ;  /* 0x000000000000894d */ /* 0x000fea0003800000 */
[----:B------:R-:W0:Y:S02]  /*00e0*/  LDC.64 R4, c[0x0][0x380] ;  /* 0x0000e000ff047b82 */ /* 0x000e240000000a00 */
[----:B0-----:R-:W-:-:S05]  /*00f0*/  IMAD.WIDE R4, R7, 0x8, R4 ;  /* 0x0000000807047825 */ /* 0x001fca00078e0204 */
[----:B------:R-:W2:Y:S01]  /*0100*/  LDG.E.64 R2, desc[UR4][R4.64] ;  /* 0x0000000404027981 */ /* 0x000ea2000c1e1b00 */
[----:B------:R-:W-:Y:S01]  /*0110*/  BSSY.RECONVERGENT B0, `(.L_x_78) ;  /* 0x0000053000007945 */ /* 0x000fe20003800200 */
[----:B--2---:R-:W-:Y:S01]  /*0120*/  ISETP.GT.AND P0, PT, R3, 0xfffff, PT ;  /* 0x000fffff0300780c */ /* 0x004fe20003f04270 */
[----:B------:R-:W-:Y:S02]  /*0130*/  IMAD.MOV.U32 R6, RZ, RZ, R2 ;  /* 0x000000ffff067224 */ /* 0x000fe400078e0002 */
[----:B------:R-:W-:-:S10]  /*0140*/  IMAD.MOV.U32 R7, RZ, RZ, R3 ;  /* 0x000000ffff077224 */ /* 0x000fd400078e0003 */
[----:B------:R-:W-:-:S10]  /*0150*/  @!P0 DMUL R6, R6, 1.80143985094819840000e+16 ;  /* 0x4350000006068828 */ /* 0x000fd40000000000 */
[----:B------:R-:W-:Y:S01]  /*0160*/  @!P0 IMAD.MOV.U32 R3, RZ, RZ, R7 ;  /* 0x000000ffff038224 */ /* 0x000fe200078e0007 */
[----:B------:R-:W-:-:S04]  /*0170*/  @!P0 MOV R2, R6 ;  /* 0x0000000600028202 */ /* 0x000fc80000000f00 */
[----:B------:R-:W-:-:S04]  /*0180*/  IADD3 R0, PT, PT, R3, -0x1, RZ ;  /* 0xffffffff03007810 */ /* 0x000fc80007ffe0ff */
[----:B------:R-:W-:Y:S01]  /*0190*/  ISETP.GT.U32.AND P1, PT, R0, 0x7feffffe, PT ;  /* 0x7feffffe0000780c */ /* 0x000fe20003f24070 */
[----:B------:R-:W-:Y:S02]  /*01a0*/  IMAD.MOV.U32 R0, RZ, RZ, -0x3ff ;  /* 0xfffffc01ff007424 */ /* 0x000fe400078e00ff */
[----:B------:R-:W-:-:S10]  /*01b0*/  @!P0 IMAD.MOV.U32 R0, RZ, RZ, -0x435 ;  /* 0xfffffbcbff008424 */ /* 0x000fd400078e00ff */
[----:B------:R-:W-:Y:S05]  /*01c0*/  @P1 BRA `(.L_x_79) ;  /* 0x0000000400041947 */ /* 0x000fea0003800000 */
[----:B------:R-:W-:Y:S01]  /*01d0*/  LOP3.LUT R4, R3, 0xfffff, RZ, 0xc0, !PT ;  /* 0x000fffff03047812 */ /* 0x000fe200078ec0ff */
[----:B------:R-:W-:Y:S01]  /*01e0*/  IMAD.MOV.U32 R6, RZ, RZ, RZ ;  /* 0x000000ffff067224 */ /* 0x000fe200078e00ff */
[----:B------:R-:W-:Y:S01]  /*01f0*/  MOV R15, 0x3ed0ee25 ;  /* 0x3ed0ee25000f7802 */ /* 0x000fe20000000f00 */
[----:B------:R-:W-:Y:S01]  /*0200*/  IMAD.MOV.U32 R14, RZ, RZ, -0x748574fc ;  /* 0x8b7a8b04ff0e7424 */ /* 0x000fe200078e00ff */
[----:B------:R-:W-:Y:S01]  /*0210*/  LOP3.LUT R5, R4, 0x3ff00000, RZ, 0xfc, !PT ;  /* 0x3ff0000004057812 */ /* 0x000fe200078efcff */
[----:B------:R-:W-:Y:S01]  /*0220*/  IMAD.MOV.U32 R4, RZ, RZ, R2 ;  /* 0x000000ffff047224 */ /* 0x000fe200078e0002 */
[----:B------:R-:W-:Y:S01]  /*0230*/  UMOV UR6, 0x3ae80f1e ;  /* 0x3ae80f1e00067882 */ /* 0x000fe20000000000 */
[----:B------:R-:W-:Y:S01]  /*0240*/  UMOV UR7, 0x3eb1380b ;  /* 0x3eb1380b00077882 */ /* 0x000fe20000000000 */
[----:B------:R-:W-:Y:S01]  /*0250*/  ISETP.GE.U32.AND P0, PT, R5, 0x3ff6a09f, PT ;  /* 0x3ff6a09f0500780c */ /* 0x000fe20003f06070 */
[----:B------:R-:W-:Y:S01]  /*0260*/  IMAD.MOV.U32 R17, RZ, RZ, 0x43300000 ;  /* 0x43300000ff117424 */ /* 0x000fe200078e00ff */
[----:B------:R-:W-:Y:S01]  /*0270*/  LEA.HI R0, R3, R0, RZ, 0xc ;  /* 0x0000000003007211 */ /* 0x000fe200078f60ff */
[----:B------:R-:W-:Y:S01]  /*0280*/  UMOV UR8, 0x80000000 ;  /* 0x8000000000087882 */ /* 0x000fe20000000000 */
[----:B------:R-:W-:-:S09]  /*0290*/  UMOV UR9, 0x43300000 ;  /* 0x4330000000097882 */ /* 0x000fd20000000000 */
[----:B------:R-:W-:Y:S02]  /*02a0*/  @P0 VIADD R7, R5, 0xfff00000 ;  /* 0xfff0000005070836 */ /* 0x000fe40000000000 */
[----:B------:R-:W-:-:S03]  /*02b0*/  @P0 VIADD R0, R0, 0x1 ;  /* 0x0000000100000836 */ /* 0x000fc60000000000 */
[----:B------:R-:W-:Y:S02]  /*02c0*/  @P0 MOV R5, R7 ;  /* 0x0000000700050202 */ /* 0x000fe40000000f00 */
[----:B------:R-:W-:-:S04]  /*02d0*/  LOP3.LUT R16, R0, 0x80000000, RZ, 0x3c, !PT ;  /* 0x8000000000107812 */ /* 0x000fc800078e3cff */
[C---:B------:R-:W-:Y:S02]  /*02e0*/  DADD R12, R4.reuse, 1 ;  /* 0x3ff00000040c7429 */ /* 0x040fe40000000000 */
[----:B------:R-:W-:-:S04]  /*02f0*/  DADD R4, R4, -1 ;  /* 0xbff0000004047429 */ /* 0x000fc80000000000 */
[----:B------:R-:W0:Y:S02]  /*0300*/  MUFU.RCP64H R7, R13 ;  /* 0x0000000d00077308 */ /* 0x000e240000001800 */
[----:B0-----:R-:W-:-:S08]  /*0310*/  DFMA R8, -R12, R6, 1 ;  /* 0x3ff000000c08742b */ /* 0x001fd00000000106 */
[----:B------:R-:W-:-:S08]  /*0320*/  DFMA R8, R8, R8, R8 ;  /* 0x000000080808722b */ /* 0x000fd00000000008 */
[----:B------:R-:W-:-:S08]  /*0330*/  DFMA R6, R6, R8, R6 ;  /* 0x000000080606722b */ /* 0x000fd00000000006 */
[----:B------:R-:W-:-:S08]  /*0340*/  DMUL R8, R4, R6 ;  /* 0x0000000604087228 */ /* 0x000fd00000000000 */
[----:B------:R-:W-:-:S08]  /*0350*/  DFMA R8, R4, R6, R8 ;  /* 0x000000060408722b */ /* 0x000fd00000000008 */
[----:B------:R-:W-:Y:S02]  /*0360*/  DMUL R10, R8, R8 ;  /* 0x00000008080a7228 */ /* 0x000fe40000000000 */
[----:B------:R-:W-:-:S06]  /*0370*/  DADD R2, R4, -R8 ;  /* 0x0000000004027229 */ /* 0x000fcc0000000808 */
[----:B------:R-:W-:Y:S01]  /*0380*/  DFMA R12, R10, UR6, R14 ;  /* 0x000000060a0c7c2b */ /* 0x000fe2000800000e */
[----:B------:R-:W-:Y:S01]  /*0390*/  UMOV UR6, 0x9f02676f ;  /* 0x9f02676f00067882 */ /* 0x000fe20000000000 */
[----:B------:R-:W-:Y:S01]  /*03a0*/  UMOV UR7, 0x3ef3b266 ;  /* 0x3ef3b26600077882 */ /* 0x000fe20000000000 */
[----:B------:R-:W-:Y:S02]  /*03b0*/  DADD R14, R2, R2 ;  /* 0x00000000020e7229 */ /* 0x000fe40000000002 */
[----:B------:R-:W-:Y:S01]  /*03c0*/  DADD R2, R16, -UR8 ;  /* 0x8000000810027e29 */ /* 0x000fe20008000000 */
[----:B------:R-:W-:Y:S01]  /*03d0*/  UMOV UR8, 0xfefa39ef ;  /* 0xfefa39ef00087882 */ /* 0x000fe20000000000 */
[----:B------:R-:W-:Y:S01]  /*03e0*/  UMOV UR9, 0x3fe62e42 ;  /* 0x3fe62e4200097882 */ /* 0x000fe20000000000 */
[----:B------:R-:W-:Y:S01]  /*03f0*/  DFMA R12, R10, R12, UR6 ;  /* 0x000000060a0c7e2b */ /* 0x000fe2000800000c */
[----:B------:R-:W-:Y:S01]  /*0400*/  UMOV UR6, 0xa9ab0956 ;  /* 0xa9ab095600067882 */ /* 0x000fe20000000000 */
[----:B------:R-:W-:Y:S01]  /*0410*/  UMOV UR7, 0x3f1745cb ;  /* 0x3f1745cb00077882 */ /* 0x000fe20000000000 */
[----:B------:R-:W-:-:S02]  /*0420*/  DFMA R14, R4, -R8, R14 ;  /* 0x80000008040e722b */ /* 0x000fc4000000000e */
[----:B------:R-:W-:-:S03]  /*0430*/  DFMA R4, R2, UR8, R8 ;  /* 0x0000000802047c2b */ /* 0x000fc60008000008 */
[----:B------:R-:W-:Y:S01]  /*0440*/  DFMA R12, R10, R12, UR6 ;  /* 0x000000060a0c7e2b */ /* 0x000fe2000800000c */
[----:B------:R-:W-:Y:S01]  /*0450*/  UMOV UR6, 0x2d1b5154 ;  /* 0x2d1b515400067882 */ /* 0x000fe20000000000 */
[----:B------:R-:W-:Y:S01]  /*0460*/  UMOV UR7, 0x3f3c71c7 ;  /* 0x3f3c71c700077882 */ /* 0x000fe20000000000 */
[----:B------:R-:W-:-:S05]  /*0470*/  DMUL R14, R6, R14 ;  /* 0x0000000e060e7228 */ /* 0x000fca0000000000 */
        /* <DEDUP_REMOVED lines=11> */
[----:B------:R-:W-:Y:S02]  /*0530*/  UMOV UR7, 0x3fe62e42 ;  /* 0x3fe62e4200077882 */ /* 0x000fe40000000000 */
[----:B------:R-:W-:Y:S01]  /*0540*/  DFMA R16, R2, -UR6, R4 ;  /* 0x8000000602107c2b */ /* 0x000fe20008000004 */
[----:B------:R-:W-:Y:S01]  /*0550*/  UMOV UR6, 0x3b39803f ;  /* 0x3b39803f00067882 */ /* 0x000fe20000000000 */
[----:B------:R-:W-:Y:S02]  /*0560*/  UMOV UR7, 0x3c7abc9e ;  /* 0x3c7abc9e00077882 */ /* 0x000fe40000000000 */
[----:B------:R-:W-:-:S04]  /*0570*/  DMUL R12, R10, R12 ;  /* 0x0000000c0a0c7228 */ /* 0x000fc80000000000 */
[----:B------:R-:W-:-:S04]  /*0580*/  DADD R16, -R8, R16 ;  /* 0x0000000008107229 */ /* 0x000fc80000000110 */
[----:B------:R-:W-:-:S08]  /*0590*/  DFMA R12, R8, R12, R14 ;  /* 0x0000000c080c722b */ /* 0x000fd0000000000e */
[----:B------:R-:W-:-:S08]  /*05a0*/  DADD R12, R12, -R16 ;  /* 0x000000000c0c7229 */ /* 0x000fd00000000810 */
[----:B------:R-:W-:-:S08]  /*05b0*/  DFMA R12, R2, UR6, R12 ;  /* 0x00000006020c7c2b */ /* 0x000fd0000800000c */
[----:B------:R-:W-:Y:S01]  /*05c0*/  DADD R4, R4, R12 ;  /* 0x0000000004047229 */ /* 0x000fe2000000000c */
[----:B------:R-:W-:Y:S10]  /*05d0*/  BRA `(.L_x_80) ;  /* 0x0000000000187947 */ /* 0x000ff40003800000 */
.L_x_79:
[----:B------:R-:W-:Y:S01]  /*05e0*/  MOV R2, 0x0 ;  /* 0x0000000000027802 */ /* 0x000fe20000000f00 */
[----:B------:R-:W-:Y:S01]  /*05f0*/  IMAD.MOV.U32 R3, RZ, RZ, 0x7ff00000 ;  /* 0x7ff00000ff037424 */ /* 0x000fe200078e00ff */
[----:B------:R-:W-:-:S05]  /*0600*/  LOP3.LUT P0, RZ, R7, 0x7fffffff, RZ, 0xc0, !PT ;  /* 0x7fffffff07ff7812 */ /* 0x000fca000780c0ff */
[----:B------:R-:W-:-:S10]  /*0610*/  DFMA R2, R6, R2, +INF ;  /* 0x7ff000000602742b */ /* 0x000fd40000000002 */
[----:B------:R-:W-:Y:S02]  /*0620*/  FSEL R4, R2, RZ, P0 ;  /* 0x000000ff02047208 */ /* 0x000fe40000000000 */
[----:B------:R-:W-:-:S07]  /*0630*/  FSEL R5, R3, -QNAN , P0 ;  /* 0xfff0000003057808 */ /* 0x000fce0000000000 */
.L_x_80:
[----:B------:R-:W-:Y:S05]  /*0640*/  BSYNC.RECONVERGENT B0 ;  /* 0x0000000000007941 */ /* 0x000fea0003800200 */
.L_x_78:
[----:B------:R-:W0:Y:S02]  /*0650*/  LDC.64 R2, c[0x0][0x390] ;  /* 0x0000e400ff027b82 */ /* 0x000e240000000a00 */
[----:B0-----:R0:W5:Y:S02]  /*0660*/  LDG.E.64 R8, desc[UR4][R2.64] ;  /* 0x0000000402087981 */ /* 0x001164000c1e1b00 */
.L_x_81:
[----:B-----5:R-:W-:Y:S01]  /*0670*/  DADD R10, R8, -R4 ;  /* 0x00000000080a7229 */ /* 0x020fe20000000804 */
[----:B------:R-:W-:Y:S09]  /*0680*/  YIELD ;  /* 0x0000000000007946 */ /* 0x000ff20003800000 */
[----:B------:R-:W2:Y:S02]  /*0690*/  ATOMG.E.CAS.64.STRONG.GPU PT, R10, [R2], R8, R10 ;  /* 0x00000008020a73a9 */ /* 0x000ea400001ee50a */
[----:B--2---:R-:W-:Y:S01]  /*06a0*/  ISETP.NE.U32.AND P0, PT, R8, R10, PT ;  /* 0x0000000a0800720c */ /* 0x004fe20003f05070 */
[----:B------:R-:W-:-:S03]  /*06b0*/  IMAD.MOV.U32 R8, RZ, RZ, R10 ;  /* 0x000000ffff087224 */ /* 0x000fc600078e000a */
[-C--:B------:R-:W-:Y:S02]  /*06c0*/  ISETP.NE.AND.EX P0, PT, R9, R11.reuse, PT, P0 ;  /* 0x0000000b0900720c */ /* 0x080fe40003f05300 */
[----:B------:R-:W-:-:S11]  /*06d0*/  MOV R9, R11 ;  /* 0x0000000b00097202 */ /* 0x000fd60000000f00 */
[----:B------:R-:W-:Y:S05]  /*06e0*/  @P0 BRA `(.L_x_81) ;  /* 0xfffffffc00e00947 */ /* 0x000fea000383ffff */
[----:B------:R-:W-:Y:S05]  /*06f0*/  EXIT ;  /* 0x000000000000794d */ /* 0x000fea0003800000 */
.L_x_82:
        /* <DEDUP_REMOVED lines=16> */
.L_x_133:


//--------------------- .text._Z22updateHiddenBiasKernelPdS_di --------------------------
	.section	.text._Z22updateHiddenBiasKernelPdS_di,"ax",@progbits
	.align	128
        .global         _Z22updateHiddenBiasKernelPdS_di
        .type           _Z22updateHiddenBiasKernelPdS_di,@function
        .size           _Z22updateHiddenBiasKernelPdS_di,(.L_x_134 - _Z22updateHiddenBiasKernelPdS_di)
        .other          _Z22updateHiddenBiasKernelPdS_di,@"STO_CUDA_ENTRY STV_DEFAULT"
_Z22updateHiddenBiasKernelPdS_di:
.text._Z22updateHiddenBiasKernelPdS_di:
        /* <DEDUP_REMOVED lines=10> */
[----:B------:R-:W2:Y:S06]  /*00a0*/  LDCU.64 UR6, c[0x0][0x390] ;  /* 0x00007200ff0677ac */ /* 0x000eac0008000a00 */
[----:B------:R-:W3:Y:S01]  /*00b0*/  LDC.64 R4, c[0x0][0x380] ;  /* 0x0000e000ff047b82 */ /* 0x000ee20000000a00 */
[----:B0-----:R-:W-:-:S06]  /*00c0*/  IMAD.WIDE R2, R7, 0x8, R2 ;  /* 0x0000000807027825 */ /* 0x001fcc00078e0202 */
[----:B-1----:R-:W2:Y:S01]  /*00d0*/  LDG.E.64 R2, desc[UR4][R2.64] ;  /* 0x0000000402027981 */ /* 0x002ea2000c1e1b00 */
[----:B---3--:R-:W-:-:S05]  /*00e0*/  IMAD.WIDE R4, R7, 0x8, R4 ;  /* 0x0000000807047825 */ /* 0x008fca00078e0204 */
[----:B------:R-:W2:Y:S02]  /*00f0*/  LDG.E.64 R6, desc[UR4][R4.64] ;  /* 0x0000000404067981 */ /* 0x000ea4000c1e1b00 */
[----:B--2---:R-:W-:-:S07]  /*0100*/  DFMA R6, -R2, UR6, R6 ;  /* 0x0000000602067c2b */ /* 0x004fce0008000106 */
[----:B------:R-:W-:Y:S01]  /*0110*/  STG.E.64 desc[UR4][R4.64], R6 ;  /* 0x0000000604007986 */ /* 0x000fe2000c101b04 */
[----:B------:R-:W-:Y:S05]  /*0120*/  EXIT ;  /* 0x000000000000794d */ /* 0x000fea0003800000 */
.L_x_83:
        /* <DEDUP_REMOVED lines=13> */
.L_x_134:


//--------------------- .text._Z22updateOutputBiasKernelPdS_di --------------------------
	.section	.text._Z22updateOutputBiasKernelPdS_di,"ax",@progbits
	.align	128
        .global         _Z22updateOutputBiasKernelPdS_di
        .type           _Z22updateOutputBiasKernelPdS_di,@function
        .size           _Z22updateOutputBiasKernelPdS_di,(.L_x_135 - _Z22updateOutputBiasKernelPdS_di)
        .other          _Z22updateOutputBiasKernelPdS_di,@"STO_CUDA_ENTRY STV_DEFAULT"
_Z22updateOutputBiasKernelPdS_di:
.text._Z22updateOutputBiasKernelPdS_di:
        /* <DEDUP_REMOVED lines=19> */
.L_x_84:
        /* <DEDUP_REMOVED lines=13> */
.L_x_135:


//--------------------- .text._Z25updateHiddenWeightsKernelPdS_S_dii --------------------------
	.section	.text._Z25updateHiddenWeightsKernelPdS_S_dii,"ax",@progbits
	.align	128
        .global         _Z25updateHiddenWeightsKernelPdS_S_dii
        .type           _Z25updateHiddenWeightsKernelPdS_S_dii,@function
        .size           _Z25updateHiddenWeightsKernelPdS_S_dii,(.L_x_136 - _Z25updateHiddenWeightsKernelPdS_S_dii)
        .other          _Z25updateHiddenWeightsKernelPdS_S_dii,@"STO_CUDA_ENTRY STV_DEFAULT"
_Z25updateHiddenWeightsKernelPdS_S_dii:
.text._Z25updateHiddenWeightsKernelPdS_S_dii:
        /* <DEDUP_REMOVED lines=14> */
[----:B------:R-:W1:Y:S07]  /*00e0*/  LDCU.64 UR4, c[0x0][0x358] ;  /* 0x00006b00ff0477ac */ /* 0x000e6e0008000a00 */
[----:B------:R-:W2:Y:S08]  /*00f0*/  LDC.64 R6, c[0x0][0x390] ;  /* 0x0000e400ff067b82 */ /* 0x000eb00000000a00 */
[----:B------:R-:W3:Y:S01]  /*0100*/  LDC.64 R8, c[0x0][0x380] ;  /* 0x0000e000ff087b82 */ /* 0x000ee20000000a00 */
[----:B0-----:R-:W-:-:S04]  /*0110*/  IMAD.WIDE R2, R5, 0x8, R2 ;  /* 0x0000000805027825 */ /* 0x001fc800078e0202 */
[----:B------:R-:W-:Y:S02]  /*0120*/  IMAD R5, R5, UR7, R0 ;  /* 0x0000000705057c24 */ /* 0x000fe4000f8e0200 */
[----:B-1----:R-:W4:Y:S01]  /*0130*/  LDG.E.64 R2, desc[UR4][R2.64] ;  /* 0x0000000402027981 */ /* 0x002f22000c1e1b00 */
[----:B--2---:R-:W-:-:S06]  /*0140*/  IMAD.WIDE.U32 R6, R0, 0x8, R6 ;  /* 0x0000000800067825 */ /* 0x004fcc00078e0006 */
[----:B------:R-:W2:Y:S01]  /*0150*/  LDG.E.64 R6, desc[UR4][R6.64] ;  /* 0x0000000406067981 */ /* 0x000ea2000c1e1b00 */
[----:B---3--:R-:W-:Y:S02]  /*0160*/  IMAD.WIDE R8, R5, 0x8, R8 ;  /* 0x0000000805087825 */ /* 0x008fe400078e0208 */
[----:B------:R-:W4:Y:S03]  /*0170*/  LDC.64 R4, c[0x0][0x398] ;  /* 0x0000e600ff047b82 */ /* 0x000f260000000a00 */
[----:B------:R-:W2:Y:S01]  /*0180*/  LDG.E.64 R10, desc[UR4][R8.64] ;  /* 0x00000004080a7981 */ /* 0x000ea2000c1e1b00 */
[----:B----4-:R-:W-:-:S08]  /*0190*/  DMUL R4, R2, R4 ;  /* 0x0000000402047228 */ /* 0x010fd00000000000 */
[----:B--2---:R-:W-:-:S07]  /*01a0*/  DFMA R4, -R4, R6, R10 ;  /* 0x000000060404722b */ /* 0x004fce000000010a */
[----:B------:R-:W-:Y:S01]  /*01b0*/  STG.E.64 desc[UR4][R8.64], R4 ;  /* 0x0000000408007986 */ /* 0x000fe2000c101b04 */
[----:B------:R-:W-:Y:S05]  /*01c0*/  EXIT ;  /* 0x000000000000794d */ /* 0x000fea0003800000 */
.L_x_85:
        /* <DEDUP_REMOVED lines=11> */
.L_x_136:


//--------------------- .text._Z25updateOutputWeightsKernelPdS_S_dii --------------------------
	.section	.text._Z25updateOutputWeightsKernelPdS_S_dii,"ax",@progbits
	.align	128
        .global         _Z25updateOutputWeightsKernelPdS_S_dii
        .type           _Z25updateOutputWeightsKernelPdS_S_dii,@function
        .size           _Z25updateOutputWeightsKernelPdS_S_dii,(.L_x_137 - _Z25updateOutputWeightsKernelPdS_S_dii)
        .other          _Z25updateOutputWeightsKernelPdS_S_dii,@"STO_CUDA_ENTRY STV_DEFAULT"
_Z25updateOutputWeightsKernelPdS_S_dii:
.text._Z25updateOutputWeightsKernelPdS_S_dii:
        /* <DEDUP_REMOVED lines=29> */
.L_x_86:
        /* <DEDUP_REMOVED lines=11> */
.L_x_137:


//--------------------- .text._Z27computeHiddenGradientKernelPdS_S_S_ii --------------------------
	.section	.text._Z27computeHiddenGradientKernelPdS_S_S_ii,"ax",@progbits
	.align	128
        .global         _Z27computeHiddenGradientKernelPdS_S_S_ii
        .type           _Z27computeHiddenGradientKernelPdS_S_S_ii,@function
        .size           _Z27computeHiddenGradientKernelPdS_S_S_ii,(.L_x_138 - _Z27computeHiddenGradientKernelPdS_S_S_ii)
        .other          _Z27computeHiddenGradientKernelPdS_S_S_ii,@"STO_CUDA_ENTRY STV_DEFAULT"
_Z27computeHiddenGradientKernelPdS_S_S_ii:
.text._Z27computeHiddenGradientKernelPdS_S_S_ii:
[----:B------:R-:W-:Y:S01]  /*0000*/  LDC R1, c[0x0][0x37c] ;  /* 0x0000df00ff017b82 */ /* 0x000fe20000000800 */
[----:B------:R-:W0:Y:S07]  /*0010*/  S2R R2, SR_TID.X ;  /* 0x0000000000027919 */ /* 0x000e2e0000002100 */
[----:B------:R-:W0:Y:S08]  /*0020*/  S2UR UR4, SR_CTAID.X ;  /* 0x00000000000479c3 */ /* 0x000e300000002500 */
[----:B------:R-:W0:Y:S08]  /*0030*/  LDC R7, c[0x0][0x360] ;  /* 0x0000d800ff077b82 */ /* 0x000e300000000800 */
[----:B------:R-:W1:Y:S01]  /*0040*/  LDC R0, c[0x0][0x3a0] ;  /* 0x0000e800ff007b82 */ /* 0x000e620000000800 */
[----:B0-----:R-:W-:-:S05]  /*0050*/  IMAD R7, R7, UR4, R2 ;  /* 0x0000000407077c24 */ /* 0x001fca000f8e0202 */
[----:B-1----:R-:W-:-:S13]  /*0060*/  ISETP.GE.AND P0, PT, R7, R0, PT ;  /* 0x000000000700720c */ /* 0x002fda0003f06270 */
[----:B------:R-:W-:Y:S05]  /*0070*/  @P0 EXIT ;  /* 0x000000000000094d */ /* 0x000fea0003800000 */
[----:B------:R-:W0:Y:S01]  /*0080*/  LDC R6, c[0x0][0x3a4] ;  /* 0x0000e900ff067b82 */ /* 0x000e220000000800 */
[----:B------:R-:W1:Y:S01]  /*0090*/  LDCU.64 UR6, c[0x0][0x358] ;  /* 0x00006b00ff0677ac */ /* 0x000e620008000a00 */
[----:B------:R-:W-:-:S06]  /*00a0*/  CS2R R4, SRZ ;  /* 0x0000000000047805 */ /* 0x000fcc000001ff00 */
[----:B------:R-:W2:Y:S01]  /*00b0*/  LDC.64 R2, c[0x0][0x398] ;  /* 0x0000e600ff027b82 */ /* 0x000ea20000000a00 */
[----:B0-----:R-:W-:Y:S01]  /*00c0*/  ISETP.GE.AND P0, PT, R6, 0x1, PT ;  /* 0x000000010600780c */ /* 0x001fe20003f06270 */
[----:B--2---:R-:W-:-:S05]  /*00d0*/  IMAD.WIDE R2, R7, 0x8, R2 ;  /* 0x0000000807027825 */ /* 0x004fca00078e0202 */
[----:B-1----:R0:W-:Y:S07]  /*00e0*/  STG.E.64 desc[UR6][R2.64], RZ ;  /* 0x000000ff02007986 */ /* 0x0021ee000c101b06 */
[----:B------:R-:W-:Y:S05]  /*00f0*/  @!P0 BRA `(.L_x_87) ;  /* 0x0000000400e88947 */ /* 0x000fea0003800000 */
[C---:B------:R-:W-:Y:S01]  /*0100*/  ISETP.GE.U32.AND P1, PT, R6.reuse, 0x8, PT ;  /* 0x000000080600780c */ /* 0x040fe20003f26070 */
[----:B------:R-:W-:Y:S01]  /*0110*/  HFMA2 R8, -RZ, RZ, 0, 0 ;  /* 0x00000000ff087431 */ /* 0x000fe200000001ff */
[----:B------:R-:W-:Y:S02]  /*0120*/  LOP3.LUT R12, R6, 0x7, RZ, 0xc0, !PT ;  /* 0x00000007060c7812 */ /* 0x000fe400078ec0ff */
[----:B------:R-:W-:Y:S02]  /*0130*/  CS2R R4, SRZ ;  /* 0x0000000000047805 */ /* 0x000fe4000001ff00 */
[----:B------:R-:W-:-:S07]  /*0140*/  ISETP.NE.AND P0, PT, R12, RZ, PT ;  /* 0x000000ff0c00720c */ /* 0x000fce0003f05270 */
[----:B------:R-:W-:Y:S06]  /*0150*/  @!P1 BRA `(.L_x_88) ;  /* 0x0000000000e89947 */ /* 0x000fec0003800000 */
[----:B------:R-:W1:Y:S01]  /*0160*/  LDCU.64 UR4, c[0x0][0x388] ;  /* 0x00007100ff0477ac */ /* 0x000e620008000a00 */
[----:B------:R-:W-:Y:S02]  /*0170*/  LOP3.LUT R8, R6, 0x7ffffff8, RZ, 0xc0, !PT ;  /* 0x7ffffff806087812 */ /* 0x000fe400078ec0ff */
[----:B------:R-:W-:Y:S02]  /*0180*/  CS2R R4, SRZ ;  /* 0x0000000000047805 */ /* 0x000fe4000001ff00 */
[----:B------:R-:W-:Y:S02]  /*0190*/  MOV R13, R7 ;  /* 0x00000007000d7202 */ /* 0x000fe40000000f00 */
[----:B------:R-:W-:Y:S01]  /*01a0*/  IADD3 R9, PT, PT, -R8, RZ, RZ ;  /* 0x000000ff08097210 */ /* 0x000fe20007ffe1ff */
[----:B-1----:R-:W-:-:S04]  /*01b0*/  UIADD3 UR4, UP0, UPT, UR4, 0x20, URZ ;  /* 0x0000002004047890 */ /* 0x002fc8000ff1e0ff */
[----:B------:R-:W-:Y:S02]  /*01c0*/  UIADD3.X UR5, UPT, UPT, URZ, UR5, URZ, UP0, !UPT ;  /* 0x00000005ff057290 */ /* 0x000fe400087fe4ff */
[----:B------:R-:W-:-:S04]  /*01d0*/  IMAD.U32 R18, RZ, RZ, UR4 ;  /* 0x00000004ff127e24 */ /* 0x000fc8000f8e00ff */
[----:B------:R-:W-:-:S07]  /*01e0*/  MOV R19, UR5 ;  /* 0x0000000500137c02 */ /* 0x000fce0008000f00 */
.L_x_89:
[----:B---3--:R-:W1:Y:S01]  /*01f0*/  LDC.64 R14, c[0x0][0x380] ;  /* 0x0000e000ff0e7b82 */ /* 0x008e620000000a00 */
[----:B------:R-:W-:Y:S01]  /*0200*/  MOV R10, R18 ;  /* 0x00000012000a7202 */ /* 0x000fe20000000f00 */
[----:B------:R-:W-:-:S05]  /*0210*/  IMAD.MOV.U32 R11, RZ, RZ, R19 ;  /* 0x000000ffff0b7224 */ /* 0x000fca00078e0013 */
[----:B------:R-:W2:Y:S01]  /*0220*/  LDG.E.64 R18, desc[UR6][R10.64+-0x20] ;  /* 0xffffe0060a127981 */ /* 0x000ea2000c1e1b00 */
[----:B-1----:R-:W-:-:S05]  /*0230*/  IMAD.WIDE R14, R13, 0x8, R14 ;  /* 0x000000080d0e7825 */ /* 0x002fca00078e020e */
[----:B------:R-:W2:Y:S02]  /*0240*/  LDG.E.64 R16, desc[UR6][R14.64] ;  /* 0x000000060e107981 */ /* 0x000ea4000c1e1b00 */
[----:B--2---:R-:W-:Y:S01]  /*0250*/  DFMA R16, R16, R18, R4 ;  /* 0x000000121010722b */ /* 0x004fe20000000004 */
[----:B------:R-:W-:-:S06]  /*0260*/  IMAD.WIDE R4, R0, 0x8, R14 ;  /* 0x0000000800047825 */ /* 0x000fcc00078e020e */
[----:B------:R1:W-:Y:S04]  /*0270*/  STG.E.64 desc[UR6][R2.64], R16 ;  /* 0x0000001002007986 */ /* 0x0003e8000c101b06 */
[----:B------:R-:W2:Y:S04]  /*0280*/  LDG.E.64 R18, desc[UR6][R4.64] ;  /* 0x0000000604127981 */ /* 0x000ea8000c1e1b00 */
[----:B------:R-:W2:Y:S02]  /*0290*/  LDG.E.64 R20, desc[UR6][R10.64+-0x18] ;  /* 0xffffe8060a147981 */ /* 0x000ea4000c1e1b00 */
[----:B--2---:R-:W-:Y:S01]  /*02a0*/  DFMA R18, R18, R20, R16 ;  /* 0x000000141212722b */ /* 0x004fe20000000010 */
[----:B------:R-:W-:-:S06]  /*02b0*/  IMAD.WIDE R20, R0, 0x8, R4 ;  /* 0x0000000800147825 */ /* 0x000fcc00078e0204 */
[----:B------:R2:W-:Y:S04]  /*02c0*/  STG.E.64 desc[UR6][R2.64], R18 ;  /* 0x0000001202007986 */ /* 0x0005e8000c101b06 */
[----:B------:R-:W3:Y:S04]  /*02d0*/  LDG.E.64 R22, desc[UR6][R20.64] ;  /* 0x0000000614167981 */ /* 0x000ee8000c1e1b00 */
[----:B------:R-:W3:Y:S01]  /*02e0*/  LDG.E.64 R24, desc[UR6][R10.64+-0x10] ;  /* 0xfffff0060a187981 */ /* 0x000ee2000c1e1b00 */
[----:B------:R-:W-:Y:S01]  /*02f0*/  IMAD.WIDE R14, R0, 0x8, R20 ;  /* 0x00000008000e7825 */ /* 0x000fe200078e0214 */
[----:B---3--:R-:W-:-:S07]  /*0300*/  DFMA R22, R22, R24, R18 ;  /* 0x000000181616722b */ /* 0x008fce0000000012 */
[----:B------:R3:W-:Y:S04]  /*0310*/  STG.E.64 desc[UR6][R2.64], R22 ;  /* 0x0000001602007986 */ /* 0x0007e8000c101b06 */
[----:B-1----:R-:W4:Y:S04]  /*0320*/  LDG.E.64 R16, desc[UR6][R14.64] ;  /* 0x000000060e107981 */ /* 0x002f28000c1e1b00 */
[----:B------:R-:W4:Y:S02]  /*0330*/  LDG.E.64 R4, desc[UR6][R10.64+-0x8] ;  /* 0xfffff8060a047981 */ /* 0x000f24000c1e1b00 */
[----:B----4-:R-:W-:Y:S01]  /*0340*/  DFMA R4, R16, R4, R22 ;  /* 0x000000041004722b */ /* 0x010fe20000000016 */
[----:B------:R-:W-:-:S06]  /*0350*/  IMAD.WIDE R16, R0, 0x8, R14 ;  /* 0x0000000800107825 */ /* 0x000fcc00078e020e */
[----:B------:R1:W-:Y:S04]  /*0360*/  STG.E.64 desc[UR6][R2.64], R4 ;  /* 0x0000000402007986 */ /* 0x0003e8000c101b06 */
[----:B--2---:R-:W2:Y:S04]  /*0370*/  LDG.E.64 R18, desc[UR6][R16.64] ;  /* 0x0000000610127981 */ /* 0x004ea8000c1e1b00 */
[----:B------:R-:W2:Y:S02]  /*0380*/  LDG.E.64 R20, desc[UR6][R10.64] ;  /* 0x000000060a147981 */ /* 0x000ea4000c1e1b00 */
[----:B--2---:R-:W-:Y:S01]  /*0390*/  DFMA R18, R18, R20, R4 ;  /* 0x000000141212722b */ /* 0x004fe20000000004 */
[----:B------:R-:W-:-:S06]  /*03a0*/  IMAD.WIDE R20, R0, 0x8, R16 ;  /* 0x0000000800147825 */ /* 0x000fcc00078e0210 */
[----:B------:R2:W-:Y:S04]  /*03b0*/  STG.E.64 desc[UR6][R2.64], R18 ;  /* 0x0000001202007986 */ /* 0x0005e8000c101b06 */
[----:B---3--:R-:W3:Y:S04]  /*03c0*/  LDG.E.64 R22, desc[UR6][R20.64] ;  /* 0x0000000614167981 */ /* 0x008ee8000c1e1b00 */
[----:B------:R-:W3:Y:S02]  /*03d0*/  LDG.E.64 R14, desc[UR6][R10.64+0x8] ;  /* 0x000008060a0e7981 */ /* 0x000ee4000c1e1b00 */
[----:B---3--:R-:W-:Y:S01]  /*03e0*/  DFMA R14, R22, R14, R18 ;  /* 0x0000000e160e722b */ /* 0x008fe20000000012 */
[----:B------:R-:W-:-:S06]  /*03f0*/  IMAD.WIDE R22, R0, 0x8, R20 ;  /* 0x0000000800167825 */ /* 0x000fcc00078e0214 */
[----:B------:R3:W-:Y:S04]  /*0400*/  STG.E.64 desc[UR6][R2.64], R14 ;  /* 0x0000000e02007986 */ /* 0x0007e8000c101b06 */
[----:B-1----:R-:W4:Y:S04]  /*0410*/  LDG.E.64 R4, desc[UR6][R22.64] ;  /* 0x0000000616047981 */ /* 0x002f28000c1e1b00 */
[----:B------:R-:W4:Y:S01]  /*0420*/  LDG.E.64 R16, desc[UR6][R10.64+0x10] ;  /* 0x000010060a107981 */ /* 0x000f22000c1e1b00 */
[----:B------:R-:W-:Y:S01]  /*0430*/  IMAD.WIDE R24, R0, 0x8, R22 ;  /* 0x0000000800187825 */ /* 0x000fe200078e0216 */
[----:B----4-:R-:W-:-:S07]  /*0440*/  DFMA R16, R4, R16, R14 ;  /* 0x000000100410722b */ /* 0x010fce000000000e */
[----:B------:R3:W-:Y:S04]  /*0450*/  STG.E.64 desc[UR6][R2.64], R16 ;  /* 0x0000001002007986 */ /* 0x0007e8000c101b06 */
[----:B------:R-:W4:Y:S04]  /*0460*/  LDG.E.64 R24, desc[UR6][R24.64] ;  /* 0x0000000618187981 */ /* 0x000f28000c1e1b00 */
[----:B------:R-:W4:Y:S01]  /*0470*/  LDG.E.64 R4, desc[UR6][R10.64+0x18] ;  /* 0x000018060a047981 */ /* 0x000f22000c1e1b00 */
[----:B------:R-:W-:-:S04]  /*0480*/  IADD3 R9, PT, PT, R9, 0x8, RZ ;  /* 0x0000000809097810 */ /* 0x000fc80007ffe0ff */
[----:B------:R-:W-:Y:S02]  /*0490*/  ISETP.NE.AND P1, PT, R9, RZ, PT ;  /* 0x000000ff0900720c */ /* 0x000fe40003f25270 */
[----:B--2---:R-:W-:Y:S01]  /*04a0*/  IADD3 R18, P2, PT, R10, 0x40, RZ ;  /* 0x000000400a127810 */ /* 0x004fe20007f5e0ff */
[----:B------:R-:W-:-:S03]  /*04b0*/  IMAD R13, R0, 0x8, R13 ;  /* 0x00000008000d7824 */ /* 0x000fc600078e020d */
[----:B------:R-:W-:Y:S01]  /*04c0*/  IADD3.X R19, PT, PT, RZ, R11, RZ, P2, !PT ;  /* 0x0000000bff137210 */ /* 0x000fe200017fe4ff */
[----:B----4-:R-:W-:-:S07]  /*04d0*/  DFMA R4, R24, R4, R16 ;  /* 0x000000041804722b */ /* 0x010fce0000000010 */
[----:B------:R3:W-:Y:S01]  /*04e0*/  STG.E.64 desc[UR6][R2.64], R4 ;  /* 0x0000000402007986 */ /* 0x0007e2000c101b06 */
[----:B------:R-:W-:Y:S05]  /*04f0*/  @P1 BRA `(.L_x_89) ;  /* 0xfffffffc003c1947 */ /* 0x000fea000383ffff */
.L_x_88:
[----:B------:R-:W-:Y:S05]  /*0500*/  @!P0 BRA `(.L_x_87) ;  /* 0x0000000000e48947 */ /* 0x000fea0003800000 */
[----:B------:R-:W-:Y:S02]  /*0510*/  ISETP.GE.U32.AND P0, PT, R12, 0x4, PT ;  /* 0x000000040c00780c */ /* 0x000fe40003f06070 */
[----:B------:R-:W-:-:S04]  /*0520*/  LOP3.LUT R9, R6, 0x3, RZ, 0xc0, !PT ;  /* 0x0000000306097812 */ /* 0x000fc800078ec0ff */
[----:B------:R-:W-:-:S07]  /*0530*/  ISETP.NE.AND P1, PT, R9, RZ, PT ;  /* 0x000000ff0900720c */ /* 0x000fce0003f25270 */
[----:B------:R-:W-:Y:S06]  /*0540*/  @!P0 BRA `(.L_x_90) ;  /* 0x0000000000648947 */ /* 0x000fec0003800000 */
[----:B------:R-:W1:Y:S01]  /*0550*/  LDC.64 R12, c[0x0][0x380] ;  /* 0x0000e000ff0c7b82 */ /* 0x000e620000000a00 */
[----:B---3--:R-:W-:-:S07]  /*0560*/  IMAD R15, R8, R0, R7 ;  /* 0x00000000080f7224 */ /* 0x008fce00078e0207 */
[----:B------:R-:W2:Y:S01]  /*0570*/  LDC.64 R10, c[0x0][0x388] ;  /* 0x0000e200ff0a7b82 */ /* 0x000ea20000000a00 */
[----:B-1----:R-:W-:-:S05]  /*0580*/  IMAD.WIDE R12, R15, 0x8, R12 ;  /* 0x000000080f0c7825 */ /* 0x002fca00078e020c */
[----:B------:R-:W3:Y:S01]  /*0590*/  LDG.E.64 R14, desc[UR6][R12.64] ;  /* 0x000000060c0e7981 */ /* 0x000ee2000c1e1b00 */
[----:B--2---:R-:W-:-:S05]  /*05a0*/  IMAD.WIDE.U32 R10, R8, 0x8, R10 ;  /* 0x00000008080a7825 */ /* 0x004fca00078e000a */
[----:B------:R-:W3:Y:S02]  /*05b0*/  LDG.E.64 R16, desc[UR6][R10.64] ;  /* 0x000000060a107981 */ /* 0x000ee4000c1e1b00 */
[----:B---3--:R-:W-:Y:S01]  /*05c0*/  DFMA R14, R14, R16, R4 ;  /* 0x000000100e0e722b */ /* 0x008fe20000000004 */
[----:B------:R-:W-:-:S06]  /*05d0*/  IMAD.WIDE R4, R0, 0x8, R12 ;  /* 0x0000000800047825 */ /* 0x000fcc00078e020c */
[----:B------:R1:W-:Y:S04]  /*05e0*/  STG.E.64 desc[UR6][R2.64], R14 ;  /* 0x0000000e02007986 */ /* 0x0003e8000c101b06 */
[----:B------:R-:W2:Y:S04]  /*05f0*/  LDG.E.64 R16, desc[UR6][R4.64] ;  /* 0x0000000604107981 */ /* 0x000ea8000c1e1b00 */
        /* <DEDUP_REMOVED lines=10> */
[----:B------:R-:W2:Y:S01]  /*06a0*/  LDG.E.64 R4, desc[UR6][R10.64+0x18] ;  /* 0x000018060a047981 */ /* 0x000ea2000c1e1b00 */
[----:B------:R-:W-:Y:S01]  /*06b0*/  IADD3 R8, PT, PT, R8, 0x4, RZ ;  /* 0x0000000408087810 */ /* 0x000fe20007ffe0ff */
[----:B--2---:R-:W-:-:S07]  /*06c0*/  DFMA R4, R20, R4, R12 ;  /* 0x000000041404722b */ /* 0x004fce000000000c */
[----:B------:R1:W-:Y:S04]  /*06d0*/  STG.E.64 desc[UR6][R2.64], R4 ;  /* 0x0000000402007986 */ /* 0x0003e8000c101b06 */
.L_x_90:
[----:B------:R-:W-:Y:S05]  /*06e0*/  @!P1 BRA `(.L_x_87) ;  /* 0x00000000006c9947 */ /* 0x000fea0003800000 */
[----:B-1----:R-:W1:Y:S01]  /*06f0*/  LDC.64 R12, c[0x0][0x388] ;  /* 0x0000e200ff0c7b82 */ /* 0x002e620000000a00 */
[----:B------:R-:W-:-:S07]  /*0700*/  ISETP.NE.AND P0, PT, R9, 0x1, PT ;  /* 0x000000010900780c */ /* 0x000fce0003f05270 */
[----:B------:R-:W2:Y:S06]  /*0710*/  LDC.64 R10, c[0x0][0x380] ;  /* 0x0000e000ff0a7b82 */ /* 0x000eac0000000a00 */
[C---:B------:R-:W-:Y:S02]  /*0720*/  @P0 IMAD R19, R8.reuse, R0, R7 ;  /* 0x0000000008130224 */ /* 0x040fe400078e0207 */
[----:B------:R-:W4:Y:S01]  /*0730*/  LDC.64 R22, c[0x0][0x380] ;  /* 0x0000e000ff167b82 */ /* 0x000f220000000a00 */
[----:B-1----:R-:W-:-:S07]  /*0740*/  @P0 IMAD.WIDE.U32 R12, R8, 0x8, R12 ;  /* 0x00000008080c0825 */ /* 0x002fce00078e000c */
[----:B------:R-:W1:Y:S01]  /*0750*/  LDC.64 R24, c[0x0][0x388] ;  /* 0x0000e200ff187b82 */ /* 0x000e620000000a00 */
[----:B---3--:R-:W3:Y:S01]  /*0760*/  @P0 LDG.E.64 R14, desc[UR6][R12.64] ;  /* 0x000000060c0e0981 */ /* 0x008ee2000c1e1b00 */
[----:B--2---:R-:W-:-:S05]  /*0770*/  @P0 IMAD.WIDE R18, R19, 0x8, R10 ;  /* 0x0000000813120825 */ /* 0x004fca00078e020a */
[----:B------:R-:W3:Y:S01]  /*0780*/  @P0 LDG.E.64 R10, desc[UR6][R18.64] ;  /* 0x00000006120a0981 */ /* 0x000ee2000c1e1b00 */
[----:B------:R-:W-:Y:S01]  /*0790*/  @P0 IMAD.WIDE R20, R0, 0x8, R18 ;  /* 0x0000000800140825 */ /* 0x000fe200078e0212 */
[----:B------:R-:W-:-:S04]  /*07a0*/  LOP3.LUT R6, R6, 0x1, RZ, 0xc0, !PT ;  /* 0x0000000106067812 */ /* 0x000fc800078ec0ff */
[----:B------:R-:W-:Y:S01]  /*07b0*/  ISETP.NE.U32.AND P1, PT, R6, 0x1, PT ;  /* 0x000000010600780c */ /* 0x000fe20003f25070 */
[----:B---3--:R-:W-:-:S07]  /*07c0*/  @P0 DFMA R10, R10, R14, R4 ;  /* 0x0000000e0a0a022b */ /* 0x008fce0000000004 */
[----:B------:R-:W-:Y:S04]  /*07d0*/  @P0 STG.E.64 desc[UR6][R2.64], R10 ;  /* 0x0000000a02000986 */ /* 0x000fe8000c101b06 */
[----:B------:R-:W2:Y:S04]  /*07e0*/  @P0 LDG.E.64 R14, desc[UR6][R20.64] ;  /* 0x00000006140e0981 */ /* 0x000ea8000c1e1b00 */
[----:B------:R-:W2:Y:S01]  /*07f0*/  @P0 LDG.E.64 R16, desc[UR6][R12.64+0x8] ;  /* 0x000008060c100981 */ /* 0x000ea2000c1e1b00 */
[----:B------:R-:W-:-:S05]  /*0800*/  @P0 IADD3 R8, PT, PT, R8, 0x2, RZ ;  /* 0x0000000208080810 */ /* 0x000fca0007ffe0ff */
[----:B------:R-:W-:Y:S01]  /*0810*/  @!P1 IMAD R9, R8, R0, R7 ;  /* 0x0000000008099224 */ /* 0x000fe200078e0207 */
[----:B--2---:R-:W-:-:S03]  /*0820*/  @P0 DFMA R4, R14, R16, R10 ;  /* 0x000000100e04022b */ /* 0x004fc6000000000a */
[----:B----4-:R-:W-:-:S04]  /*0830*/  @!P1 IMAD.WIDE R14, R9, 0x8, R22 ;  /* 0x00000008090e9825 */ /* 0x010fc800078e0216 */
[----:B-1----:R-:W-:Y:S01]  /*0840*/  @!P1 IMAD.WIDE.U32 R8, R8, 0x8, R24 ;  /* 0x0000000808089825 */ /* 0x002fe200078e0018 */
[----:B------:R1:W-:Y:S04]  /*0850*/  @P0 STG.E.64 desc[UR6][R2.64], R4 ;  /* 0x0000000402000986 */ /* 0x0003e8000c101b06 */
[----:B------:R-:W1:Y:S04]  /*0860*/  @!P1 LDG.E.64 R14, desc[UR6][R14.64] ;  /* 0x000000060e0e9981 */ /* 0x000e68000c1e1b00 */
[----:B------:R-:W1:Y:S02]  /*0870*/  @!P1 LDG.E.64 R8, desc[UR6][R8.64] ;  /* 0x0000000608089981 */ /* 0x000e64000c1e1b00 */
[----:B-1----:R-:W-:-:S07]  /*0880*/  @!P1 DFMA R4, R14, R8, R4 ;  /* 0x000000080e04922b */ /* 0x002fce0000000004 */
[----:B------:R2:W-:Y:S04]  /*0890*/  @!P1 STG.E.64 desc[UR6][R2.64], R4 ;  /* 0x0000000402009986 */ /* 0x0005e8000c101b06 */
.L_x_87:
[----:B------:R-:W4:Y:S02]  /*08a0*/  LDC.64 R8, c[0x0][0x390] ;  /* 0x0000e400ff087b82 */ /* 0x000f240000000a00 */
[----:B----4-:R-:W-:-:S06]  /*08b0*/  IMAD.WIDE R6, R7, 0x8, R8 ;  /* 0x0000000807067825 */ /* 0x010fcc00078e0208 */
[----:B------:R-:W4:Y:S01]  /*08c0*/  LDG.E.64 R6, desc[UR6][R6.64] ;  /* 0x0000000606067981 */ /* 0x000f22000c1e1b00 */
[----:B------:R-:W-:Y:S01]  /*08d0*/  MOV R8, RZ ;  /* 0x000000ff00087202 */ /* 0x000fe20000000f00 */
[----:B----4-:R-:W-:-:S06]  /*08e0*/  DSETP.GT.AND P0, PT, R6, RZ, PT ;  /* 0x000000ff0600722a */ /* 0x010fcc0003f04000 */
[----:B------:R-:W-:-:S06]  /*08f0*/  FSEL R9, RZ, 1.875, !P0 ;  /* 0x3ff00000ff097808 */ /* 0x000fcc0004000000 */
[----:B-123--:R-:W-:-:S07]  /*0900*/  DMUL R4, R4, R8 ;  /* 0x0000000804047228 */ /* 0x00efce0000000000 */
[----:B------:R-:W-:Y:S01]  /*0910*/  STG.E.64 desc[UR6][R2.64], R4 ;  /* 0x0000000402007986 */ /* 0x000fe2000c101b06 */
[----:B------:R-:W-:Y:S05]  /*0920*/  EXIT ;  /* 0x000000000000794d */ /* 0x000fea0003800000 */
.L_x_91:
        /* <DEDUP_REMOVED lines=13> */
.L_x_138:


//--------------------- .text._Z27computeOutputGradientKernelPdS_S_i --------------------------
	.section	.text._Z27computeOutputGradientKernelPdS_S_i,"ax",@progbits
	.align	128
        .global         _Z27computeOutputGradientKernelPdS_S_i
        .type           _Z27computeOutputGradientKernelPdS_S_i,@function
        .size           _Z27computeOutputGradientKernelPdS_S_i,(.L_x_139 - _Z27computeOutputGradientKernelPdS_S_i)
        .other          _Z27computeOutputGradientKernelPdS_S_i,@"STO_CUDA_ENTRY STV_DEFAULT"
_Z27computeOutputGradientKernelPdS_S_i:
.text._Z27computeOutputGradientKernelPdS_S_i:
        /* <DEDUP_REMOVED lines=9> */
[----:B------:R-:W1:Y:S07]  /*0090*/  LDCU.64 UR4, c[0x0][0x358] ;  /* 0x00006b00ff0477ac */ /* 0x000e6e0008000a00 */
        /* <DEDUP_REMOVED lines=10> */
.L_x_92:
        /* <DEDUP_REMOVED lines=12> */
.L_x_139:


//--------------------- .text._Z22softmaxNormalizeKernelPdS_i --------------------------
	.section	.text._Z22softmaxNormalizeKernelPdS_i,"ax",@progbits
	.align	128
        .global         _Z22softmaxNormalizeKernelPdS_i
        .type           _Z22softmaxNormalizeKernelPdS_i,@function
        .size           _Z22softmaxNormalizeKernelPdS_i,(.L_x_121 - _Z22softmaxNormalizeKernelPdS_i)
        .other          _Z22softmaxNormalizeKernelPdS_i,@"STO_CUDA_ENTRY STV_DEFAULT"
_Z22softmaxNormalizeKernelPdS_i:
.text._Z22softmaxNormalizeKernelPdS_i:
        /* <DEDUP_REMOVED lines=9> */
[----:B------:R-:W0:Y:S07]  /*0090*/  LDCU.64 UR4, c[0x0][0x358] ;  /* 0x00006b00ff0477ac */ /* 0x000e2e0008000a00 */
[----:B------:R-:W1:Y:S01]  /*00a0*/  LDC.64 R4, c[0x0][0x380] ;  /* 0x0000e000ff047b82 */ /* 0x000e620000000a00 */
[----:B0-----:R-:W2:Y:S01]  /*00b0*/  LDG.E.64 R6, desc[UR4][R6.64] ;  /* 0x0000000406067981 */ /* 0x001ea2000c1e1b00 */
[----:B-1----:R-:W-:-:S05]  /*00c0*/  IMAD.WIDE R4, R3, 0x8, R4 ;  /* 0x0000000803047825 */ /* 0x002fca00078e0204 */
[----:B------:R-:W3:Y:S01]  /*00d0*/  LDG.E.64 R8, desc[UR4][R4.64] ;  /* 0x0000000404087981 */ /* 0x000ee2000c1e1b00 */
[----:B------:R-:W-:Y:S01]  /*00e0*/  IMAD.MOV.U32 R2, RZ, RZ, 0x1 ;  /* 0x00000001ff027424 */ /* 0x000fe200078e00ff */
[----:B------:R-:W-:Y:S01]  /*00f0*/  BSSY.RECONVERGENT B0, `(.L_x_93) ;  /* 0x0000012000007945 */ /* 0x000fe20003800200 */
[----:B--2---:R-:W0:Y:S01]  /*0100*/  MUFU.RCP64H R3, R7 ;  /* 0x0000000700037308 */ /* 0x004e220000001800 */
[----:B---3--:R-:W-:-:S03]  /*0110*/  FSETP.GEU.AND P1, PT, |R9|, 6.5827683646048100446e-37, PT ;  /* 0x036000000900780b */ /* 0x008fc60003f2e200 */
        /* <DEDUP_REMOVED lines=11> */
[----:B------:R-:W-:-:S07]  /*01d0*/  MOV R0, 0x1f0 ;  /* 0x000001f000007802 */ /* 0x000fce0000000f00 */
[----:B------:R-:W-:Y:S05]  /*01e0*/  CALL.REL.NOINC `($__internal_3_$__cuda_sm20_div_rn_f64_full) ;  /* 0x0000000000147944 */ /* 0x000fea0003c00000 */
[----:B------:R-:W-:Y:S02]  /*01f0*/  IMAD.MOV.U32 R2, RZ, RZ, R12 ;  /* 0x000000ffff027224 */ /* 0x000fe400078e000c */
[----:B------:R-:W-:-:S07]  /*0200*/  IMAD.MOV.U32 R3, RZ, RZ, R13 ;  /* 0x000000ffff037224 */ /* 0x000fce00078e000d */
.L_x_94:
[----:B------:R-:W-:Y:S05]  /*0210*/  BSYNC.RECONVERGENT B0 ;  /* 0x0000000000007941 */ /* 0x000fea0003800200 */
.L_x_93:
[----:B------:R-:W-:Y:S01]  /*0220*/  STG.E.64 desc[UR4][R4.64], R2 ;  /* 0x0000000204007986 */ /* 0x000fe2000c101b04 */
[----:B------:R-:W-:Y:S05]  /*0230*/  EXIT ;  /* 0x000000000000794d */ /* 0x000fea0003800000 */
        .weak           $__internal_3_$__cuda_sm20_div_rn_f64_full
        .type           $__internal_3_$__cuda_sm20_div_rn_f64_full,@function
        .size           $__internal_3_$__cuda_sm20_div_rn_f64_full,(.L_x_121 - $__internal_3_$__cuda_sm20_div_rn_f64_full)
$__internal_3_$__cuda_sm20_div_rn_f64_full:
        /* <DEDUP_REMOVED lines=11> */
[----:B------:R-:W-:Y:S01]  /*02f0*/  @!P2 LOP3.LUT R13, R7, 0x7ff00000, RZ, 0xc0, !PT ;  /* 0x7ff00000070da812 */ /* 0x000fe200078ec0ff */
[----:B------:R-:W-:Y:S01]  /*0300*/  @!P2 IMAD.MOV.U32 R18, RZ, RZ, RZ ;  /* 0x000000ffff12a224 */ /* 0x000fe200078e00ff */
[----:B------:R-:W0:Y:S02]  /*0310*/  MUFU.RCP64H R17, R3 ;  /* 0x0000000300117308 */ /* 0x000e240000001800 */
[----:B------:R-:W-:Y:S01]  /*0320*/  @!P2 ISETP.GE.U32.AND P3, PT, R12, R13, PT ;  /* 0x0000000d0c00a20c */ /* 0x000fe20003f66070 */
[----:B------:R-:W-:-:S05]  /*0330*/  IMAD.MOV.U32 R13, RZ, RZ, 0x1ca00000 ;  /* 0x1ca00000ff0d7424 */ /* 0x000fca00078e00ff */
[----:B------:R-:W-:-:S04]  /*0340*/  @!P2 SEL R19, R13, 0x63400000, !P3 ;  /* 0x634000000d13a807 */ /* 0x000fc80005800000 */
[----:B------:R-:W-:-:S04]  /*0350*/  @!P2 LOP3.LUT R19, R19, 0x80000000, R9, 0xf8, !PT ;  /* 0x800000001313a812 */ /* 0x000fc800078ef809 */
[----:B------:R-:W-:Y:S01]  /*0360*/  @!P2 LOP3.LUT R19, R19, 0x100000, RZ, 0xfc, !PT ;  /* 0x001000001313a812 */ /* 0x000fe200078efcff */
[----:B0-----:R-:W-:-:S08]  /*0370*/  DFMA R10, R16, -R2, 1 ;  /* 0x3ff00000100a742b */ /* 0x001fd00000000802 */
        /* <DEDUP_REMOVED lines=8> */
[----:B------:R-:W-:Y:S02]  /*0400*/  IMAD.MOV.U32 R21, RZ, RZ, R12 ;  /* 0x000000ffff157224 */ /* 0x000fe400078e000c */
[----:B------:R-:W-:Y:S01]  /*0410*/  IMAD.MOV.U32 R20, RZ, RZ, R15 ;  /* 0x000000ffff147224 */ /* 0x000fe200078e000f */
        /* <DEDUP_REMOVED lines=15> */
[----:B------:R-:W-:Y:S02]  /*0510*/  IMAD.IADD R16, R8, 0x1, -R13 ;  /* 0x0000000108107824 */ /* 0x000fe400078e0a0d */
[----:B------:R-:W-:Y:S02]  /*0520*/  IMAD.MOV.U32 R8, RZ, RZ, RZ ;  /* 0x000000ffff087224 */ /* 0x000fe400078e00ff */
        /* <DEDUP_REMOVED lines=20> */
.L_x_96:
        /* <DEDUP_REMOVED lines=16> */
.L_x_99:
[----:B------:R-:W-:Y:S01]  /*0770*/  LOP3.LUT R13, R7, 0x80000, RZ, 0xfc, !PT ;  /* 0x00080000070d7812 */ /* 0x000fe200078efcff */
[----:B------:R-:W-:Y:S01]  /*0780*/  IMAD.MOV.U32 R12, RZ, RZ, R6 ;  /* 0x000000ffff0c7224 */ /* 0x000fe200078e0006 */
[----:B------:R-:W-:Y:S06]  /*0790*/  BRA `(.L_x_97) ;  /* 0x0000000000087947 */ /* 0x000fec0003800000 */
.L_x_98:
[----:B------:R-:W-:Y:S01]  /*07a0*/  LOP3.LUT R13, R9, 0x80000, RZ, 0xfc, !PT ;  /* 0x00080000090d7812 */ /* 0x000fe200078efcff */
[----:B------:R-:W-:-:S07]  /*07b0*/  IMAD.MOV.U32 R12, RZ, RZ, R8 ;  /* 0x000000ffff0c7224 */ /* 0x000fce00078e0008 */
.L_x_97:
[----:B------:R-:W-:Y:S05]  /*07c0*/  BSYNC.RECONVERGENT B1 ;  /* 0x0000000000017941 */ /* 0x000fea0003800200 */
.L_x_95:
[----:B------:R-:W-:Y:S02]  /*07d0*/  IMAD.MOV.U32 R2, RZ, RZ, R0 ;  /* 0x000000ffff027224 */ /* 0x000fe400078e0000 */
[----:B------:R-:W-:-:S04]  /*07e0*/  IMAD.MOV.U32 R3, RZ, RZ, 0x0 ;  /* 0x00000000ff037424 */ /* 0x000fc800078e00ff */
[----:B------:R-:W-:Y:S05]  /*07f0*/  RET.REL.NODEC R2 `(_Z22softmaxNormalizeKernelPdS_i) ;  /* 0xfffffff802007950 */ /* 0x000fea0003c3ffff */
.L_x_100:
        /* <DEDUP_REMOVED lines=16> */
.L_x_121:


//--------------------- .text._Z13softmaxKernelPdS_i --------------------------
	.section	.text._Z13softmaxKernelPdS_i,"ax",@progbits
	.align	128
        .global         _Z13softmaxKernelPdS_i
        .type           _Z13softmaxKernelPdS_i,@function
        .size           _Z13softmaxKernelPdS_i,(.L_x_141 - _Z13softmaxKernelPdS_i)
        .other          _Z13softmaxKernelPdS_i,@"STO_CUDA_ENTRY STV_DEFAULT"
_Z13softmaxKernelPdS_i:
.text._Z13softmaxKernelPdS_i:
        /* <DEDUP_REMOVED lines=53> */
[C---:B------:R-:W-:Y:S02]  /*0350*/  DFMA R12, R8.reuse, R10, 1 ;  /* 0x3ff00000080c742b */ /* 0x040fe4000000000a */
[----:B------:R-:W0:Y:S06]  /*0360*/  LDC.64 R10, c[0x0][0x388] ;  /* 0x0000e200ff0a7b82 */ /* 0x000e2c0000000a00 */
        /* <DEDUP_REMOVED lines=13> */
[----:B------:R-:W-:Y:S01]  /*0440*/  @!P1 LEA R5, R4, 0x3ff00000, 0x14 ;  /* 0x3ff0000004059811 */ /* 0x000fe200078ea0ff */
[----:B------:R-:W-:-:S06]  /*0450*/  @!P1 IMAD.MOV.U32 R4, RZ, RZ, RZ ;  /* 0x000000ffff049224 */ /* 0x000fcc00078e00ff */
[----:B------:R-:W-:-:S11]  /*0460*/  @!P1 DMUL R8, R12, R4 ;  /* 0x000000040c089228 */ /* 0x000fd60000000000 */
.L_x_102:
[----:B------:R-:W-:Y:S05]  /*0470*/  BSYNC.RECONVERGENT B0 ;  /* 0x0000000000007941 */ /* 0x000fea0003800200 */
.L_x_101:
[----:B------:R1:W-:Y:S04]  /*0480*/  STG.E.64 desc[UR4][R2.64], R8 ;  /* 0x0000000802007986 */ /* 0x0003e8000c101b04 */
[----:B0-----:R1:W5:Y:S02]  /*0490*/  LDG.E.64 R4, desc[UR4][R10.64] ;  /* 0x000000040a047981 */ /* 0x001364000c1e1b00 */
.L_x_103:
[----:B-----5:R-:W-:Y:S01]  /*04a0*/  DADD R6, R4, R8 ;  /* 0x0000000004067229 */ /* 0x020fe20000000008 */
[----:B------:R-:W-:Y:S09]  /*04b0*/  YIELD ;  /* 0x0000000000007946 */ /* 0x000ff20003800000 */
[----:B------:R-:W2:Y:S02]  /*04c0*/  ATOMG.E.CAS.64.STRONG.GPU PT, R6, [R10], R4, R6 ;  /* 0x000000040a0673a9 */ /* 0x000ea400001ee506 */
[----:B--2---:R-:W-:-:S02]  /*04d0*/  ISETP.NE.U32.AND P0, PT, R4, R6, PT ;  /* 0x000000060400720c */ /* 0x004fc40003f05070 */
[----:B------:R-:W-:Y:S02]  /*04e0*/  MOV R4, R6 ;  /* 0x0000000600047202 */ /* 0x000fe40000000f00 */
[----:B------:R-:W-:Y:S01]  /*04f0*/  ISETP.NE.AND.EX P0, PT, R5, R7, PT, P0 ;  /* 0x000000070500720c */ /* 0x000fe20003f05300 */
[----:B------:R-:W-:-:S12]  /*0500*/  IMAD.MOV.U32 R5, RZ, RZ, R7 ;  /* 0x000000ffff057224 */ /* 0x000fd800078e0007 */
[----:B------:R-:W-:Y:S05]  /*0510*/  @P0 BRA `(.L_x_103) ;  /* 0xfffffffc00e00947 */ /* 0x000fea000383ffff */
[----:B------:R-:W-:Y:S05]  /*0520*/  EXIT ;  /* 0x000000000000794d */ /* 0x000fea0003800000 */
.L_x_104:
        /* <DEDUP_REMOVED lines=13> */
.L_x_141:


//--------------------- .text._Z24forwardOutputLayerKernelPdS_S_S_ii --------------------------
	.section	.text._Z24forwardOutputLayerKernelPdS_S_S_ii,"ax",@progbits
	.align	128
        .global         _Z24forwardOutputLayerKernelPdS_S_S_ii
        .type           _Z24forwardOutputLayerKernelPdS_S_S_ii,@function
        .size           _Z24forwardOutputLayerKernelPdS_S_S_ii,(.L_x_142 - _Z24forwardOutputLayerKernelPdS_S_S_ii)
        .other          _Z24forwardOutputLayerKernelPdS_S_S_ii,@"STO_CUDA_ENTRY STV_DEFAULT"
_Z24forwardOutputLayerKernelPdS_S_S_ii:
.text._Z24forwardOutputLayerKernelPdS_S_S_ii:
        /* <DEDUP_REMOVED lines=10> */
[----:B------:R-:W2:Y:S08]  /*00a0*/  LDC R6, c[0x0][0x3a4] ;  /* 0x0000e900ff067b82 */ /* 0x000eb00000000800 */
[----:B------:R-:W3:Y:S01]  /*00b0*/  LDC.64 R4, c[0x0][0x398] ;  /* 0x0000e600ff047b82 */ /* 0x000ee20000000a00 */
[----:B0-----:R-:W-:-:S06]  /*00c0*/  IMAD.WIDE R2, R7, 0x8, R2 ;  /* 0x0000000807027825 */ /* 0x001fcc00078e0202 */
[----:B-1----:R-:W4:Y:S01]  /*00d0*/  LDG.E.64 R2, desc[UR8][R2.64] ;  /* 0x0000000802027981 */ /* 0x002f22000c1e1b00 */
[----:B--2---:R-:W-:Y:S01]  /*00e0*/  ISETP.GE.AND P0, PT, R6, 0x1, PT ;  /* 0x000000010600780c */ /* 0x004fe20003f06270 */
[----:B---3--:R-:W-:-:S05]  /*00f0*/  IMAD.WIDE R4, R7, 0x8, R4 ;  /* 0x0000000807047825 */ /* 0x008fca00078e0204 */
[----:B----4-:R0:W-:Y:S07]  /*0100*/  STG.E.64 desc[UR8][R4.64], R2 ;  /* 0x0000000204007986 */ /* 0x0101ee000c101b08 */
[----:B------:R-:W-:Y:S05]  /*0110*/  @!P0 EXIT ;  /* 0x000000000000894d */ /* 0x000fea0003800000 */
[C---:B------:R-:W-:Y:S01]  /*0120*/  ISETP.GE.U32.AND P1, PT, R6.reuse, 0x10, PT ;  /* 0x000000100600780c */ /* 0x040fe20003f26070 */
[----:B------:R-:W-:Y:S01]  /*0130*/  IMAD R0, R7, R6, RZ ;  /* 0x0000000607007224 */ /* 0x000fe200078e02ff */
[----:B------:R-:W-:Y:S01]  /*0140*/  LOP3.LUT R18, R6, 0xf, RZ, 0xc0, !PT ;  /* 0x0000000f06127812 */ /* 0x000fe200078ec0ff */
[----:B------:R-:W-:-:S03]  /*0150*/  IMAD.MOV.U32 R7, RZ, RZ, RZ ;  /* 0x000000ffff077224 */ /* 0x000fc600078e00ff */
[----:B------:R-:W-:-:S07]  /*0160*/  ISETP.NE.AND P0, PT, R18, RZ, PT ;  /* 0x000000ff1200720c */ /* 0x000fce0003f05270 */
[----:B------:R-:W-:Y:S06]  /*0170*/  @!P1 BRA `(.L_x_105) ;  /* 0x0000000400589947 */ /* 0x000fec0003800000 */
[----:B------:R-:W1:Y:S01]  /*0180*/  LDCU.64 UR4, c[0x0][0x390] ;  /* 0x00007200ff0477ac */ /* 0x000e620008000a00 */
[----:B------:R-:W-:Y:S01]  /*0190*/  LOP3.LUT R7, R6, 0x7ffffff0, RZ, 0xc0, !PT ;  /* 0x7ffffff006077812 */ /* 0x000fe200078ec0ff */
[----:B------:R-:W-:Y:S01]  /*01a0*/  IMAD.MOV.U32 R13, RZ, RZ, R0 ;  /* 0x000000ffff0d7224 */ /* 0x000fe200078e0000 */
[----:B------:R-:W2:Y:S02]  /*01b0*/  LDCU.64 UR6, c[0x0][0x380] ;  /* 0x00007000ff0677ac */ /* 0x000ea40008000a00 */
[----:B------:R-:W-:Y:S01]  /*01c0*/  IADD3 R12, PT, PT, -R7, RZ, RZ ;  /* 0x000000ff070c7210 */ /* 0x000fe20007ffe1ff */
[----:B-1----:R-:W-:-:S04]  /*01d0*/  UIADD3 UR4, UP1, UPT, UR4, 0x40, URZ ;  /* 0x0000004004047890 */ /* 0x002fc8000ff3e0ff */
[----:B------:R-:W-:Y:S02]  /*01e0*/  UIADD3.X UR5, UPT, UPT, URZ, UR5, URZ, UP1, !UPT ;  /* 0x00000005ff057290 */ /* 0x000fe40008ffe4ff */
[----:B--2---:R-:W-:Y:S01]  /*01f0*/  UIADD3 UR6, UP0, UPT, UR6, 0x40, URZ ;  /* 0x0000004006067890 */ /* 0x004fe2000ff1e0ff */
[----:B------:R-:W-:-:S03]  /*0200*/  IMAD.U32 R14, RZ, RZ, UR4 ;  /* 0x00000004ff0e7e24 */ /* 0x000fc6000f8e00ff */
[----:B------:R-:W-:Y:S01]  /*0210*/  IMAD.U32 R15, RZ, RZ, UR5 ;  /* 0x00000005ff0f7e24 */ /* 0x000fe2000f8e00ff */
[----:B------:R-:W-:-:S12]  /*0220*/  UIADD3.X UR7, UPT, UPT, URZ, UR7, URZ, UP0, !UPT ;  /* 0x00000007ff077290 */ /* 0x000fd800087fe4ff */
.L_x_106:
[----:B------:R-:W-:Y:S01]  /*0230*/  MOV R10, UR6 ;  /* 0x00000006000a7c02 */ /* 0x000fe20008000f00 */
[----:B------:R-:W-:Y:S01]  /*0240*/  IMAD.U32 R11, RZ, RZ, UR7 ;  /* 0x00000007ff0b7e24 */ /* 0x000fe2000f8e00ff */
[----:B------:R-:W-:Y:S01]  /*0250*/  MOV R9, R15 ;  /* 0x0000000f00097202 */ /* 0x000fe20000000f00 */
[----:B------:R-:W-:Y:S02]  /*0260*/  IMAD.MOV.U32 R8, RZ, RZ, R14 ;  /* 0x000000ffff087224 */ /* 0x000fe400078e000e */
[----:B------:R-:W-:-:S03]  /*0270*/  IMAD.WIDE R10, R13, 0x8, R10 ;  /* 0x000000080d0a7825 */ /* 0x000fc600078e020a */
[----:B----4-:R-:W2:Y:S04]  /*0280*/  LDG.E.64 R16, desc[UR8][R8.64+-0x40] ;  /* 0xffffc00808107981 */ /* 0x010ea8000c1e1b00 */
[----:B------:R-:W2:Y:S02]  /*0290*/  LDG.E.64 R14, desc[UR8][R10.64+-0x40] ;  /* 0xffffc0080a0e7981 */ /* 0x000ea4000c1e1b00 */
[----:B--2---:R-:W-:-:S07]  /*02a0*/  DFMA R14, R14, R16, R2 ;  /* 0x000000100e0e722b */ /* 0x004fce0000000002 */
[----:B------:R1:W-:Y:S04]  /*02b0*/  STG.E.64 desc[UR8][R4.64], R14 ;  /* 0x0000000e04007986 */ /* 0x0003e8000c101b08 */
[----:B0-----:R-:W2:Y:S04]  /*02c0*/  LDG.E.64 R2, desc[UR8][R10.64+-0x38] ;  /* 0xffffc8080a027981 */ /* 0x001ea8000c1e1b00 */
[----:B------:R-:W2:Y:S02]  /*02d0*/  LDG.E.64 R16, desc[UR8][R8.64+-0x38] ;  /* 0xffffc80808107981 */ /* 0x000ea4000c1e1b00 */
[----:B--2---:R-:W-:-:S07]  /*02e0*/  DFMA R2, R2, R16, R14 ;  /* 0x000000100202722b */ /* 0x004fce000000000e */
[----:B------:R0:W-:Y:S04]  /*02f0*/  STG.E.64 desc[UR8][R4.64], R2 ;  /* 0x0000000204007986 */ /* 0x0001e8000c101b08 */
[----:B------:R-:W2:Y:S04]  /*0300*/  LDG.E.64 R16, desc[UR8][R10.64+-0x30] ;  /* 0xffffd0080a107981 */ /* 0x000ea8000c1e1b00 */
[----:B------:R-:W2:Y:S02]  /*0310*/  LDG.E.64 R20, desc[UR8][R8.64+-0x30] ;  /* 0xffffd00808147981 */ /* 0x000ea4000c1e1b00 */
[----:B--2---:R-:W-:-:S07]  /*0320*/  DFMA R16, R16, R20, R2 ;  /* 0x000000141010722b */ /* 0x004fce0000000002 */
[----:B------:R2:W-:Y:S04]  /*0330*/  STG.E.64 desc[UR8][R4.64], R16 ;  /* 0x0000001004007986 */ /* 0x0005e8000c101b08 */
[----:B------:R-:W3:Y:S04]  /*0340*/  LDG.E.64 R20, desc[UR8][R10.64+-0x28] ;  /* 0xffffd8080a147981 */ /* 0x000ee8000c1e1b00 */
[----:B------:R-:W3:Y:S02]  /*0350*/  LDG.E.64 R22, desc[UR8][R8.64+-0x28] ;  /* 0xffffd80808167981 */ /* 0x000ee4000c1e1b00 */
[----:B---3--:R-:W-:-:S07]  /*0360*/  DFMA R20, R20, R22, R16 ;  /* 0x000000161414722b */ /* 0x008fce0000000010 */
[----:B------:R3:W-:Y:S04]  /*0370*/  STG.E.64 desc[UR8][R4.64], R20 ;  /* 0x0000001404007986 */ /* 0x0007e8000c101b08 */
[----:B-1----:R-:W4:Y:S04]  /*0380*/  LDG.E.64 R14, desc[UR8][R10.64+-0x20] ;  /* 0xffffe0080a0e7981 */ /* 0x002f28000c1e1b00 */
[----:B------:R-:W4:Y:S02]  /*0390*/  LDG.E.64 R22, desc[UR8][R8.64+-0x20] ;  /* 0xffffe00808167981 */ /* 0x000f24000c1e1b00 */
[----:B----4-:R-:W-:-:S07]  /*03a0*/  DFMA R14, R14, R22, R20 ;  /* 0x000000160e0e722b */ /* 0x010fce0000000014 */
[----:B------:R1:W-:Y:S04]  /*03b0*/  STG.E.64 desc[UR8][R4.64], R14 ;  /* 0x0000000e04007986 */ /* 0x0003e8000c101b08 */
[----:B0-----:R-:W4:Y:S04]  /*03c0*/  LDG.E.64 R2, desc[UR8][R10.64+-0x18] ;  /* 0xffffe8080a027981 */ /* 0x001f28000c1e1b00 */
[----:B------:R-:W4:Y:S02]  /*03d0*/  LDG.E.64 R22, desc[UR8][R8.64+-0x18] ;  /* 0xffffe80808167981 */ /* 0x000f24000c1e1b00 */
[----:B----4-:R-:W-:-:S07]  /*03e0*/  DFMA R2, R2, R22, R14 ;  /* 0x000000160202722b */ /* 0x010fce000000000e */
[----:B------:R0:W-:Y:S04]  /*03f0*/  STG.E.64 desc[UR8][R4.64], R2 ;  /* 0x0000000204007986 */ /* 0x0001e8000c101b08 */
[----:B--2---:R-:W2:Y:S04]  /*0400*/  LDG.E.64 R16, desc[UR8][R10.64+-0x10] ;  /* 0xfffff0080a107981 */ /* 0x004ea8000c1e1b00 */
[----:B------:R-:W2:Y:S02]  /*0410*/  LDG.E.64 R22, desc[UR8][R8.64+-0x10] ;  /* 0xfffff00808167981 */ /* 0x000ea4000c1e1b00 */
[----:B--2---:R-:W-:-:S07]  /*0420*/  DFMA R16, R16, R22, R2 ;  /* 0x000000161010722b */ /* 0x004fce0000000002 */
[----:B------:R2:W-:Y:S04]  /*0430*/  STG.E.64 desc[UR8][R4.64], R16 ;  /* 0x0000001004007986 */ /* 0x0005e8000c101b08 */
[----:B---3--:R-:W3:Y:S04]  /*0440*/  LDG.E.64 R20, desc[UR8][R10.64+-0x8] ;  /* 0xfffff8080a147981 */ /* 0x008ee8000c1e1b00 */
        /* <DEDUP_REMOVED lines=27> */
[----:B------:R-:W5:Y:S04]  /*0600*/  LDG.E.64 R2, desc[UR8][R10.64+0x30] ;  /* 0x000030080a027981 */ /* 0x000f68000c1e1b00 */
[----:B--2---:R-:W5:Y:S01]  /*0610*/  LDG.E.64 R16, desc[UR8][R8.64+0x30] ;  /* 0x0000300808107981 */ /* 0x004f62000c1e1b00 */
[----:B------:R-:W-:Y:S01]  /*0620*/  VIADD R12, R12, 0x10 ;  /* 0x000000100c0c7836 */ /* 0x000fe20000000000 */
[----:B-----5:R-:W-:-:S07]  /*0630*/  DFMA R16, R2, R16, R22 ;  /* 0x000000100210722b */ /* 0x020fce0000000016 */
[----:B------:R4:W-:Y:S04]  /*0640*/  STG.E.64 desc[UR8][R4.64], R16 ;  /* 0x0000001004007986 */ /* 0x0009e8000c101b08 */
[----:B------:R-:W2:Y:S04]  /*0650*/  LDG.E.64 R2, desc[UR8][R10.64+0x38] ;  /* 0x000038080a027981 */ /* 0x000ea8000c1e1b00 */
[----:B---3--:R-:W2:Y:S01]  /*0660*/  LDG.E.64 R20, desc[UR8][R8.64+0x38] ;  /* 0x0000380808147981 */ /* 0x008ea2000c1e1b00 */
[----:B------:R-:W-:Y:S01]  /*0670*/  ISETP.NE.AND P1, PT, R12, RZ, PT ;  /* 0x000000ff0c00720c */ /* 0x000fe20003f25270 */
[----:B------:R-:W-:Y:S01]  /*0680*/  VIADD R13, R13, 0x10 ;  /* 0x000000100d0d7836 */ /* 0x000fe20000000000 */
[----:B-1----:R-:W-:-:S04]  /*0690*/  IADD3 R14, P2, PT, R8, 0x80, RZ ;  /* 0x00000080080e7810 */ /* 0x002fc80007f5e0ff */
[----:B------:R-:W-:Y:S01]  /*06a0*/  IADD3.X R15, PT, PT, RZ, R9, RZ, P2, !PT ;  /* 0x00000009ff0f7210 */ /* 0x000fe200017fe4ff */
[----:B--2---:R-:W-:-:S07]  /*06b0*/  DFMA R2, R2, R20, R16 ;  /* 0x000000140202722b */ /* 0x004fce0000000010 */
[----:B------:R4:W-:Y:S01]  /*06c0*/  STG.E.64 desc[UR8][R4.64], R2 ;  /* 0x0000000204007986 */ /* 0x0009e2000c101b08 */
[----:B------:R-:W-:Y:S05]  /*06d0*/  @P1 BRA `(.L_x_106) ;  /* 0xfffffff800d41947 */ /* 0x000fea000383ffff */
.L_x_105:
[----:B------:R-:W-:Y:S05]  /*06e0*/  @!P0 EXIT ;  /* 0x000000000000894d */ /* 0x000fea0003800000 */
[----:B------:R-:W-:Y:S02]  /*06f0*/  ISETP.GE.U32.AND P0, PT, R18, 0x8, PT ;  /* 0x000000081200780c */ /* 0x000fe40003f06070 */
[----:B----4-:R-:W-:-:S04]  /*0700*/  LOP3.LUT R16, R6, 0x7, RZ, 0xc0, !PT ;  /* 0x0000000706107812 */ /* 0x010fc800078ec0ff */
[----:B------:R-:W-:-:S07]  /*0710*/  ISETP.NE.AND P1, PT, R16, RZ, PT ;  /* 0x000000ff1000720c */ /* 0x000fce0003f25270 */
[----:B------:R-:W-:Y:S06]  /*0720*/  @!P0 BRA `(.L_x_107) ;  /* 0x0000000000988947 */ /* 0x000fec0003800000 */
[----:B------:R-:W1:Y:S01]  /*0730*/  LDC.64 R8, c[0x0][0x380] ;  /* 0x0000e000ff087b82 */ /* 0x000e620000000a00 */
[----:B------:R-:W-:-:S07]  /*0740*/  IADD3 R13, PT, PT, R0, R7, RZ ;  /* 0x00000007000d7210 */ /* 0x000fce0007ffe0ff */
[----:B------:R-:W2:Y:S01]  /*0750*/  LDC.64 R10, c[0x0][0x390] ;  /* 0x0000e400ff0a7b82 */ /* 0x000ea20000000a00 */
[----:B-1----:R-:W-:-:S05]  /*0760*/  IMAD.WIDE R8, R13, 0x8, R8 ;  /* 0x000000080d087825 */ /* 0x002fca00078e0208 */
[----:B------:R-:W3:Y:S01]  /*0770*/  LDG.E.64 R12, desc[UR8][R8.64] ;  /* 0x00000008080c7981 */ /* 0x000ee2000c1e1b00 */
[----:B--2---:R-:W-:-:S05]  /*0780*/  IMAD.WIDE.U32 R10, R7, 0x8, R10 ;  /* 0x00000008070a7825 */ /* 0x004fca00078e000a */
[----:B------:R-:W3:Y:S02]  /*0790*/  LDG.E.64 R14, desc[UR8][R10.64] ;  /* 0x000000080a0e7981 */ /* 0x000ee4000c1e1b00 */
[----:B---3--:R-:W-:-:S07]  /*07a0*/  DFMA R12, R12, R14, R2 ;  /* 0x0000000e0c0c722b */ /* 0x008fce0000000002 */
        /* <DEDUP_REMOVED lines=21> */
[----:B------:R-:W4:Y:S04]  /*0900*/  LDG.E.64 R2, desc[UR8][R8.64+0x30] ;  /* 0x0000300808027981 */ /* 0x000f28000c1e1b00 */
[----:B--2---:R-:W4:Y:S02]  /*0910*/  LDG.E.64 R14, desc[UR8][R10.64+0x30] ;  /* 0x000030080a0e7981 */ /* 0x004f24000c1e1b00 */
[----:B----4-:R-:W-:-:S07]  /*0920*/  DFMA R14, R2, R14, R20 ;  /* 0x0000000e020e722b */ /* 0x010fce0000000014 */
[----:B------:R1:W-:Y:S04]  /*0930*/  STG.E.64 desc[UR8][R4.64], R14 ;  /* 0x0000000e04007986 */ /* 0x0003e8000c101b08 */
[----:B------:R-:W2:Y:S04]  /*0940*/  LDG.E.64 R2, desc[UR8][R8.64+0x38] ;  /* 0x0000380808027981 */ /* 0x000ea8000c1e1b00 */
[----:B---3--:R-:W2:Y:S01]  /*0950*/  LDG.E.64 R18, desc[UR8][R10.64+0x38] ;  /* 0x000038080a127981 */ /* 0x008ea2000c1e1b00 */
[----:B------:R-:W-:Y:S01]  /*0960*/  VIADD R7, R7, 0x8 ;  /* 0x0000000807077836 */ /* 0x000fe20000000000 */
[----:B--2---:R-:W-:-:S07]  /*0970*/  DFMA R2, R2, R18, R14 ;  /* 0x000000120202722b */ /* 0x004fce000000000e */
[----:B------:R1:W-:Y:S04]  /*0980*/  STG.E.64 desc[UR8][R4.64], R2 ;  /* 0x0000000204007986 */ /* 0x0003e8000c101b08 */
.L_x_107:
[----:B------:R-:W-:Y:S05]  /*0990*/  @!P1 EXIT ;  /* 0x000000000000994d */ /* 0x000fea0003800000 */
[----:B------:R-:W-:Y:S02]  /*09a0*/  ISETP.GE.U32.AND P0, PT, R16, 0x4, PT ;  /* 0x000000041000780c */ /* 0x000fe40003f06070 */
[----:B------:R-:W-:-:S04]  /*09b0*/  LOP3.LUT R6, R6, 0x3, RZ, 0xc0, !PT ;  /* 0x0000000306067812 */ /* 0x000fc800078ec0ff */
[----:B------:R-:W-:-:S07]  /*09c0*/  ISETP.NE.AND P1, PT, R6, RZ, PT ;  /* 0x000000ff0600720c */ /* 0x000fce0003f25270 */
[----:B------:R-:W-:Y:S06]  /*09d0*/  @!P0 BRA `(.L_x_108) ;  /* 0x0000000000588947 */ /* 0x000fec0003800000 */
[----:B------:R-:W2:Y:S01]  /*09e0*/  LDC.64 R10, c[0x0][0x380] ;  /* 0x0000e000ff0a7b82 */ /* 0x000ea20000000a00 */
[----:B-1----:R-:W-:-:S07]  /*09f0*/  IADD3 R13, PT, PT, R0, R7, RZ ;  /* 0x00000007000d7210 */ /* 0x002fce0007ffe0ff */
[----:B------:R-:W1:Y:S01]  /*0a00*/  LDC.64 R8, c[0x0][0x390] ;  /* 0x0000e400ff087b82 */ /* 0x000e620000000a00 */
[----:B--2---:R-:W-:-:S05]  /*0a10*/  IMAD.WIDE R10, R13, 0x8, R10 ;  /* 0x000000080d0a7825 */ /* 0x004fca00078e020a */
[----:B------:R-:W2:Y:S01]  /*0a20*/  LDG.E.64 R12, desc[UR8][R10.64] ;  /* 0x000000080a0c7981 */ /* 0x000ea2000c1e1b00 */
[----:B-1----:R-:W-:-:S05]  /*0a30*/  IMAD.WIDE.U32 R8, R7, 0x8, R8 ;  /* 0x0000000807087825 */ /* 0x002fca00078e0008 */
[----:B------:R-:W2:Y:S02]  /*0a40*/  LDG.E.64 R14, desc[UR8][R8.64] ;  /* 0x00000008080e7981 */ /* 0x000ea4000c1e1b00 */
[----:B--2---:R-:W-:-:S07]  /*0a50*/  DFMA R12, R12, R14, R2 ;  /* 0x0000000e0c0c722b */ /* 0x004fce0000000002 */
[----:B------:R2:W-:Y:S04]  /*0a60*/  STG.E.64 desc[UR8][R4.64], R12 ;  /* 0x0000000c04007986 */ /* 0x0005e8000c101b08 */
[----:B0-----:R-:W3:Y:S04]  /*0a70*/  LDG.E.64 R2, desc[UR8][R10.64+0x8] ;  /* 0x000008080a027981 */ /* 0x001ee8000c1e1b00 */
[----:B------:R-:W3:Y:S02]  /*0a80*/  LDG.E.64 R14, desc[UR8][R8.64+0x8] ;  /* 0x00000808080e7981 */ /* 0x000ee4000c1e1b00 */
[----:B---3--:R-:W-:-:S07]  /*0a90*/  DFMA R14, R2, R14, R12 ;  /* 0x0000000e020e722b */ /* 0x008fce000000000c */
[----:B------:R2:W-:Y:S04]  /*0aa0*/  STG.E.64 desc[UR8][R4.64], R14 ;  /* 0x0000000e04007986 */ /* 0x0005e8000c101b08 */
[----:B------:R-:W3:Y:S04]  /*0ab0*/  LDG.E.64 R2, desc[UR8][R10.64+0x10] ;  /* 0x000010080a027981 */ /* 0x000ee8000c1e1b00 */
[----:B------:R-:W3:Y:S02]  /*0ac0*/  LDG.E.64 R16, desc[UR8][R8.64+0x10] ;  /* 0x0000100808107981 */ /* 0x000ee4000c1e1b00 */
[----:B---3--:R-:W-:-:S07]  /*0ad0*/  DFMA R16, R2, R16, R14 ;  /* 0x000000100210722b */ /* 0x008fce000000000e */
[----:B------:R2:W-:Y:S04]  /*0ae0*/  STG.E.64 desc[UR8][R4.64], R16 ;  /* 0x0000001004007986 */ /* 0x0005e8000c101b08 */
[----:B------:R-:W3:Y:S04]  /*0af0*/  LDG.E.64 R2, desc[UR8][R10.64+0x18] ;  /* 0x000018080a027981 */ /* 0x000ee8000c1e1b00 */
[----:B------:R-:W3:Y:S01]  /*0b00*/  LDG.E.64 R18, desc[UR8][R8.64+0x18] ;  /* 0x0000180808127981 */ /* 0x000ee2000c1e1b00 */
[----:B------:R-:W-:Y:S01]  /*0b10*/  VIADD R7, R7, 0x4 ;  /* 0x0000000407077836 */ /* 0x000fe20000000000 */
[----:B---3--:R-:W-:-:S07]  /*0b20*/  DFMA R2, R2, R18, R16 ;  /* 0x000000120202722b */ /* 0x008fce0000000010 */
[----:B------:R2:W-:Y:S04]  /*0b30*/  STG.E.64 desc[UR8][R4.64], R2 ;  /* 0x0000000204007986 */ /* 0x0005e8000c101b08 */
.L_x_108:
[----:B------:R-:W-:Y:S05]  /*0b40*/  @!P1 EXIT ;  /* 0x000000000000994d */ /* 0x000fea0003800000 */
[----:B------:R-:W3:Y:S01]  /*0b50*/  LDC.64 R10, c[0x0][0x390] ;  /* 0x0000e400ff0a7b82 */ /* 0x000ee20000000a00 */
[----:B-12---:R-:W-:Y:S01]  /*0b60*/  IADD3 R13, PT, PT, R0, R7, RZ ;  /* 0x00000007000d7210 */ /* 0x006fe20007ffe0ff */
[----:B------:R-:W-:-:S06]  /*0b70*/  IMAD.MOV R0, RZ, RZ, -R6 ;  /* 0x000000ffff007224 */ /* 0x000fcc00078e0a06 */
[----:B------:R-:W1:Y:S01]  /*0b80*/  LDC.64 R8, c[0x0][0x380] ;  /* 0x0000e000ff087b82 */ /* 0x000e620000000a00 */
[----:B---3--:R-:W-:-:S04]  /*0b90*/  IMAD.WIDE.U32 R10, R7, 0x8, R10 ;  /* 0x00000008070a7825 */ /* 0x008fc800078e000a */
[----:B------:R-:W-:Y:S01]  /*0ba0*/  IMAD.MOV.U32 R12, RZ, RZ, R10 ;  /* 0x000000ffff0c7224 */ /* 0x000fe200078e000a */
[----:B------:R-:W-:-:S07]  /*0bb0*/  MOV R15, R11 ;  /* 0x0000000b000f7202 */ /* 0x000fce0000000f00 */
.L_x_109:
[----:B-1----:R-:W-:Y:S01]  /*0bc0*/  IMAD.WIDE R6, R13, 0x8, R8 ;  /* 0x000000080d067825 */ /* 0x002fe200078e0208 */
[----:B------:R-:W-:-:S03]  /*0bd0*/  MOV R10, R12 ;  /* 0x0000000c000a7202 */ /* 0x000fc60000000f00 */
[----:B------:R-:W-:Y:S02]  /*0be0*/  IMAD.MOV.U32 R11, RZ, RZ, R15 ;  /* 0x000000ffff0b7224 */ /* 0x000fe400078e000f */
[----:B------:R-:W0:Y:S04]  /*0bf0*/  LDG.E.64 R6, desc[UR8][R6.64] ;  /* 0x0000000806067981 */ /* 0x000e28000c1e1b00 */
[----:B------:R-:W0:Y:S01]  /*0c00*/  LDG.E.64 R10, desc[UR8][R10.64] ;  /* 0x000000080a0a7981 */ /* 0x000e22000c1e1b00 */
[----:B------:R-:W-:Y:S01]  /*0c10*/  IADD3 R0, PT, PT, R0, 0x1, RZ ;  /* 0x0000000100007810 */ /* 0x000fe20007ffe0ff */
[----:B------:R-:W-:Y:S01]  /*0c20*/  VIADD R13, R13, 0x1 ;  /* 0x000000010d0d7836 */ /* 0x000fe20000000000 */
[----:B------:R-:W-:Y:S02]  /*0c30*/  IADD3 R12, P1, PT, R12, 0x8, RZ ;  /* 0x000000080c0c7810 */ /* 0x000fe40007f3e0ff */
[----:B------:R-:W-:-:S02]  /*0c40*/  ISETP.NE.AND P0, PT, R0, RZ, PT ;  /* 0x000000ff0000720c */ /* 0x000fc40003f05270 */
[----:B------:R-:W-:Y:S01]  /*0c50*/  IADD3.X R15, PT, PT, RZ, R15, RZ, P1, !PT ;  /* 0x0000000fff0f7210 */ /* 0x000fe20000ffe4ff */
[----:B0-2---:R-:W-:-:S07]  /*0c60*/  DFMA R2, R6, R10, R2 ;  /* 0x0000000a0602722b */ /* 0x005fce0000000002 */
[----:B------:R2:W-:Y:S03]  /*0c70*/  STG.E.64 desc[UR8][R4.64], R2 ;  /* 0x0000000204007986 */ /* 0x0005e6000c101b08 */
[----:B------:R-:W-:Y:S05]  /*0c80*/  @P0 BRA `(.L_x_109) ;  /* 0xfffffffc00cc0947 */ /* 0x000fea000383ffff */
[----:B------:R-:W-:Y:S05]  /*0c90*/  EXIT ;  /* 0x000000000000794d */ /* 0x000fea0003800000 */
.L_x_110:
        /* <DEDUP_REMOVED lines=14> */
.L_x_142:


//--------------------- .text._Z24forwardHiddenLayerKernelPdS_S_S_ii --------------------------
	.section	.text._Z24forwardHiddenLayerKernelPdS_S_S_ii,"ax",@progbits
	.align	128
        .global         _Z24forwardHiddenLayerKernelPdS_S_S_ii
        .type           _Z24forwardHiddenLayerKernelPdS_S_S_ii,@function
        .size           _Z24forwardHiddenLayerKernelPdS_S_S_ii,(.L_x_143 - _Z24forwardHiddenLayerKernelPdS_S_S_ii)
        .other          _Z24forwardHiddenLayerKernelPdS_S_S_ii,@"STO_CUDA_ENTRY STV_DEFAULT"
_Z24forwardHiddenLayerKernelPdS_S_S_ii:
.text._Z24forwardHiddenLayerKernelPdS_S_S_ii:
        /* <DEDUP_REMOVED lines=35> */
.L_x_112:
        /* <DEDUP_REMOVED lines=75> */
.L_x_111:
        /* <DEDUP_REMOVED lines=43> */
.L_x_113:
        /* <DEDUP_REMOVED lines=27> */
.L_x_114:
        /* <DEDUP_REMOVED lines=8> */
.L_x_115:
        /* <DEDUP_REMOVED lines=14> */
.L_x_116:
        /* <DEDUP_REMOVED lines=14> */
.L_x_143:


//--------------------- .text._Z10reluKernelPdi   --------------------------
	.section	.text._Z10reluKernelPdi,"ax",@progbits
	.align	128
        .global         _Z10reluKernelPdi
        .type           _Z10reluKernelPdi,@function
        .size           _Z10reluKernelPdi,(.L_x_144 - _Z10reluKernelPdi)
        .other          _Z10reluKernelPdi,@"STO_CUDA_ENTRY STV_DEFAULT"
_Z10reluKernelPdi:
.text._Z10reluKernelPdi:
        /* <DEDUP_REMOVED lines=21> */
.L_x_117:
        /* <DEDUP_REMOVED lines=11> */
.L_x_144:


//--------------------- .nv.shared.reserved.0     --------------------------
	.section	.nv.shared.reserved.0,"aw",@nobits
	.weak		__nv_reservedSMEM_offset_0_alias
	.size		__nv_reservedSMEM_offset_0_alias, 0, 64
	.other		__nv_reservedSMEM_offset_0_alias,@"STO_CUDA_RESERVED_SHARED STV_DEFAULT"
__nv_reservedSMEM_offset_0_alias:
	.zero		0
	.zero		64


//--------------------- .nv.shared._Z18batchSoftmaxKernelPdii --------------------------
	.section	.nv.shared._Z18batchSoftmaxKernelPdii,"aw",@nobits
	.sectionflags	@""
	.align	8
.nv.shared._Z18batchSoftmaxKernelPdii:
	.zero		3072


//--------------------- .nv.shared._Z16softmaxSumKernelPdS_i --------------------------
	.section	.nv.shared._Z16softmaxSumKernelPdS_i,"aw",@nobits
	.sectionflags	@""
	.align	8
.nv.shared._Z16softmaxSumKernelPdS_i:
	.zero		3072


//--------------------- .nv.constant0._Z19evaluateBatchKernelPdS_Piii --------------------------
	.section	.nv.constant0._Z19evaluateBatchKernelPdS_Piii,"a",@progbits
	.sectionflags	@""
	.align	4
.nv.constant0._Z19evaluateBatchKernelPdS_Piii:
	.zero		928


//--------------------- .nv.constant0._Z23updateBiasesBatchKernelPdS_S_ddii --------------------------
	.section	.nv.constant0._Z23updateBiasesBatchKernelPdS_S_ddii,"a",@progbits
	.sectionflags	@""
	.align	4
.nv.constant0._Z23updateBiasesBatchKernelPdS_S_ddii:
	.zero		944


//--------------------- .nv.constant0._Z24updateWeightsBatchKernelPdS_S_S_dddiii --------------------------
	.section	.nv.constant0._Z24updateWeightsBatchKernelPdS_S_S_dddiii,"a",@progbits
	.sectionflags	@""
	.align	4
.nv.constant0._Z24updateWeightsBatchKernelPdS_S_S_dddiii:
	.zero		964


//--------------------- .nv.constant0._Z32batchComputeHiddenGradientKernelPdS_S_S_iii --------------------------
	.section	.nv.constant0._Z32batchComputeHiddenGradientKernelPdS_S_S_iii,"a",@progbits
	.sectionflags	@""
	.align	4
.nv.constant0._Z32batchComputeHiddenGradientKernelPdS_S_S_iii:
	.zero		940


//--------------------- .nv.constant0._Z32batchComputeOutputGradientKernelPdS_S_ii --------------------------
	.section	.nv.constant0._Z32batchComputeOutputGradientKernelPdS_S_ii,"a",@progbits
	.sectionflags	@""
	.align	4
.nv.constant0._Z32batchComputeOutputGradientKernelPdS_S_ii:
	.zero		928


//--------------------- .nv.constant0._Z18batchSoftmaxKernelPdii --------------------------
	.section	.nv.constant0._Z18batchSoftmaxKernelPdii,"a",@progbits
	.sectionflags	@""
	.align	4
.nv.constant0._Z18batchSoftmaxKernelPdii:
	.zero		912


//--------------------- .nv.constant0._Z29batchForwardOutputLayerKernelPdS_S_S_iii --------------------------
	.section	.nv.constant0._Z29batchForwardOutputLayerKernelPdS_S_S_iii,"a",@progbits
	.sectionflags	@""
	.align	4
.nv.constant0._Z29batchForwardOutputLayerKernelPdS_S_S_iii:
	.zero		940


//--------------------- .nv.constant0._Z15batchReluKernelPdi --------------------------
	.section	.nv.constant0._Z15batchReluKernelPdi,"a",@progbits
	.sectionflags	@""
	.align	4
.nv.constant0._Z15batchReluKernelPdi:
	.zero		908


//--------------------- .nv.constant0._Z29batchForwardHiddenLayerKernelPdS_S_S_iii --------------------------
	.section	.nv.constant0._Z29batchForwardHiddenLayerKernelPdS_S_S_iii,"a",@progbits
	.sectionflags	@""
	.align	4
.nv.constant0._Z29batchForwardHiddenLayerKernelPdS_S_S_iii:
	.zero		940


//--------------------- .nv.constant0._Z16softmaxSumKernelPdS_i --------------------------
	.section	.nv.constant0._Z16softmaxSumKernelPdS_i,"a",@progbits
	.sectionflags	@""
	.align	4
.nv.constant0._Z16softmaxSumKernelPdS_i:
	.zero		916


//--------------------- .nv.constant0._Z16softmaxExpKernelPdi --------------------------
	.section	.nv.constant0._Z16softmaxExpKernelPdi,"a",@progbits
	.sectionflags	@""
	.align	4
.nv.constant0._Z16softmaxExpKernelPdi:
	.zero		908


//--------------------- .nv.constant0._Z17computeLossKernelPdS_S_i --------------------------
	.section	.nv.constant0._Z17computeLossKernelPdS_S_i,"a",@progbits
	.sectionflags	@""
	.align	4
.nv.constant0._Z17computeLossKernelPdS_S_i:
	.zero		924


//--------------------- .nv.constant0._Z22updateHiddenBiasKernelPdS_di --------------------------
	.section	.nv.constant0._Z22updateHiddenBiasKernelPdS_di,"a",@progbits
	.sectionflags	@""
	.align	4
.nv.constant0._Z22updateHiddenBiasKernelPdS_di:
	.zero		924


//--------------------- .nv.constant0._Z22updateOutputBiasKernelPdS_di --------------------------
	.section	.nv.constant0._Z22updateOutputBiasKernelPdS_di,"a",@progbits
	.sectionflags	@""
	.align	4
.nv.constant0._Z22updateOutputBiasKernelPdS_di:
	.zero		924


//--------------------- .nv.constant0._Z25updateHiddenWeightsKernelPdS_S_dii --------------------------
	.section	.nv.constant0._Z25updateHiddenWeightsKernelPdS_S_dii,"a",@progbits
	.sectionflags	@""
	.align	4
.nv.constant0._Z25updateHiddenWeightsKernelPdS_S_dii:
	.zero		936


//--------------------- .nv.constant0._Z25updateOutputWeightsKernelPdS_S_dii --------------------------
	.section	.nv.constant0._Z25updateOutputWeightsKernelPdS_S_dii,"a",@progbits
	.sectionflags	@""
	.align	4
.nv.constant0._Z25updateOutputWeightsKernelPdS_S_dii:
	.zero		936


//--------------------- .nv.constant0._Z27computeHiddenGradientKernelPdS_S_S_ii --------------------------
	.section	.nv.constant0._Z27computeHiddenGradientKernelPdS_S_S_ii,"a",@progbits
	.sectionflags	@""
	.align	4
.nv.constant0._Z27computeHiddenGradientKernelPdS_S_S_ii:
	.zero		936


//--------------------- .nv.constant0._Z27computeOutputGradientKernelPdS_S_i --------------------------
	.section	.nv.constant0._Z27computeOutputGradientKernelPdS_S_i,"a",@progbits
	.sectionflags	@""
	.align	4
.nv.constant0._Z27computeOutputGradientKernelPdS_S_i:
	.zero		924


//--------------------- .nv.constant0._Z22softmaxNormalizeKernelPdS_i --------------------------
	.section	.nv.constant0._Z22softmaxNormalizeKernelPdS_i,"a",@progbits
	.sectionflags	@""
	.align	4
.nv.constant0._Z22softmaxNormalizeKernelPdS_i:
	.zero		916


//--------------------- .nv.constant0._Z13softmaxKernelPdS_i --------------------------
	.section	.nv.constant0._Z13softmaxKernelPdS_i,"a",@progbits
	.sectionflags	@""
	.align	4
.nv.constant0._Z13softmaxKernelPdS_i:
	.zero		916


//--------------------- .nv.constant0._Z24forwardOutputLayerKernelPdS_S_S_ii --------------------------
	.section	.nv.constant0._Z24forwardOutputLayerKernelPdS_S_S_ii,"a",@progbits
	.sectionflags	@""
	.align	4
.nv.constant0._Z24forwardOutputLayerKernelPdS_S_S_ii:
	.zero		936


//--------------------- .nv.constant0._Z24forwardHiddenLayerKernelPdS_S_S_ii --------------------------
	.section	.nv.constant0._Z24forwardHiddenLayerKernelPdS_S_S_ii,"a",@progbits
	.sectionflags	@""
	.align	4
.nv.constant0._Z24forwardHiddenLayerKernelPdS_S_S_ii:
	.zero		936


//--------------------- .nv.constant0._Z10reluKernelPdi --------------------------
	.section	.nv.constant0._Z10reluKernelPdi,"a",@progbits
	.sectionflags	@""
	.align	4
.nv.constant0._Z10reluKernelPdi:
	.zero		908


//--------------------- SYMBOLS --------------------------

	.type		.nv.reservedSmem.offset0,@object
	.size		.nv.reservedSmem.offset0,0x4
	.type		.nv.reservedSmem.cap,@object
	.size		.nv.reservedSmem.cap,0x4
